	.target	sm_90a

	.elftype	@"ET_EXEC"


//--------------------- .note.nv.tkinfo           --------------------------
	.section	.note.nv.tkinfo,"",@"SHT_NOTE"
	.sectionflags	@"SHF_NOTE_NV_TKINFO"
	.tkinfo
        /*0018*/ 	.word	0x00000002
        /*0030*/ 	.string	""
        /*0030*/ 	.string	"ptxas"
        /*0030*/ 	.string	"Cuda compilation tools, release 13.0, V13.0.88"
        /*0030*/ 	.string	"Build cuda_13.0.r13.0/compiler.36424714_0"
        /*0030*/ 	.string	"-arch sm_90a -m 64 "



//--------------------- .note.nv.cuinfo           --------------------------
	.section	.note.nv.cuinfo,"",@"SHT_NOTE"
	.sectionflags	@"SHF_NOTE_NV_CUINFO"
        /*0018*/ 	.short	0x0002
        /*001a*/ 	.short	0x005a
        /*001c*/ 	.short	0x0082
	.zero		2


//--------------------- .nv.info                  --------------------------
	.section	.nv.info,"",@"SHT_CUDA_INFO"
	.align	4


	//----- nvinfo : EIATTR_REGCOUNT
	.align		4
        /*0000*/ 	.byte	0x04, 0x2f
        /*0002*/ 	.short	(.L_15 - .L_14)
	.align		4
.L_14:
        /*0004*/ 	.word	index@(_ZN7cutlass13device_kernelINS_4gemm6kernel13GemmUniversalIN4cute5tupleIJiiiiEEENS1_10collective13CollectiveMmaINS1_34MainloopSm90TmaGmmaWarpSpecializedILi8ENS5_IJNS4_1CILi2EEENSA_ILi1EEESC_EEENS1_35KernelTmaWarpSpecializedCooperativeEEENS5_IJNSA_ILi512EEENSA_ILi384EEENSA_ILi16EEEEEENS_6half_tENS5_IJlSC_lEEESK_SL_NS4_8TiledMMAINS4_8MMA_AtomIJNS4_4SM904GMMA26MMA_64x192x16_F32F16F16_SSILNSP_5MajorE0ELSR_0ELNSP_7ScaleInE1ELSS_1EEEEEENS4_6LayoutISD_NS5_IJSC_NSA_ILi0EEESW_EEEEENS5_IJNS4_10UnderscoreESZ_SZ_EEEEENS4_13SM90_TMA_LOADENS4_14ComposedLayoutINS4_7SwizzleILi1ELi4ELi3EEENS4_18smem_ptr_flag_bitsILi16EEENSV_INS5_IJNSA_ILi8EEESI_EEENS5_IJSI_SC_EEEEEEEvNS4_8identityENS4_23SM90_TMA_LOAD_MULTICASTES1C_vS1D_EENS_8epilogue10collective6detail29Sm90TmaWarpSpecializedAdapterINS1H_15DefaultEpilogueISK_SL_SL_NS1G_6thread17LinearCombinationISK_Li1EffLNS1L_9ScaleType4KindE0ELNS_15FloatRoundStyleE2ESK_EENS1_15EpilogueDefaultEEEEEvvEEEEvNT_6ParamsE)
        /*0008*/ 	.word	0x000000a8


	//----- nvinfo : EIATTR_FRAME_SIZE
	.align		4
.L_15:
        /*000c*/ 	.byte	0x04, 0x11
        /*000e*/ 	.short	(.L_17 - .L_16)
	.align		4
.L_16:
        /*0010*/ 	.word	index@(_ZN7cutlass13device_kernelINS_4gemm6kernel13GemmUniversalIN4cute5tupleIJiiiiEEENS1_10collective13CollectiveMmaINS1_34MainloopSm90TmaGmmaWarpSpecializedILi8ENS5_IJNS4_1CILi2EEENSA_ILi1EEESC_EEENS1_35KernelTmaWarpSpecializedCooperativeEEENS5_IJNSA_ILi512EEENSA_ILi384EEENSA_ILi16EEEEEENS_6half_tENS5_IJlSC_lEEESK_SL_NS4_8TiledMMAINS4_8MMA_AtomIJNS4_4SM904GMMA26MMA_64x192x16_F32F16F16_SSILNSP_5MajorE0ELSR_0ELNSP_7ScaleInE1ELSS_1EEEEEENS4_6LayoutISD_NS5_IJSC_NSA_ILi0EEESW_EEEEENS5_IJNS4_10UnderscoreESZ_SZ_EEEEENS4_13SM90_TMA_LOADENS4_14ComposedLayoutINS4_7SwizzleILi1ELi4ELi3EEENS4_18smem_ptr_flag_bitsILi16EEENSV_INS5_IJNSA_ILi8EEESI_EEENS5_IJSI_SC_EEEEEEEvNS4_8identityENS4_23SM90_TMA_LOAD_MULTICASTES1C_vS1D_EENS_8epilogue10collective6detail29Sm90TmaWarpSpecializedAdapterINS1H_15DefaultEpilogueISK_SL_SL_NS1G_6thread17LinearCombinationISK_Li1EffLNS1L_9ScaleType4KindE0ELNS_15FloatRoundStyleE2ESK_EENS1_15EpilogueDefaultEEEEEvvEEEEvNT_6ParamsE)
        /*0014*/ 	.word	0x00001178


	//----- nvinfo : EIATTR_MIN_STACK_SIZE
	.align		4
.L_17:
        /*0018*/ 	.byte	0x04, 0x12
        /*001a*/ 	.short	(.L_19 - .L_18)
	.align		4
.L_18:
        /*001c*/ 	.word	index@(_ZN7cutlass13device_kernelINS_4gemm6kernel13GemmUniversalIN4cute5tupleIJiiiiEEENS1_10collective13CollectiveMmaINS1_34MainloopSm90TmaGmmaWarpSpecializedILi8ENS5_IJNS4_1CILi2EEENSA_ILi1EEESC_EEENS1_35KernelTmaWarpSpecializedCooperativeEEENS5_IJNSA_ILi512EEENSA_ILi384EEENSA_ILi16EEEEEENS_6half_tENS5_IJlSC_lEEESK_SL_NS4_8TiledMMAINS4_8MMA_AtomIJNS4_4SM904GMMA26MMA_64x192x16_F32F16F16_SSILNSP_5MajorE0ELSR_0ELNSP_7ScaleInE1ELSS_1EEEEEENS4_6LayoutISD_NS5_IJSC_NSA_ILi0EEESW_EEEEENS5_IJNS4_10UnderscoreESZ_SZ_EEEEENS4_13SM90_TMA_LOADENS4_14ComposedLayoutINS4_7SwizzleILi1ELi4ELi3EEENS4_18smem_ptr_flag_bitsILi16EEENSV_INS5_IJNSA_ILi8EEESI_EEENS5_IJSI_SC_EEEEEEEvNS4_8identityENS4_23SM90_TMA_LOAD_MULTICASTES1C_vS1D_EENS_8epilogue10collective6detail29Sm90TmaWarpSpecializedAdapterINS1H_15DefaultEpilogueISK_SL_SL_NS1G_6thread17LinearCombinationISK_Li1EffLNS1L_9ScaleType4KindE0ELNS_15FloatRoundStyleE2ESK_EENS1_15EpilogueDefaultEEEEEvvEEEEvNT_6ParamsE)
        /*0020*/ 	.word	0x00001178
.L_19:


//--------------------- .nv.compat                --------------------------
	.section	.nv.compat,"",@"SHT_CUDA_COMPAT_INFO"
	.align	4
        /*0000*/ 	.byte	0x02, 0x09, 0x01, 0x00, 0x02, 0x02, 0x04, 0x00, 0x02, 0x05, 0x05, 0x00, 0x03, 0x07, 0x01, 0x01
        /*0010*/ 	.byte	0x02, 0x03, 0x01, 0x00, 0x02, 0x06, 0x01, 0x00, 0x04, 0x0b, 0x08, 0x00, 0x00, 0x00, 0x00, 0x00
        /*0020*/ 	.byte	0x00, 0x00, 0x00, 0x00


//--------------------- .nv.info._ZN7cutlass13device_kernelINS_4gemm6kernel13GemmUniversalIN4cute5tupleIJiiiiEEENS1_10collective13CollectiveMmaINS1_34MainloopSm90TmaGmmaWarpSpecializedILi8ENS5_IJNS4_1CILi2EEENSA_ILi1EEESC_EEENS1_35KernelTmaWarpSpecializedCooperativeEEENS5_IJNSA_ILi512EEENSA_ILi384EEENSA_ILi16EEEEEENS_6half_tENS5_IJlSC_lEEESK_SL_NS4_8TiledMMAINS4_8MMA_AtomIJNS4_4SM904GMMA26MMA_64x192x16_F32F16F16_SSILNSP_5MajorE0ELSR_0ELNSP_7ScaleInE1ELSS_1EEEEEENS4_6LayoutISD_NS5_IJSC_NSA_ILi0EEESW_EEEEENS5_IJNS4_10UnderscoreESZ_SZ_EEEEENS4_13SM90_TMA_LOADENS4_14ComposedLayoutINS4_7SwizzleILi1ELi4ELi3EEENS4_18smem_ptr_flag_bitsILi16EEENSV_INS5_IJNSA_ILi8EEESI_EEENS5_IJSI_SC_EEEEEEEvNS4_8identityENS4_23SM90_TMA_LOAD_MULTICASTES1C_vS1D_EENS_8epilogue10collective6detail29Sm90TmaWarpSpecializedAdapterINS1H_15DefaultEpilogueISK_SL_SL_NS1G_6thread17LinearCombinationISK_Li1EffLNS1L_9ScaleType4KindE0ELNS_15FloatRoundStyleE2ESK_EENS1_15EpilogueDefaultEEEEEvvEEEEvNT_6ParamsE --------------------------
	.section	.nv.info._ZN7cutlass13device_kernelINS_4gemm6kernel13GemmUniversalIN4cute5tupleIJiiiiEEENS1_10collective13CollectiveMmaINS1_34MainloopSm90TmaGmmaWarpSpecializedILi8ENS5_IJNS4_1CILi2EEENSA_ILi1EEESC_EEENS1_35KernelTmaWarpSpecializedCooperativeEEENS5_IJNSA_ILi512EEENSA_ILi384EEENSA_ILi16EEEEEENS_6half_tENS5_IJlSC_lEEESK_SL_NS4_8TiledMMAINS4_8MMA_AtomIJNS4_4SM904GMMA26MMA_64x192x16_F32F16F16_SSILNSP_5MajorE0ELSR_0ELNSP_7ScaleInE1ELSS_1EEEEEENS4_6LayoutISD_NS5_IJSC_NSA_ILi0EEESW_EEEEENS5_IJNS4_10UnderscoreESZ_SZ_EEEEENS4_13SM90_TMA_LOADENS4_14ComposedLayoutINS4_7SwizzleILi1ELi4ELi3EEENS4_18smem_ptr_flag_bitsILi16EEENSV_INS5_IJNSA_ILi8EEESI_EEENS5_IJSI_SC_EEEEEEEvNS4_8identityENS4_23SM90_TMA_LOAD_MULTICASTES1C_vS1D_EENS_8epilogue10collective6detail29Sm90TmaWarpSpecializedAdapterINS1H_15DefaultEpilogueISK_SL_SL_NS1G_6thread17LinearCombinationISK_Li1EffLNS1L_9ScaleType4KindE0ELNS_15FloatRoundStyleE2ESK_EENS1_15EpilogueDefaultEEEEEvvEEEEvNT_6ParamsE,"",@"SHT_CUDA_INFO"
	.sectionflags	@""
	.align	4


	//----- nvinfo : EIATTR_CUDA_API_VERSION
	.align		4
        /*0000*/ 	.byte	0x04, 0x37
        /*0002*/ 	.short	(.L_21 - .L_20)
.L_20:
        /*0004*/ 	.word	0x00000082


	//----- nvinfo : EIATTR_KPARAM_INFO
	.align		4
.L_21:
        /*0008*/ 	.byte	0x04, 0x17
        /*000a*/ 	.short	(.L_23 - .L_22)
.L_22:
        /*000c*/ 	.word	0x00000000
        /*0010*/ 	.short	0x0000
        /*0012*/ 	.short	0x0070
        /*0014*/ 	.byte	0x00, 0xf0, 0x01, 0x10


	//----- nvinfo : EIATTR_SPARSE_MMA_MASK
	.align		4
.L_23:
        /*0018*/ 	.byte	0x03, 0x50
        /*001a*/ 	.short	0x0000


	//----- nvinfo : EIATTR_MAXREG_COUNT
	.align		4
        /*001c*/ 	.byte	0x03, 0x1b
        /*001e*/ 	.short	0x00a8


	//----- nvinfo : EIATTR_NUM_BARRIERS
	.align		4
        /*0020*/ 	.byte	0x02, 0x4c
        /*0022*/ 	.byte	0x01
	.zero		1


	//----- nvinfo : EIATTR_EXTERNS
	.align		4
        /*0024*/ 	.byte	0x04, 0x0f
        /*0026*/ 	.short	(.L_25 - .L_24)


	//   ....[0]....
	.align		4
.L_24:
        /*0028*/ 	.word	index@(__assertfail)


	//----- nvinfo : EIATTR_ANNOTATIONS
	.align		4
.L_25:
        /*002c*/ 	.byte	0x04, 0x55
        /*002e*/ 	.short	(.L_27 - .L_26)


	//   ....[0]....
.L_26:
        /*0030*/ 	.word	0x00000001
        /*0034*/ 	.byte	0xf0, 0x07, 0x00, 0x00, 0x01, 0x00, 0x00, 0x00, 0xd0, 0x08, 0x00, 0x00, 0x01, 0x00, 0x00, 0x00
        /* <DEDUP_REMOVED lines=1326> */
        /*5324*/ 	.byte	0x70, 0x0a, 0x04, 0x00


	//----- nvinfo : EIATTR_MERCURY_ISA_VERSION
	.align		4
.L_27:
        /*5328*/ 	.byte	0x03, 0x5f
        /*532a*/ 	.short	0x0101


	//----- nvinfo : EIATTR_INT_WARP_WIDE_INSTR_OFFSETS
	.align		4
        /*532c*/ 	.byte	0x04, 0x31
        /*532e*/ 	.short	(.L_29 - .L_28)


	//   ....[0]....
.L_28:
        /*5330*/ 	.word	0x00000620


	//   ....[1]....
        /*5334*/ 	.word	0x00000630


	//   ....[2]....
        /*5338*/ 	.word	0x00000790


	//----- nvinfo : EIATTR_COOP_GROUP_MASK_REGIDS
	.align		4
.L_29:
        /*533c*/ 	.byte	0x04, 0x29
        /*533e*/ 	.short	(.L_31 - .L_30)


	//   ....[0]....
.L_30:
        /*5340*/ 	.word	0xffffffff


	//   ....[1]....
        /*5344*/ 	.word	0xffffffff


	//   ....[2]....
        /*5348*/ 	.word	0xffffffff


	//   ....[3]....
        /*534c*/ 	.word	0xffffffff


	//   ....[4]....
        /*5350*/ 	.word	0xffffffff


	//   ....[5]....
        /*5354*/ 	.word	0xffffffff


	//----- nvinfo : EIATTR_COOP_GROUP_INSTR_OFFSETS
	.align		4
.L_31:
        /*5358*/ 	.byte	0x04, 0x28
        /*535a*/ 	.short	(.L_33 - .L_32)


	//   ....[0]....
.L_32:
        /*535c*/ 	.word	0x00000070


	//   ....[1]....
        /*5360*/ 	.word	0x00000080


	//   ....[2]....
        /*5364*/ 	.word	0x000001a0


	//   ....[3]....
        /*5368*/ 	.word	0x00000480


	//   ....[4]....
        /*536c*/ 	.word	0x00000910


	//   ....[5]....
        /*5370*/ 	.word	0x000014e0


	//----- nvinfo : EIATTR_REG_RECONFIG
	.align		4
.L_33:
        /*5374*/ 	.byte	0x01, 0x54
	.zero		2


	//----- nvinfo : EIATTR_SYSCALL_OFFSETS
	.align		4
        /*5378*/ 	.byte	0x04, 0x46
        /*537a*/ 	.short	(.L_35 - .L_34)


	//   ....[0]....
.L_34:
        /*537c*/ 	.word	0x00001690


	//----- nvinfo : EIATTR_MBARRIER_INSTR_OFFSETS
	.align		4
.L_35:
        /*5380*/ 	.byte	0x04, 0x39
        /*5382*/ 	.short	(.L_37 - .L_36)


	//   ....[0]....
.L_36:
        /*5384*/ 	.word	0x00000340
        /*5388*/ 	.word	0x000000ff
        /*538c*/ 	.word	0x00000000
        /*5390*/ 	.short	0x0100
        /*5392*/ 	.byte	0x08
	.zero		1


	//   ....[1]....
        /*5394*/ 	.word	0x00000350
        /*5398*/ 	.word	0x000000ff
        /*539c*/ 	.word	0x00000040
        /*53a0*/ 	.short	0x0100
        /*53a2*/ 	.byte	0x08
	.zero		1


	//   ....[2]....
        /*53a4*/ 	.word	0x00000360
        /*53a8*/ 	.word	0x000000ff
        /*53ac*/ 	.word	0x00000008
        /*53b0*/ 	.short	0x0100
        /*53b2*/ 	.byte	0x08
	.zero		1


	//   ....[3]....
        /*53b4*/ 	.word	0x00000370
        /*53b8*/ 	.word	0x000000ff
        /*53bc*/ 	.word	0x00000048
        /*53c0*/ 	.short	0x0100
        /*53c2*/ 	.byte	0x08
	.zero		1


	//   ....[4]....
        /*53c4*/ 	.word	0x00000380
        /*53c8*/ 	.word	0x000000ff
        /*53cc*/ 	.word	0x00000010
        /*53d0*/ 	.short	0x0100
        /*53d2*/ 	.byte	0x08
	.zero		1


	//   ....[5]....
        /*53d4*/ 	.word	0x00000390
        /*53d8*/ 	.word	0x000000ff
        /*53dc*/ 	.word	0x00000050
        /*53e0*/ 	.short	0x0100
        /*53e2*/ 	.byte	0x08
	.zero		1


	//   ....[6]....
        /*53e4*/ 	.word	0x000003a0
        /*53e8*/ 	.word	0x000000ff
        /*53ec*/ 	.word	0x00000018
        /*53f0*/ 	.short	0x0100
        /*53f2*/ 	.byte	0x08
	.zero		1


	//   ....[7]....
        /*53f4*/ 	.word	0x000003b0
        /*53f8*/ 	.word	0x000000ff
        /*53fc*/ 	.word	0x00000058
        /*5400*/ 	.short	0x0100
        /*5402*/ 	.byte	0x08
	.zero		1


	//   ....[8]....
        /*5404*/ 	.word	0x000003c0
        /*5408*/ 	.word	0x000000ff
        /*540c*/ 	.word	0x00000020
        /*5410*/ 	.short	0x0100
        /*5412*/ 	.byte	0x08
	.zero		1


	//   ....[9]....
        /*5414*/ 	.word	0x000003d0
        /*5418*/ 	.word	0x000000ff
        /*541c*/ 	.word	0x00000060
        /*5420*/ 	.short	0x0100
        /*5422*/ 	.byte	0x08
	.zero		1


	//   ....[10]....
        /*5424*/ 	.word	0x000003e0
        /*5428*/ 	.word	0x000000ff
        /*542c*/ 	.word	0x00000028
        /*5430*/ 	.short	0x0100
        /*5432*/ 	.byte	0x08
	.zero		1


	//   ....[11]....
        /*5434*/ 	.word	0x000003f0
        /*5438*/ 	.word	0x000000ff
        /*543c*/ 	.word	0x00000068
        /*5440*/ 	.short	0x0100
        /*5442*/ 	.byte	0x08
	.zero		1


	//   ....[12]....
        /*5444*/ 	.word	0x00000400
        /*5448*/ 	.word	0x000000ff
        /*544c*/ 	.word	0x00000030
        /*5450*/ 	.short	0x0100
        /*5452*/ 	.byte	0x08
	.zero		1


	//   ....[13]....
        /*5454*/ 	.word	0x00000410
        /*5458*/ 	.word	0x000000ff
        /*545c*/ 	.word	0x00000070
        /*5460*/ 	.short	0x0100
        /*5462*/ 	.byte	0x08
	.zero		1


	//   ....[14]....
        /*5464*/ 	.word	0x00000420
        /*5468*/ 	.word	0x000000ff
        /*546c*/ 	.word	0x00000038
        /*5470*/ 	.short	0x0100
        /*5472*/ 	.byte	0x08
	.zero		1


	//   ....[15]....
        /*5474*/ 	.word	0x00000430
        /*5478*/ 	.word	0x000000ff
        /*547c*/ 	.word	0x00000078
        /*5480*/ 	.short	0x0100
        /*5482*/ 	.byte	0x08
	.zero		1


	//   ....[16]....
        /*5484*/ 	.word	0x00000810
        /*5488*/ 	.word	0x000000ff
        /*548c*/ 	.word	0x00000090
        /*5490*/ 	.short	0x0100
        /*5492*/ 	.byte	0x06
	.zero		1


	//   ....[17]....
        /*5494*/ 	.word	0x00000860
        /*5498*/ 	.word	0x000000ff
        /*549c*/ 	.word	0x00000098
        /*54a0*/ 	.short	0x0100
        /*54a2*/ 	.byte	0x06
	.zero		1


	//   ....[18]....
        /*54a4*/ 	.word	0x00001730
        /*54a8*/ 	.word	0x00000003
        /*54ac*/ 	.word	0x00000000
        /*54b0*/ 	.short	0x010a
        /*54b2*/ 	.byte	0x3f
	.zero		1


	//   ....[19]....
        /*54b4*/ 	.word	0x00001770
        /*54b8*/ 	.word	0x00000003
        /*54bc*/ 	.word	0x00000000
        /*54c0*/ 	.short	0x010a
        /*54c2*/ 	.byte	0x3f
	.zero		1


	//   ....[20]....
        /*54c4*/ 	.word	0x000032a0
        /*54c8*/ 	.word	0x000000ff
        /*54cc*/ 	.word	0x00000000
        /*54d0*/ 	.short	0x010a
        /*54d2*/ 	.byte	0x04
	.zero		1


	//   ....[21]....
        /*54d4*/ 	.word	0x000032e0
        /*54d8*/ 	.word	0x000000ff
        /*54dc*/ 	.word	0x00000000
        /*54e0*/ 	.short	0x010a
        /*54e2*/ 	.byte	0x04
	.zero		1


	//   ....[22]....
        /*54e4*/ 	.word	0x00007be0
        /*54e8*/ 	.word	0x00000005
        /*54ec*/ 	.word	0x00000000
        /*54f0*/ 	.short	0x0101
        /*54f2*/ 	.byte	0x3f
	.zero		1


	//   ....[23]....
        /*54f4*/ 	.word	0x00007dd0
        /*54f8*/ 	.word	0x00000000
        /*54fc*/ 	.word	0x00000000
        /*5500*/ 	.short	0x0101
        /*5502*/ 	.byte	0x3f
	.zero		1


	//   ....[24]....
        /*5504*/ 	.word	0x000405c0
        /*5508*/ 	.word	0x0000000f
        /*550c*/ 	.word	0x00000040
        /*5510*/ 	.short	0x010a
        /*5512*/ 	.byte	0x3f
	.zero		1


	//   ....[25]....
        /*5514*/ 	.word	0x000409e0
        /*5518*/ 	.word	0x00000002
        /*551c*/ 	.word	0x00000098
        /*5520*/ 	.short	0x0101
        /*5522*/ 	.byte	0x3f
	.zero		1


	//   ....[26]....
        /*5524*/ 	.word	0x00041180
        /*5528*/ 	.word	0x00000005
        /*552c*/ 	.word	0x00000000
        /*5530*/ 	.short	0x010a
        /*5532*/ 	.byte	0x3f
	.zero		1


	//   ....[27]....
        /*5534*/ 	.word	0x00041210
        /*5538*/ 	.word	0x00000007
        /*553c*/ 	.word	0x00000000
        /*5540*/ 	.short	0x010a
        /*5542*/ 	.byte	0x3f
	.zero		1


	//   ....[28]....
        /*5544*/ 	.word	0x000412a0
        /*5548*/ 	.word	0x00000007
        /*554c*/ 	.word	0x00000000
        /*5550*/ 	.short	0x010a
        /*5552*/ 	.byte	0x3f
	.zero		1


	//   ....[29]....
        /*5554*/ 	.word	0x00041330
        /*5558*/ 	.word	0x00000007
        /*555c*/ 	.word	0x00000000
        /*5560*/ 	.short	0x010a
        /*5562*/ 	.byte	0x3f
	.zero		1


	//   ....[30]....
        /*5564*/ 	.word	0x000413c0
        /*5568*/ 	.word	0x00000007
        /*556c*/ 	.word	0x00000000
        /*5570*/ 	.short	0x010a
        /*5572*/ 	.byte	0x3f
	.zero		1


	//   ....[31]....
        /*5574*/ 	.word	0x00041450
        /*5578*/ 	.word	0x00000007
        /*557c*/ 	.word	0x00000000
        /*5580*/ 	.short	0x010a
        /*5582*/ 	.byte	0x3f
	.zero		1


	//   ....[32]....
        /*5584*/ 	.word	0x000414e0
        /*5588*/ 	.word	0x00000007
        /*558c*/ 	.word	0x00000000
        /*5590*/ 	.short	0x010a
        /*5592*/ 	.byte	0x3f
	.zero		1


	//   ....[33]....
        /*5594*/ 	.word	0x00041570
        /*5598*/ 	.word	0x00000003
        /*559c*/ 	.word	0x00000000
        /*55a0*/ 	.short	0x010a
        /*55a2*/ 	.byte	0x3f
	.zero		1


	//   ....[34]....
        /*55a4*/ 	.word	0x000415d0
        /*55a8*/ 	.word	0x00000003
        /*55ac*/ 	.word	0x00000000
        /*55b0*/ 	.short	0x010a
        /*55b2*/ 	.byte	0x3f
	.zero		1


	//   ....[35]....
        /*55b4*/ 	.word	0x00041630
        /*55b8*/ 	.word	0x00000007
        /*55bc*/ 	.word	0x00000000
        /*55c0*/ 	.short	0x010a
        /*55c2*/ 	.byte	0x3f
	.zero		1


	//   ....[36]....
        /*55c4*/ 	.word	0x00041700
        /*55c8*/ 	.word	0x0000000f
        /*55cc*/ 	.word	0x00000040
        /*55d0*/ 	.short	0x010a
        /*55d2*/ 	.byte	0x3f
	.zero		1


	//   ....[37]....
        /*55d4*/ 	.word	0x000417d0
        /*55d8*/ 	.word	0x00000005
        /*55dc*/ 	.word	0x00000000
        /*55e0*/ 	.short	0x010a
        /*55e2*/ 	.byte	0x3f
	.zero		1


	//   ....[38]....
        /*55e4*/ 	.word	0x00041820
        /*55e8*/ 	.word	0x00000007
        /*55ec*/ 	.word	0x00000000
        /*55f0*/ 	.short	0x010a
        /*55f2*/ 	.byte	0x3f
	.zero		1


	//   ....[39]....
        /*55f4*/ 	.word	0x00041870
        /*55f8*/ 	.word	0x00000007
        /*55fc*/ 	.word	0x00000000
        /*5600*/ 	.short	0x010a
        /*5602*/ 	.byte	0x3f
	.zero		1


	//   ....[40]....
        /*5604*/ 	.word	0x000418c0
        /*5608*/ 	.word	0x00000007
        /*560c*/ 	.word	0x00000000
        /*5610*/ 	.short	0x010a
        /*5612*/ 	.byte	0x3f
	.zero		1


	//   ....[41]....
        /*5614*/ 	.word	0x00041910
        /*5618*/ 	.word	0x00000007
        /*561c*/ 	.word	0x00000000
        /*5620*/ 	.short	0x010a
        /*5622*/ 	.byte	0x3f
	.zero		1


	//   ....[42]....
        /*5624*/ 	.word	0x00041960
        /*5628*/ 	.word	0x00000007
        /*562c*/ 	.word	0x00000000
        /*5630*/ 	.short	0x010a
        /*5632*/ 	.byte	0x3f
	.zero		1


	//   ....[43]....
        /*5634*/ 	.word	0x000419b0
        /*5638*/ 	.word	0x00000007
        /*563c*/ 	.word	0x00000000
        /*5640*/ 	.short	0x010a
        /*5642*/ 	.byte	0x3f
	.zero		1


	//----- nvinfo : EIATTR_NUM_MBARRIERS
	.align		4
.L_37:
        /*5644*/ 	.byte	0x03, 0x38
        /*5646*/ 	.short	0x0012


	//----- nvinfo : EIATTR_EXIT_INSTR_OFFSETS
	.align		4
        /*5648*/ 	.byte	0x04, 0x1c
        /*564a*/ 	.short	(.L_39 - .L_38)


	//   ....[0]....
.L_38:
        /*564c*/ 	.word	0x00000b70


	//   ....[1]....
        /*5650*/ 	.word	0x00001400


	//   ....[2]....
        /*5654*/ 	.word	0x0003fc50


	//   ....[3]....
        /*5658*/ 	.word	0x00040270


	//   ....[4]....
        /*565c*/ 	.word	0x000415c0


	//----- nvinfo : EIATTR_MAX_THREADS
	.align		4
.L_39:
        /*5660*/ 	.byte	0x04, 0x05
        /*5662*/ 	.short	(.L_41 - .L_40)
.L_40:
        /*5664*/ 	.word	0x00000180
        /*5668*/ 	.word	0x00000001
        /*566c*/ 	.word	0x00000001


	//----- nvinfo : EIATTR_CRS_STACK_SIZE
	.align		4
.L_41:
        /*5670*/ 	.byte	0x04, 0x1e
        /*5672*/ 	.short	(.L_43 - .L_42)
.L_42:
        /*5674*/ 	.word	0x00000000


	//----- nvinfo : EIATTR_CBANK_PARAM_SIZE
	.align		4
.L_43:
        /*5678*/ 	.byte	0x03, 0x19
        /*567a*/ 	.short	0x0470


	//----- nvinfo : EIATTR_PARAM_CBANK
	.align		4
        /*567c*/ 	.byte	0x04, 0x0a
        /*567e*/ 	.short	(.L_45 - .L_44)
	.align		4
.L_44:
        /*5680*/ 	.word	index@(.nv.constant0._ZN7cutlass13device_kernelINS_4gemm6kernel13GemmUniversalIN4cute5tupleIJiiiiEEENS1_10collective13CollectiveMmaINS1_34MainloopSm90TmaGmmaWarpSpecializedILi8ENS5_IJNS4_1CILi2EEENSA_ILi1EEESC_EEENS1_35KernelTmaWarpSpecializedCooperativeEEENS5_IJNSA_ILi512EEENSA_ILi384EEENSA_ILi16EEEEEENS_6half_tENS5_IJlSC_lEEESK_SL_NS4_8TiledMMAINS4_8MMA_AtomIJNS4_4SM904GMMA26MMA_64x192x16_F32F16F16_SSILNSP_5MajorE0ELSR_0ELNSP_7ScaleInE1ELSS_1EEEEEENS4_6LayoutISD_NS5_IJSC_NSA_ILi0EEESW_EEEEENS5_IJNS4_10UnderscoreESZ_SZ_EEEEENS4_13SM90_TMA_LOADENS4_14ComposedLayoutINS4_7SwizzleILi1ELi4ELi3EEENS4_18smem_ptr_flag_bitsILi16EEENSV_INS5_IJNSA_ILi8EEESI_EEENS5_IJSI_SC_EEEEEEEvNS4_8identityENS4_23SM90_TMA_LOAD_MULTICASTES1C_vS1D_EENS_8epilogue10collective6detail29Sm90TmaWarpSpecializedAdapterINS1H_15DefaultEpilogueISK_SL_SL_NS1G_6thread17LinearCombinationISK_Li1EffLNS1L_9ScaleType4KindE0ELNS_15FloatRoundStyleE2ESK_EENS1_15EpilogueDefaultEEEEEvvEEEEvNT_6ParamsE)
        /*5684*/ 	.short	0x0210
        /*5686*/ 	.short	0x0470


	//----- nvinfo : EIATTR_SW_WAR
	.align		4
.L_45:
        /*5688*/ 	.byte	0x04, 0x36
        /*568a*/ 	.short	(.L_47 - .L_46)
.L_46:
        /*568c*/ 	.word	0x00000008
.L_47:


//--------------------- .nv.callgraph             --------------------------
	.section	.nv.callgraph,"",@"SHT_CUDA_CALLGRAPH"
	.align	4
	.sectionentsize	8
	.align		4
        /*0000*/ 	.word	0x00000000
	.align		4
        /*0004*/ 	.word	0xffffffff
	.align		4
        /*0008*/ 	.word	index@(_ZN7cutlass13device_kernelINS_4gemm6kernel13GemmUniversalIN4cute5tupleIJiiiiEEENS1_10collective13CollectiveMmaINS1_34MainloopSm90TmaGmmaWarpSpecializedILi8ENS5_IJNS4_1CILi2EEENSA_ILi1EEESC_EEENS1_35KernelTmaWarpSpecializedCooperativeEEENS5_IJNSA_ILi512EEENSA_ILi384EEENSA_ILi16EEEEEENS_6half_tENS5_IJlSC_lEEESK_SL_NS4_8TiledMMAINS4_8MMA_AtomIJNS4_4SM904GMMA26MMA_64x192x16_F32F16F16_SSILNSP_5MajorE0ELSR_0ELNSP_7ScaleInE1ELSS_1EEEEEENS4_6LayoutISD_NS5_IJSC_NSA_ILi0EEESW_EEEEENS5_IJNS4_10UnderscoreESZ_SZ_EEEEENS4_13SM90_TMA_LOADENS4_14ComposedLayoutINS4_7SwizzleILi1ELi4ELi3EEENS4_18smem_ptr_flag_bitsILi16EEENSV_INS5_IJNSA_ILi8EEESI_EEENS5_IJSI_SC_EEEEEEEvNS4_8identityENS4_23SM90_TMA_LOAD_MULTICASTES1C_vS1D_EENS_8epilogue10collective6detail29Sm90TmaWarpSpecializedAdapterINS1H_15DefaultEpilogueISK_SL_SL_NS1G_6thread17LinearCombinationISK_Li1EffLNS1L_9ScaleType4KindE0ELNS_15FloatRoundStyleE2ESK_EENS1_15EpilogueDefaultEEEEEvvEEEEvNT_6ParamsE)
	.align		4
        /*000c*/ 	.word	index@(__assertfail)
	.align		4
        /*0010*/ 	.word	0x00000000
	.align		4
        /*0014*/ 	.word	0xfffffffe
	.align		4
        /*0018*/ 	.word	0x00000000
	.align		4
        /*001c*/ 	.word	0xfffffffd
	.align		4
        /*0020*/ 	.word	0x00000000
	.align		4
        /*0024*/ 	.word	0xfffffffc


//--------------------- .nv.constant4             --------------------------
	.section	.nv.constant4,"a",@progbits
	.align	8
	.align		8
.nv.constant4:
        /*0000*/ 	.dword	__assertfail
	.align		8
        /*0008*/ 	.dword	__unnamed_1
	.align		8
        /*0010*/ 	.dword	_ZN40_INTERNAL_46c5c01e_4_k_cu_5831457d_166894cuda3std3__45__cpo5beginE
	.align		8
        /*0018*/ 	.dword	_ZN40_INTERNAL_46c5c01e_4_k_cu_5831457d_166894cuda3std3__45__cpo3endE
	.align		8
        /*0020*/ 	.dword	_ZN40_INTERNAL_46c5c01e_4_k_cu_5831457d_166894cuda3std3__45__cpo6cbeginE
	.align		8
        /*0028*/ 	.dword	_ZN40_INTERNAL_46c5c01e_4_k_cu_5831457d_166894cuda3std3__45__cpo4cendE
	.align		8
        /*0030*/ 	.dword	_ZN40_INTERNAL_46c5c01e_4_k_cu_5831457d_166894cuda3std3__442_GLOBAL__N__46c5c01e_4_k_cu_5831457d_166896ignoreE
	.align		8
        /*0038*/ 	.dword	_ZN40_INTERNAL_46c5c01e_4_k_cu_5831457d_166894cuda3std3__419piecewise_constructE
	.align		8
        /*0040*/ 	.dword	_ZN40_INTERNAL_46c5c01e_4_k_cu_5831457d_166894cuda3std3__48in_placeE
	.align		8
        /*0048*/ 	.dword	_ZN40_INTERNAL_46c5c01e_4_k_cu_5831457d_166894cuda3std6ranges3__45__cpo4swapE
	.align		8
        /*0050*/ 	.dword	_ZN40_INTERNAL_46c5c01e_4_k_cu_5831457d_166894cuda3std6ranges3__45__cpo9iter_moveE
	.align		8
        /*0058*/ 	.dword	_ZN40_INTERNAL_46c5c01e_4_k_cu_5831457d_166894cute7productE
	.align		8
        /*0060*/ 	.dword	_ZN40_INTERNAL_46c5c01e_4_k_cu_5831457d_166894cute1_E
	.align		8
        /*0068*/ 	.dword	$str$22
	.align		8
        /*0070*/ 	.dword	$str$23


//--------------------- .text._ZN7cutlass13device_kernelINS_4gemm6kernel13GemmUniversalIN4cute5tupleIJiiiiEEENS1_10collective13CollectiveMmaINS1_34MainloopSm90TmaGmmaWarpSpecializedILi8ENS5_IJNS4_1CILi2EEENSA_ILi1EEESC_EEENS1_35KernelTmaWarpSpecializedCooperativeEEENS5_IJNSA_ILi512EEENSA_ILi384EEENSA_ILi16EEEEEENS_6half_tENS5_IJlSC_lEEESK_SL_NS4_8TiledMMAINS4_8MMA_AtomIJNS4_4SM904GMMA26MMA_64x192x16_F32F16F16_SSILNSP_5MajorE0ELSR_0ELNSP_7ScaleInE1ELSS_1EEEEEENS4_6LayoutISD_NS5_IJSC_NSA_ILi0EEESW_EEEEENS5_IJNS4_10UnderscoreESZ_SZ_EEEEENS4_13SM90_TMA_LOADENS4_14ComposedLayoutINS4_7SwizzleILi1ELi4ELi3EEENS4_18smem_ptr_flag_bitsILi16EEENSV_INS5_IJNSA_ILi8EEESI_EEENS5_IJSI_SC_EEEEEEEvNS4_8identityENS4_23SM90_TMA_LOAD_MULTICASTES1C_vS1D_EENS_8epilogue10collective6detail29Sm90TmaWarpSpecializedAdapterINS1H_15DefaultEpilogueISK_SL_SL_NS1G_6thread17LinearCombinationISK_Li1EffLNS1L_9ScaleType4KindE0ELNS_15FloatRoundStyleE2ESK_EENS1_15EpilogueDefaultEEEEEvvEEEEvNT_6ParamsE --------------------------
	.section	.text._ZN7cutlass13device_kernelINS_4gemm6kernel13GemmUniversalIN4cute5tupleIJiiiiEEENS1_10collective13CollectiveMmaINS1_34MainloopSm90TmaGmmaWarpSpecializedILi8ENS5_IJNS4_1CILi2EEENSA_ILi1EEESC_EEENS1_35KernelTmaWarpSpecializedCooperativeEEENS5_IJNSA_ILi512EEENSA_ILi384EEENSA_ILi16EEEEEENS_6half_tENS5_IJlSC_lEEESK_SL_NS4_8TiledMMAINS4_8MMA_AtomIJNS4_4SM904GMMA26MMA_64x192x16_F32F16F16_SSILNSP_5MajorE0ELSR_0ELNSP_7ScaleInE1ELSS_1EEEEEENS4_6LayoutISD_NS5_IJSC_NSA_ILi0EEESW_EEEEENS5_IJNS4_10UnderscoreESZ_SZ_EEEEENS4_13SM90_TMA_LOADENS4_14ComposedLayoutINS4_7SwizzleILi1ELi4ELi3EEENS4_18smem_ptr_flag_bitsILi16EEENSV_INS5_IJNSA_ILi8EEESI_EEENS5_IJSI_SC_EEEEEEEvNS4_8identityENS4_23SM90_TMA_LOAD_MULTICASTES1C_vS1D_EENS_8epilogue10collective6detail29Sm90TmaWarpSpecializedAdapterINS1H_15DefaultEpilogueISK_SL_SL_NS1G_6thread17LinearCombinationISK_Li1EffLNS1L_9ScaleType4KindE0ELNS_15FloatRoundStyleE2ESK_EENS1_15EpilogueDefaultEEEEEvvEEEEvNT_6ParamsE,"ax",@progbits
	.align	128
.text._ZN7cutlass13device_kernelINS_4gemm6kernel13GemmUniversalIN4cute5tupleIJiiiiEEENS1_10collective13CollectiveMmaINS1_34MainloopSm90TmaGmmaWarpSpecializedILi8ENS5_IJNS4_1CILi2EEENSA_ILi1EEESC_EEENS1_35KernelTmaWarpSpecializedCooperativeEEENS5_IJNSA_ILi512EEENSA_ILi384EEENSA_ILi16EEEEEENS_6half_tENS5_IJlSC_lEEESK_SL_NS4_8TiledMMAINS4_8MMA_AtomIJNS4_4SM904GMMA26MMA_64x192x16_F32F16F16_SSILNSP_5MajorE0ELSR_0ELNSP_7ScaleInE1ELSS_1EEEEEENS4_6LayoutISD_NS5_IJSC_NSA_ILi0EEESW_EEEEENS5_IJNS4_10UnderscoreESZ_SZ_EEEEENS4_13SM90_TMA_LOADENS4_14ComposedLayoutINS4_7SwizzleILi1ELi4ELi3EEENS4_18smem_ptr_flag_bitsILi16EEENSV_INS5_IJNSA_ILi8EEESI_EEENS5_IJSI_SC_EEEEEEEvNS4_8identityENS4_23SM90_TMA_LOAD_MULTICASTES1C_vS1D_EENS_8epilogue10collective6detail29Sm90TmaWarpSpecializedAdapterINS1H_15DefaultEpilogueISK_SL_SL_NS1G_6thread17LinearCombinationISK_Li1EffLNS1L_9ScaleType4KindE0ELNS_15FloatRoundStyleE2ESK_EENS1_15EpilogueDefaultEEEEEvvEEEEvNT_6ParamsE:
        .type           _ZN7cutlass13device_kernelINS_4gemm6kernel13GemmUniversalIN4cute5tupleIJiiiiEEENS1_10collective13CollectiveMmaINS1_34MainloopSm90TmaGmmaWarpSpecializedILi8ENS5_IJNS4_1CILi2EEENSA_ILi1EEESC_EEENS1_35KernelTmaWarpSpecializedCooperativeEEENS5_IJNSA_ILi512EEENSA_ILi384EEENSA_ILi16EEEEEENS_6half_tENS5_IJlSC_lEEESK_SL_NS4_8TiledMMAINS4_8MMA_AtomIJNS4_4SM904GMMA26MMA_64x192x16_F32F16F16_SSILNSP_5MajorE0ELSR_0ELNSP_7ScaleInE1ELSS_1EEEEEENS4_6LayoutISD_NS5_IJSC_NSA_ILi0EEESW_EEEEENS5_IJNS4_10UnderscoreESZ_SZ_EEEEENS4_13SM90_TMA_LOADENS4_14ComposedLayoutINS4_7SwizzleILi1ELi4ELi3EEENS4_18smem_ptr_flag_bitsILi16EEENSV_INS5_IJNSA_ILi8EEESI_EEENS5_IJSI_SC_EEEEEEEvNS4_8identityENS4_23SM90_TMA_LOAD_MULTICASTES1C_vS1D_EENS_8epilogue10collective6detail29Sm90TmaWarpSpecializedAdapterINS1H_15DefaultEpilogueISK_SL_SL_NS1G_6thread17LinearCombinationISK_Li1EffLNS1L_9ScaleType4KindE0ELNS_15FloatRoundStyleE2ESK_EENS1_15EpilogueDefaultEEEEEvvEEEEvNT_6ParamsE,@function
        .size           _ZN7cutlass13device_kernelINS_4gemm6kernel13GemmUniversalIN4cute5tupleIJiiiiEEENS1_10collective13CollectiveMmaINS1_34MainloopSm90TmaGmmaWarpSpecializedILi8ENS5_IJNS4_1CILi2EEENSA_ILi1EEESC_EEENS1_35KernelTmaWarpSpecializedCooperativeEEENS5_IJNSA_ILi512EEENSA_ILi384EEENSA_ILi16EEEEEENS_6half_tENS5_IJlSC_lEEESK_SL_NS4_8TiledMMAINS4_8MMA_AtomIJNS4_4SM904GMMA26MMA_64x192x16_F32F16F16_SSILNSP_5MajorE0ELSR_0ELNSP_7ScaleInE1ELSS_1EEEEEENS4_6LayoutISD_NS5_IJSC_NSA_ILi0EEESW_EEEEENS5_IJNS4_10UnderscoreESZ_SZ_EEEEENS4_13SM90_TMA_LOADENS4_14ComposedLayoutINS4_7SwizzleILi1ELi4ELi3EEENS4_18smem_ptr_flag_bitsILi16EEENSV_INS5_IJNSA_ILi8EEESI_EEENS5_IJSI_SC_EEEEEEEvNS4_8identityENS4_23SM90_TMA_LOAD_MULTICASTES1C_vS1D_EENS_8epilogue10collective6detail29Sm90TmaWarpSpecializedAdapterINS1H_15DefaultEpilogueISK_SL_SL_NS1G_6thread17LinearCombinationISK_Li1EffLNS1L_9ScaleType4KindE0ELNS_15FloatRoundStyleE2ESK_EENS1_15EpilogueDefaultEEEEEvvEEEEvNT_6ParamsE,(.L_x_1608 - _ZN7cutlass13device_kernelINS_4gemm6kernel13GemmUniversalIN4cute5tupleIJiiiiEEENS1_10collective13CollectiveMmaINS1_34MainloopSm90TmaGmmaWarpSpecializedILi8ENS5_IJNS4_1CILi2EEENSA_ILi1EEESC_EEENS1_35KernelTmaWarpSpecializedCooperativeEEENS5_IJNSA_ILi512EEENSA_ILi384EEENSA_ILi16EEEEEENS_6half_tENS5_IJlSC_lEEESK_SL_NS4_8TiledMMAINS4_8MMA_AtomIJNS4_4SM904GMMA26MMA_64x192x16_F32F16F16_SSILNSP_5MajorE0ELSR_0ELNSP_7ScaleInE1ELSS_1EEEEEENS4_6LayoutISD_NS5_IJSC_NSA_ILi0EEESW_EEEEENS5_IJNS4_10UnderscoreESZ_SZ_EEEEENS4_13SM90_TMA_LOADENS4_14ComposedLayoutINS4_7SwizzleILi1ELi4ELi3EEENS4_18smem_ptr_flag_bitsILi16EEENSV_INS5_IJNSA_ILi8EEESI_EEENS5_IJSI_SC_EEEEEEEvNS4_8identityENS4_23SM90_TMA_LOAD_MULTICASTES1C_vS1D_EENS_8epilogue10collective6detail29Sm90TmaWarpSpecializedAdapterINS1H_15DefaultEpilogueISK_SL_SL_NS1G_6thread17LinearCombinationISK_Li1EffLNS1L_9ScaleType4KindE0ELNS_15FloatRoundStyleE2ESK_EENS1_15EpilogueDefaultEEEEEvvEEEEvNT_6ParamsE)
        .other          _ZN7cutlass13device_kernelINS_4gemm6kernel13GemmUniversalIN4cute5tupleIJiiiiEEENS1_10collective13CollectiveMmaINS1_34MainloopSm90TmaGmmaWarpSpecializedILi8ENS5_IJNS4_1CILi2EEENSA_ILi1EEESC_EEENS1_35KernelTmaWarpSpecializedCooperativeEEENS5_IJNSA_ILi512EEENSA_ILi384EEENSA_ILi16EEEEEENS_6half_tENS5_IJlSC_lEEESK_SL_NS4_8TiledMMAINS4_8MMA_AtomIJNS4_4SM904GMMA26MMA_64x192x16_F32F16F16_SSILNSP_5MajorE0ELSR_0ELNSP_7ScaleInE1ELSS_1EEEEEENS4_6LayoutISD_NS5_IJSC_NSA_ILi0EEESW_EEEEENS5_IJNS4_10UnderscoreESZ_SZ_EEEEENS4_13SM90_TMA_LOADENS4_14ComposedLayoutINS4_7SwizzleILi1ELi4ELi3EEENS4_18smem_ptr_flag_bitsILi16EEENSV_INS5_IJNSA_ILi8EEESI_EEENS5_IJSI_SC_EEEEEEEvNS4_8identityENS4_23SM90_TMA_LOAD_MULTICASTES1C_vS1D_EENS_8epilogue10collective6detail29Sm90TmaWarpSpecializedAdapterINS1H_15DefaultEpilogueISK_SL_SL_NS1G_6thread17LinearCombinationISK_Li1EffLNS1L_9ScaleType4KindE0ELNS_15FloatRoundStyleE2ESK_EENS1_15EpilogueDefaultEEEEEvvEEEEvNT_6ParamsE,@"STO_CUDA_ENTRY STV_DEFAULT"
_ZN7cutlass13device_kernelINS_4gemm6kernel13GemmUniversalIN4cute5tupleIJiiiiEEENS1_10collective13CollectiveMmaINS1_34MainloopSm90TmaGmmaWarpSpecializedILi8ENS5_IJNS4_1CILi2EEENSA_ILi1EEESC_EEENS1_35KernelTmaWarpSpecializedCooperativeEEENS5_IJNSA_ILi512EEENSA_ILi384EEENSA_ILi16EEEEEENS_6half_tENS5_IJlSC_lEEESK_SL_NS4_8TiledMMAINS4_8MMA_AtomIJNS4_4SM904GMMA26MMA_64x192x16_F32F16F16_SSILNSP_5MajorE0ELSR_0ELNSP_7ScaleInE1ELSS_1EEEEEENS4_6LayoutISD_NS5_IJSC_NSA_ILi0EEESW_EEEEENS5_IJNS4_10UnderscoreESZ_SZ_EEEEENS4_13SM90_TMA_LOADENS4_14ComposedLayoutINS4_7SwizzleILi1ELi4ELi3EEENS4_18smem_ptr_flag_bitsILi16EEENSV_INS5_IJNSA_ILi8EEESI_EEENS5_IJSI_SC_EEEEEEEvNS4_8identityENS4_23SM90_TMA_LOAD_MULTICASTES1C_vS1D_EENS_8epilogue10collective6detail29Sm90TmaWarpSpecializedAdapterINS1H_15DefaultEpilogueISK_SL_SL_NS1G_6thread17LinearCombinationISK_Li1EffLNS1L_9ScaleType4KindE0ELNS_15FloatRoundStyleE2ESK_EENS1_15EpilogueDefaultEEEEEvvEEEEvNT_6ParamsE:
[----:B------:R-:W0:Y:S02]  /*0000*/  LDC R1, c[0x0][0x28] ;  /* 0x00000a00ff017b82 */ /* 0x000e240000000800 */
[----:B0-----:R-:W-:Y:S01]  /*0010*/  VIADD R1, R1, 0xffffee88 ;  /* 0xffffee8801017836 */ /* 0x001fe20000000000 */
[----:B------:R-:W0:Y:S01]  /*0020*/  S2R R4, SR_TID.X ;  /* 0x0000000000047919 */ /* 0x000e220000002100 */
[----:B------:R-:W-:Y:S01]  /*0030*/  ELECT P0, URZ, PT ;  /* 0x00000000003f782f */ /* 0x000fe20003800000 */
[----:B------:R-:W-:Y:S01]  /*0040*/  BSSY B0, `(.L_x_0) ;  /* 0x0000015000007945 */ /* 0x000fe20003800000 */
[--C-:B0-----:R-:W-:Y:S02]  /*0050*/  SHF.R.U32.HI R0, RZ, 0x5, R4.reuse ;  /* 0x00000005ff007819 */ /* 0x101fe40000011604 */
[----:B------:R-:W-:-:S03]  /*0060*/  SHF.R.U32.HI R2, RZ, 0x7, R4 ;  /* 0x00000007ff027819 */ /* 0x000fc60000011604 */
[----:B------:R-:W0:Y:S04]  /*0070*/  SHFL.IDX PT, R3, R0, RZ, 0x1f ;  /* 0x00001fff00037589 */ /* 0x000e2800000e0000 */
[----:B------:R-:W1:Y:S01]  /*0080*/  SHFL.IDX PT, R2, R2, RZ, 0x1f ;  /* 0x00001fff02027589 */ /* 0x000e6200000e0000 */
[----:B0-----:R-:W-:Y:S02]  /*0090*/  R2UR UR9, R3 ;  /* 0x00000000030972ca */ /* 0x001fe400000e0000 */
[----:B-1----:R-:W-:-:S11]  /*00a0*/  R2UR UR5, R2 ;  /* 0x00000000020572ca */ /* 0x002fd600000e0000 */
[----:B------:R-:W-:Y:S02]  /*00b0*/  USHF.R.S32.HI UR4, URZ, 0x1f, UR9 ;  /* 0x0000001f3f047899 */ /* 0x000fe40008011409 */
[----:B------:R-:W-:Y:S02]  /*00c0*/  ISETP.NE.OR P0, PT, RZ, UR9, !P0 ;  /* 0x00000009ff007c0c */ /* 0x000fe4000c705670 */
[----:B------:R-:W-:-:S04]  /*00d0*/  ULEA.HI UR4, UR4, UR9, URZ, 0x2 ;  /* 0x0000000904047291 */ /* 0x000fc8000f8f103f */
[----:B------:R-:W-:-:S04]  /*00e0*/  ULOP3.LUT UR4, UR4, 0xfffffffc, URZ, 0xc0, !UPT ;  /* 0xfffffffc04047892 */ /* 0x000fc8000f8ec03f */
[----:B------:R-:W-:-:S03]  /*00f0*/  UIADD3 UR9, UR9, -UR4, URZ ;  /* 0x8000000409097290 */ /* 0x000fc6000fffe03f */
[----:B------:R-:W-:Y:S09]  /*0100*/  @P0 BRA `(.L_x_1) ;  /* 0x0000000000200947 */ /* 0x000ff20003800000 */
[----:B------:R-:W-:Y:S02]  /*0110*/  ULDC.64 UR6, c[0x0][0x198] ;  /* 0x0000660000067ab9 */ /* 0x000fe40000000a00 */
[----:B------:R-:W-:Y:S02]  /*0120*/  UIADD3 UR10, UP0, UR6, 0xf0, URZ ;  /* 0x000000f0060a7890 */ /* 0x000fe4000ff1e03f */
[----:B------:R-:W-:Y:S02]  /*0130*/  UIADD3 UR6, UP1, UR6, 0x1f0, URZ ;  /* 0x000001f006067890 */ /* 0x000fe4000ff3e03f */
[----:B------:R-:W-:Y:S02]  /*0140*/  UIADD3.X UR11, URZ, UR7, URZ, UP0, !UPT ;  /* 0x000000073f0b7290 */ /* 0x000fe400087fe43f */
[----:B------:R-:W-:-:S07]  /*0150*/  UIADD3.X UR7, URZ, UR7, URZ, UP1, !UPT ;  /* 0x000000073f077290 */ /* 0x000fce0008ffe43f */
[----:B------:R0:W-:Y:S02]  /*0160*/  UTMACCTL.PF [UR10] ;  /* 0x000000000a0079b9 */ /* 0x0001e40008040000 */
[----:B------:R0:W-:Y:S02]  /*0170*/  UTMACCTL.PF [UR6] ;  /* 0x00000000060079b9 */ /* 0x0001e40008040000 */
[----:B0-----:R-:W-:Y:S01]  /*0180*/  NOP ;  /* 0x0000000000007918 */ /* 0x001fe20000000000 */
.L_x_1:
[----:B------:R-:W-:Y:S05]  /*0190*/  BSYNC B0 ;  /* 0x0000000000007941 */ /* 0x000fea0003800000 */
.L_x_0:
[----:B------:R-:W0:Y:S01]  /*01a0*/  SHFL.IDX PT, R2, R0, RZ, 0x1f ;  /* 0x00001fff00027589 */ /* 0x000e2200000e0000 */
[----:B------:R-:W-:Y:S01]  /*01b0*/  UISETP.NE.AND UP0, UPT, UR9, 0x3, UPT ;  /* 0x000000030900788c */ /* 0x000fe2000bf05270 */
[----:B------:R-:W-:Y:S01]  /*01c0*/  ISETP.NE.AND P1, PT, RZ, UR5, PT ;  /* 0x00000005ff007c0c */ /* 0x000fe2000bf25270 */
[----:B------:R-:W-:Y:S02]  /*01d0*/  UIADD3 UR16, UR5, -0x1, URZ ;  /* 0xffffffff05107890 */ /* 0x000fe4000fffe03f */
[----:B------:R-:W-:Y:S02]  /*01e0*/  UISETP.EQ.OR UP0, UPT, UR9, URZ, !UP0 ;  /* 0x0000003f0900728c */ /* 0x000fe4000c702670 */
[----:B------:R-:W-:Y:S02]  /*01f0*/  UISETP.GE.U32.AND UP1, UPT, UR16, 0x2, UPT ;  /* 0x000000021000788c */ /* 0x000fe4000bf26070 */
[----:B------:R-:W-:-:S04]  /*0200*/  UISETP.EQ.AND UP0, UPT, UR5, URZ, UP0 ;  /* 0x0000003f0500728c */ /* 0x000fc80008702270 */
[----:B------:R-:W-:-:S04]  /*0210*/  USEL UR40, URZ, 0x1, !UP0 ;  /* 0x000000013f287887 */ /* 0x000fc8000c000000 */
[----:B------:R-:W-:Y:S01]  /*0220*/  USEL UR40, UR40, 0x2, UP1 ;  /* 0x0000000228287887 */ /* 0x000fe20008800000 */
[----:B0-----:R-:W-:-:S13]  /*0230*/  ISETP.NE.AND P0, PT, R2, RZ, PT ;  /* 0x000000ff0200720c */ /* 0x001fda0003f05270 */
[----:B------:R-:W-:Y:S05]  /*0240*/  @P0 BRA `(.L_x_2) ;  /* 0x0000000000840947 */ /* 0x000fea0003800000 */
[----:B------:R-:W-:Y:S01]  /*0250*/  ELECT P0, URZ, PT ;  /* 0x00000000003f782f */ /* 0x000fe20003800000 */
[----:B------:R-:W-:-:S12]  /*0260*/  BSSY B0, `(.L_x_2) ;  /* 0x000001f000007945 */ /* 0x000fd80003800000 */
[----:B------:R-:W-:Y:S05]  /*0270*/  @!P0 BRA `(.L_x_3) ;  /* 0x0000000000748947 */ /* 0x000fea0003800000 */
[----:B------:R-:W0:Y:S01]  /*0280*/  S2UR UR8, SR_CgaCtaId ;  /* 0x00000000000879c3 */ /* 0x000e220000008800 */
[----:B------:R-:W-:Y:S01]  /*0290*/  UMOV UR4, 0x400 ;  /* 0x0000040000047882 */ /* 0x000fe20000000000 */
[----:B------:R-:W-:Y:S01]  /*02a0*/  UMOV UR5, 0x1 ;  /* 0x0000000100057882 */ /* 0x000fe20000000000 */
[----:B------:R-:W-:Y:S02]  /*02b0*/  UMOV UR6, 0x4 ;  /* 0x0000000400067882 */ /* 0x000fe40000000000 */
[----:B------:R-:W-:-:S04]  /*02c0*/  UIADD3 UR6, -UR6, 0x100000, URZ ;  /* 0x0010000006067890 */ /* 0x000fc8000fffe13f */
[----:B------:R-:W-:Y:S02]  /*02d0*/  USHF.L.U32 UR7, UR6, 0xb, URZ ;  /* 0x0000000b06077899 */ /* 0x000fe4000800063f */
[----:B------:R-:W-:Y:S02]  /*02e0*/  USHF.L.U32 UR6, UR6, 0x1, URZ ;  /* 0x0000000106067899 */ /* 0x000fe4000800063f */
[----:B0-----:R-:W-:Y:S02]  /*02f0*/  ULEA UR8, UR8, UR4, 0x18 ;  /* 0x0000000408087291 */ /* 0x001fe4000f8ec03f */
[----:B------:R-:W-:-:S04]  /*0300*/  UIADD3 UR4, -UR5, 0x100000, URZ ;  /* 0x0010000005047890 */ /* 0x000fc8000fffe13f */
[----:B------:R-:W-:Y:S02]  /*0310*/  USHF.L.U32 UR5, UR4, 0xb, URZ ;  /* 0x0000000b04057899 */ /* 0x000fe4000800063f */
[----:B------:R-:W-:Y:S01]  /*0320*/  USHF.L.U32 UR4, UR4, 0x1, URZ ;  /* 0x0000000104047899 */ /* 0x000fe2000800063f */
[----:B------:R-:W0:Y:S11]  /*0330*/  FENCE.VIEW.ASYNC.S ;  /* 0x00000000000073c6 */ /* 0x000e360000000000 */
[----:B0-----:R0:W1:Y:S01]  /*0340*/  SYNCS.EXCH.64 URZ, [UR8], UR4 ;  /* 0x00000004083f75b2 */ /* 0x0010620008000100 */
[----:B------:R0:W2:Y:S01]  /*0350*/  SYNCS.EXCH.64 URZ, [UR8+0x40], UR6 ;  /* 0x00004006083f75b2 */ /* 0x0000a20008000100 */
[----:B------:R0:W3:Y:S01]  /*0360*/  SYNCS.EXCH.64 URZ, [UR8+0x8], UR4 ;  /* 0x00000804083f75b2 */ /* 0x0000e20008000100 */
[----:B------:R0:W4:Y:S01]  /*0370*/  SYNCS.EXCH.64 URZ, [UR8+0x48], UR6 ;  /* 0x00004806083f75b2 */ /* 0x0001220008000100 */
[----:B------:R0:W0:Y:S01]  /*0380*/  SYNCS.EXCH.64 URZ, [UR8+0x10], UR4 ;  /* 0x00001004083f75b2 */ /* 0x0000220008000100 */
        /* <DEDUP_REMOVED lines=11> */
[----:B------:R-:W-:Y:S01]  /*0440*/  NOP ;  /* 0x0000000000007918 */ /* 0x000fe20000000000 */
.L_x_3:
[----:B0-----:R-:W-:Y:S05]  /*0450*/  BSYNC B0 ;  /* 0x0000000000007941 */ /* 0x001fea0003800000 */
.L_x_2:
[----:B------:R-:W0:Y:S01]  /*0460*/  S2UR UR13, SR_CTAID.X ;  /* 0x00000000000d79c3 */ /* 0x000e220000002500 */
[----:B------:R-:W-:Y:S01]  /*0470*/  SHF.R.S32.HI R3, RZ, 0x1f, R4 ;  /* 0x0000001fff037819 */ /* 0x000fe20000011404 */
[----:B------:R5:W1:Y:S01]  /*0480*/  SHFL.IDX PT, R6, R0, RZ, 0x1f ;  /* 0x00001fff00067589 */ /* 0x000a6200000e0000 */
[----:B------:R-:W-:Y:S01]  /*0490*/  ULDC UR4, c[0x0][0x150] ;  /* 0x0000540000047ab9 */ /* 0x000fe20000000800 */
[----:B------:R-:W-:Y:S02]  /*04a0*/  ELECT P0, URZ, PT ;  /* 0x00000000003f782f */ /* 0x000fe40003800000 */
[----:B------:R-:W-:Y:S01]  /*04b0*/  LEA.HI R3, R3, R4, RZ, 0x7 ;  /* 0x0000000403037211 */ /* 0x000fe200078f38ff */
[----:B------:R-:W-:Y:S01]  /*04c0*/  ULDC UR5, c[0x0][0x154] ;  /* 0x0000550000057ab9 */ /* 0x000fe20000000800 */
[----:B------:R-:W-:Y:S01]  /*04d0*/  SHF.R.S32.HI R7, RZ, 0x1f, R2 ;  /* 0x0000001fff077819 */ /* 0x000fe20000011402 */
[----:B------:R-:W2:Y:S01]  /*04e0*/  S2UR UR10, SR_CTAID.Y ;  /* 0x00000000000a79c3 */ /* 0x000ea20000002600 */
[----:B------:R-:W-:Y:S01]  /*04f0*/  LOP3.LUT R3, R3, 0xffffff80, RZ, 0xc0, !PT ;  /* 0xffffff8003037812 */ /* 0x000fe200078ec0ff */
[----:B------:R-:W-:Y:S01]  /*0500*/  ULDC UR8, c[0x0][0x144] ;  /* 0x0000510000087ab9 */ /* 0x000fe20000000800 */
[----:B------:R-:W-:Y:S01]  /*0510*/  LEA.HI R7, R7, R2, RZ, 0x2 ;  /* 0x0000000207077211 */ /* 0x000fe200078f10ff */
[----:B------:R-:W-:Y:S01]  /*0520*/  NOP ;  /* 0x0000000000007918 */ /* 0x000fe20000000000 */
[----:B------:R-:W-:Y:S01]  /*0530*/  NOP ;  /* 0x0000000000007918 */ /* 0x000fe20000000000 */
[----:B------:R-:W-:Y:S01]  /*0540*/  IMAD.IADD R3, R4, 0x1, -R3 ;  /* 0x0000000104037824 */ /* 0x000fe200078e0a03 */
[----:B------:R-:W-:Y:S01]  /*0550*/  LOP3.LUT R7, R7, 0x3ffffffc, RZ, 0xc0, !PT ;  /* 0x3ffffffc07077812 */ /* 0x000fe200078ec0ff */
[----:B------:R-:W-:-:S03]  /*0560*/  ULDC UR11, c[0x0][0x148] ;  /* 0x00005200000b7ab9 */ /* 0x000fc60000000800 */
[----:B------:R-:W-:Y:S01]  /*0570*/  SHF.R.S32.HI R4, RZ, 0x1f, R3 ;  /* 0x0000001fff047819 */ /* 0x000fe20000011403 */
[----:B------:R-:W-:-:S03]  /*0580*/  IMAD.IADD R2, R2, 0x1, -R7 ;  /* 0x0000000102027824 */ /* 0x000fc600078e0a07 */
[----:B------:R-:W-:Y:S02]  /*0590*/  LEA.HI R4, R4, R3, RZ, 0x3 ;  /* 0x0000000304047211 */ /* 0x000fe400078f18ff */
[----:B0-----:R-:W-:Y:S02]  /*05a0*/  I2FP.F32.U32 R5, UR13 ;  /* 0x0000000d00057c45 */ /* 0x001fe40008201000 */
[--C-:B-----5:R-:W-:Y:S02]  /*05b0*/  SHF.R.S32.HI R0, RZ, 0x3, R4.reuse ;  /* 0x00000003ff007819 */ /* 0x120fe40000011404 */
[----:B-1----:R-:W-:Y:S01]  /*05c0*/  ISETP.NE.OR P0, PT, R6, RZ, !P0 ;  /* 0x000000ff0600720c */ /* 0x002fe20004705670 */
[----:B------:R-:W-:Y:S01]  /*05d0*/  FMUL R8, R5, UR4 ;  /* 0x0000000405087c20 */ /* 0x000fe20008400000 */
[----:B------:R-:W-:-:S04]  /*05e0*/  SHF.R.S32.HI R5, RZ, 0x1f, R4 ;  /* 0x0000001fff057819 */ /* 0x000fc80000011404 */
[----:B------:R-:W-:Y:S01]  /*05f0*/  LEA.HI R5, R5, R0, RZ, 0x2 ;  /* 0x0000000005057211 */ /* 0x000fe200078f10ff */
[----:B------:R-:W0:Y:S03]  /*0600*/  F2I.U32.TRUNC.NTZ R8, R8 ;  /* 0x0000000800087305 */ /* 0x000e26000020f000 */
[----:B------:R-:W-:-:S03]  /*0610*/  LOP3.LUT R5, R5, 0xfffffffc, RZ, 0xc0, !PT ;  /* 0xfffffffc05057812 */ /* 0x000fc600078ec0ff */
[----:B------:R-:W-:Y:S01]  /*0620*/  VOTEU.ALL UP0, P0 ;  /* 0x00000000003f7886 */ /* 0x000fe20000000000 */
[----:B------:R-:W-:Y:S01]  /*0630*/  VOTEU.ALL UP1, P0 ;  /* 0x00000000003f7886 */ /* 0x000fe20000020000 */
[----:B------:R-:W-:Y:S01]  /*0640*/  IMAD.IADD R5, R0, 0x1, -R5 ;  /* 0x0000000100057824 */ /* 0x000fe200078e0a05 */
[----:B--2---:R-:W-:Y:S02]  /*0650*/  I2FP.F32.U32 R0, UR10 ;  /* 0x0000000a00007c45 */ /* 0x004fe40008201000 */
[----:B------:R-:W1:Y:S01]  /*0660*/  @!UP0 S2UR UR7, SR_CgaCtaId ;  /* 0x00000000000789c3 */ /* 0x000e620000008800 */
[----:B------:R-:W-:Y:S01]  /*0670*/  IMAD R2, R2, 0x4, R5 ;  /* 0x0000000402027824 */ /* 0x000fe200078e0205 */
[----:B------:R-:W-:Y:S01]  /*0680*/  @!UP0 UMOV UR6, 0x400 ;  /* 0x0000040000068882 */ /* 0x000fe20000000000 */
[----:B------:R-:W-:Y:S01]  /*0690*/  FMUL R4, R0, UR5 ;  /* 0x0000000500047c20 */ /* 0x000fe20008400000 */
[----:B0-----:R-:W-:Y:S02]  /*06a0*/  R2UR UR4, R8 ;  /* 0x00000000080472ca */ /* 0x001fe400000e0000 */
[----:B------:R-:W-:-:S03]  /*06b0*/  LEA.HI R0, R2, R2, RZ, 0x1 ;  /* 0x0000000202007211 */ /* 0x000fc600078f08ff */
[----:B------:R-:W0:Y:S01]  /*06c0*/  F2I.U32.TRUNC.NTZ R4, R4 ;  /* 0x0000000400047305 */ /* 0x000e22000020f000 */
[----:B------:R-:W-:-:S05]  /*06d0*/  LOP3.LUT R5, R0, 0xfffffffe, RZ, 0xc0, !PT ;  /* 0xfffffffe00057812 */ /* 0x000fca00078ec0ff */
[----:B------:R-:W-:Y:S02]  /*06e0*/  IMAD.IADD R5, R2, 0x1, -R5 ;  /* 0x0000000102057824 */ /* 0x000fe400078e0a05 */
[----:B------:R-:W-:-:S04]  /*06f0*/  UIADD3 UR4, -UR4, URZ, URZ ;  /* 0x0000003f04047290 */ /* 0x000fc8000fffe13f */
[----:B------:R-:W-:Y:S01]  /*0700*/  UIMAD UR8, UR8, UR4, UR13 ;  /* 0x00000004080872a4 */ /* 0x000fe2000f8e020d */
[----:B0-----:R-:W-:Y:S02]  /*0710*/  R2UR UR12, R4 ;  /* 0x00000000040c72ca */ /* 0x001fe400000e0000 */
[----:B------:R-:W-:Y:S01]  /*0720*/  UMOV UR4, 0x20 ;  /* 0x0000002000047882 */ /* 0x000fe20000000000 */
[----:B-1----:R-:W-:Y:S02]  /*0730*/  @!UP0 ULEA UR6, UR7, UR6, 0x18 ;  /* 0x0000000607068291 */ /* 0x002fe4000f8ec03f */
[----:B------:R-:W-:Y:S01]  /*0740*/  ISETP.NE.AND P3, PT, R5, UR8, PT ;  /* 0x0000000805007c0c */ /* 0x000fe2000bf65270 */
[----:B------:R-:W-:-:S04]  /*0750*/  @!UP0 UIADD3 UR4, -UR4, 0x100000, URZ ;  /* 0x0010000004048890 */ /* 0x000fc8000fffe13f */
[----:B------:R-:W-:Y:S02]  /*0760*/  @!UP0 USHF.L.U32 UR5, UR4, 0xb, URZ ;  /* 0x0000000b04058899 */ /* 0x000fe4000800063f */
[----:B------:R-:W-:Y:S01]  /*0770*/  @!UP0 USHF.L.U32 UR4, UR4, 0x1, URZ ;  /* 0x0000000104048899 */ /* 0x000fe2000800063f */
[C---:B------:R-:W-:Y:S01]  /*0780*/  IMAD.SHL.U32 R5, R2.reuse, 0x4, RZ ;  /* 0x0000000402057824 */ /* 0x040fe200078e00ff */
[----:B------:R-:W-:Y:S01]  /*0790*/  VOTEU.ALL UP0, P0 ;  /* 0x00000000003f7886 */ /* 0x000fe20000000000 */
[----:B------:R-:W0:Y:S01]  /*07a0*/  LDC R4, c[0x0][0x140] ;  /* 0x00005000ff047b82 */ /* 0x000e220000000800 */
[----:B------:R-:W-:Y:S02]  /*07b0*/  LOP3.LUT P0, RZ, R3, 0x7, RZ, 0xc0, !PT ;  /* 0x0000000703ff7812 */ /* 0x000fe4000780c0ff */
[----:B------:R-:W-:Y:S01]  /*07c0*/  LOP3.LUT R9, R2, 0xc, R5, 0x78, !PT ;  /* 0x0000000c02097812 */ /* 0x000fe200078e7805 */
[----:B------:R-:W-:-:S03]  /*07d0*/  UIADD3 UR12, -UR12, URZ, URZ ;  /* 0x0000003f0c0c7290 */ /* 0x000fc6000fffe13f */
[C---:B------:R-:W-:Y:S01]  /*07e0*/  ISETP.LT.U32.AND P0, PT, R9.reuse, 0x2, !P0 ;  /* 0x000000020900780c */ /* 0x040fe20004701070 */
[----:B------:R1:W-:Y:S04]  /*07f0*/  STL [R1+0x904], R9 ;  /* 0x0009040901007387 */ /* 0x0003e80000100800 */
[----:B------:R-:W2:Y:S02]  /*0800*/  FENCE.VIEW.ASYNC.S ;  /* 0x00000000000073c6 */ /* 0x000ea40000000000 */
[----:B--2---:R-:W2:Y:S01]  /*0810*/  @!UP0 SYNCS.EXCH.64 URZ, [UR6+0x90], UR4 ;  /* 0x00009004063f85b2 */ /* 0x004ea20008000100 */
[----:B------:R-:W-:Y:S02]  /*0820*/  @P3 LEA.HI R0, R9, R9, RZ, 0x1 ;  /* 0x0000000909003211 */ /* 0x000fe400078f08ff */
[----:B------:R-:W-:-:S02]  /*0830*/  SEL R3, RZ, 0x1, !P0 ;  /* 0x00000001ff037807 */ /* 0x000fc40004000000 */
[----:B------:R-:W-:Y:S02]  /*0840*/  @P3 SHF.R.S32.HI R0, RZ, 0x1, R0 ;  /* 0x00000001ff003819 */ /* 0x000fe40000011400 */
[----:B0-----:R-:W-:Y:S01]  /*0850*/  ISETP.EQ.U32.AND P2, PT, R4, 0x1, PT ;  /* 0x000000010400780c */ /* 0x001fe20003f42070 */
[----:B------:R0:W1:Y:S01]  /*0860*/  @!UP1 SYNCS.EXCH.64 URZ, [UR6+0x98], UR4 ;  /* 0x00009804063f95b2 */ /* 0x0000620008000100 */
[----:B------:R-:W-:Y:S01]  /*0870*/  NOP ;  /* 0x0000000000007918 */ /* 0x000fe20000000000 */
[----:B0-----:R-:W-:-:S06]  /*0880*/  UIMAD UR4, UR11, UR12, UR10 ;  /* 0x0000000c0b0472a4 */ /* 0x001fcc000f8e020a */
[----:B------:R-:W-:Y:S01]  /*0890*/  @P3 ISETP.NE.AND P4, PT, R0, UR4, PT ;  /* 0x0000000400003c0c */ /* 0x000fe2000bf85270 */
[----:B------:R-:W-:-:S03]  /*08a0*/  IMAD.MOV.U32 R0, RZ, RZ, 0x1 ;  /* 0x00000001ff007424 */ /* 0x000fc600078e00ff */
[----:B------:R-:W-:-:S04]  /*08b0*/  @P3 SEL R0, RZ, 0x1, P4 ;  /* 0x00000001ff003807 */ /* 0x000fc80002000000 */
[----:B------:R-:W-:-:S05]  /*08c0*/  LOP3.LUT R0, R0, R3, RZ, 0xc0, !PT ;  /* 0x0000000300007212 */ /* 0x000fca00078ec0ff */
[----:B------:R0:W-:Y:S01]  /*08d0*/  STL [R1+0x900], R0 ;  /* 0x0009000001007387 */ /* 0x0001e20000100800 */
[----:B--2---:R-:W-:Y:S05]  /*08e0*/  @!P2 BRA `(.L_x_4) ;  /* 0x000000000008a947 */ /* 0x004fea0003800000 */
[----:B-1-34-:R-:W-:Y:S01]  /*08f0*/  UCGABAR_ARV ;  /* 0x00000000000079c7 */ /* 0x01afe20008000000 */
[----:B------:R-:W-:Y:S05]  /*0900*/  BRA `(.L_x_5) ;  /* 0x0000000000047947 */ /* 0x000fea0003800000 */
.L_x_4:
[----:B-1-34-:R-:W-:Y:S01]  /*0910*/  NOP ;  /* 0x0000000000007918 */ /* 0x01afe20000000000 */
.L_x_5:
[----:B------:R-:W-:Y:S01]  /*0920*/  ULDC UR4, c[0x0][0x65c] ;  /* 0x0001970000047ab9 */ /* 0x000fe20000000800 */
[----:B------:R-:W-:Y:S01]  /*0930*/  UMOV UR5, URZ ;  /* 0x0000003f00057c82 */ /* 0x000fe20008000000 */
[----:B------:R-:W-:-:S03]  /*0940*/  UISETP.NE.AND UP0, UPT, UR4, 0x1, UPT ;  /* 0x000000010400788c */ /* 0x000fc6000bf05270 */
[----:B------:R-:W-:Y:S01]  /*0950*/  UMOV UR4, UR13 ;  /* 0x0000000d00047c82 */ /* 0x000fe20008000000 */
[----:B------:R-:W-:Y:S02]  /*0960*/  UP2UR UR46, UPR, URZ, 0x1 ;  /* 0x000000013f2e7883 */ /* 0x000fe40008000000 */
[----:B------:R-:W-:Y:S02]  /*0970*/  PLOP3.LUT P0, PT, PT, PT, UP0, 0x80, 0x0 ;  /* 0x000000000000781c */ /* 0x000fe40003f0f008 */
[----:B------:R-:W-:Y:S02]  /*0980*/  PLOP3.LUT P3, PT, PT, PT, UP0, 0x80, 0x0 ;  /* 0x000000000000781c */ /* 0x000fe40003f6f008 */
[----:B------:R-:W-:Y:S01]  /*0990*/  PLOP3.LUT P5, PT, PT, PT, UP0, 0x80, 0x0 ;  /* 0x000000000000781c */ /* 0x000fe20003faf008 */
[----:B------:R-:W-:Y:S01]  /*09a0*/  @UP0 ULDC UR14, c[0x0][0x10] ;  /* 0x00000400000e0ab9 */ /* 0x000fe20000000800 */
[----:B------:R-:W-:Y:S01]  /*09b0*/  @UP0 UMOV UR6, UR10 ;  /* 0x0000000a00060c82 */ /* 0x000fe20008000000 */
[----:B------:R-:W-:Y:S01]  /*09c0*/  @UP0 UMOV UR7, URZ ;  /* 0x0000003f00070c82 */ /* 0x000fe20008000000 */
[----:B------:R-:W-:Y:S01]  /*09d0*/  PLOP3.LUT P4, PT, PT, PT, UP0, 0x80, 0x0 ;  /* 0x000000000000781c */ /* 0x000fe20003f8f008 */
[----:B------:R-:W-:-:S03]  /*09e0*/  @UP0 UIMAD.WIDE.U32 UR14, UR13, UR14, UR6 ;  /* 0x0000000e0d0e02a5 */ /* 0x000fc6000f8e0006 */
[----:B------:R-:W-:Y:S01]  /*09f0*/  @!UP0 ULDC UR7, c[0x0][0xc] ;  /* 0x0000030000078ab9 */ /* 0x000fe20000000800 */
[----:B------:R-:W-:Y:S01]  /*0a00*/  @UP0 UMOV UR6, URZ ;  /* 0x0000003f00060c82 */ /* 0x000fe20008000000 */
[----:B------:R-:W-:Y:S01]  /*0a10*/  @!UP0 UIMAD.WIDE.U32 UR4, UR10, UR7, UR4 ;  /* 0x000000070a0482a5 */ /* 0x000fe2000f8e0004 */
[----:B------:R-:W-:Y:S01]  /*0a20*/  IMAD.U32 R2, RZ, RZ, UR14 ;  /* 0x0000000eff027e24 */ /* 0x000fe2000f8e00ff */
[----:B------:R-:W-:Y:S02]  /*0a30*/  @UP0 UIADD3 UR6, UR15, UR6, URZ ;  /* 0x000000060f060290 */ /* 0x000fe4000fffe03f */
[----:B------:R-:W-:Y:S02]  /*0a40*/  IMAD.U32 R3, RZ, RZ, UR15 ;  /* 0x0000000fff037e24 */ /* 0x000fe4000f8e00ff */
[----:B------:R-:W-:Y:S02]  /*0a50*/  @P0 IMAD.MOV.U32 R7, RZ, RZ, R2 ;  /* 0x000000ffff070224 */ /* 0x000fe400078e0002 */
[----:B------:R-:W-:-:S02]  /*0a60*/  IMAD.U32 R5, RZ, RZ, UR5 ;  /* 0x00000005ff057e24 */ /* 0x000fc4000f8e00ff */
[----:B------:R-:W-:Y:S02]  /*0a70*/  IMAD.U32 R2, RZ, RZ, UR4 ;  /* 0x00000004ff027e24 */ /* 0x000fe4000f8e00ff */
[----:B------:R-:W-:Y:S02]  /*0a80*/  @P3 IMAD.U32 R6, RZ, RZ, UR6 ;  /* 0x00000006ff063e24 */ /* 0x000fe4000f8e00ff */
[----:B------:R-:W-:Y:S02]  /*0a90*/  @!P5 IMAD.MOV.U32 R6, RZ, RZ, R5 ;  /* 0x000000ffff06d224 */ /* 0x000fe400078e0005 */
[----:B------:R-:W-:Y:S02]  /*0aa0*/  @!P4 IMAD.MOV.U32 R7, RZ, RZ, R2 ;  /* 0x000000ffff07c224 */ /* 0x000fe400078e0002 */
[----:B------:R-:W-:Y:S01]  /*0ab0*/  IMAD.U32 R3, RZ, RZ, UR5 ;  /* 0x00000005ff037e24 */ /* 0x000fe2000f8e00ff */
[----:B------:R1:W-:Y:S01]  /*0ac0*/  STL [R1+0x910], R6 ;  /* 0x0009100601007387 */ /* 0x0003e20000100800 */
[----:B------:R-:W-:-:S03]  /*0ad0*/  IMAD.U32 R4, RZ, RZ, UR4 ;  /* 0x00000004ff047e24 */ /* 0x000fc6000f8e00ff */
[----:B------:R1:W-:Y:S01]  /*0ae0*/  STL [R1+0x914], R7 ;  /* 0x0009140701007387 */ /* 0x0003e20000100800 */
[----:B------:R-:W-:Y:S05]  /*0af0*/  @!P2 BRA `(.L_x_6) ;  /* 0x00000000000ca947 */ /* 0x000fea0003800000 */
[----:B------:R-:W-:Y:S01]  /*0b00*/  UCGABAR_WAIT ;  /* 0x0000000000007dc7 */ /* 0x000fe20008000000 */
[----:B------:R-:W-:Y:S01]  /*0b10*/  CCTL.IVALL ;  /* 0x00000000ff00798f */ /* 0x000fe20002000000 */
[----:B------:R-:W-:Y:S05]  /*0b20*/  BRA `(.L_x_7) ;  /* 0x0000000000047947 */ /* 0x000fea0003800000 */
.L_x_6:
[----:B------:R-:W-:Y:S06]  /*0b30*/  BAR.SYNC.DEFER_BLOCKING 0x0 ;  /* 0x0000000000007b1d */ /* 0x000fec0000010000 */
.L_x_7:
[----:B------:R-:W-:Y:S05]  /*0b40*/  @!P1 BRA `(.L_x_8) ;  /* 0x000003f000449947 */ /* 0x000fea0003800000 */
[----:B------:R-:W-:-:S06]  /*0b50*/  UISETP.GT.U32.AND UP0, UPT, UR16, 0x1, UPT ;  /* 0x000000011000788c */ /* 0x000fcc000bf04070 */
[----:B------:R-:W-:-:S13]  /*0b60*/  PLOP3.LUT P0, PT, PT, PT, UP0, 0x80, 0x0 ;  /* 0x000000000000781c */ /* 0x000fda0003f0f008 */
[----:B------:R-:W-:Y:S05]  /*0b70*/  @P0 EXIT ;  /* 0x000000000000094d */ /* 0x000fea0003800000 */
[----:B------:R-:W-:Y:S01]  /*0b80*/  ULDC.64 UR4, c[0x0][0x650] ;  /* 0x0001940000047ab9 */ /* 0x000fe20000000a00 */
[----:B------:R-:W-:Y:S01]  /*0b90*/  UMOV UR41, 0xffffffff ;  /* 0xffffffff00297882 */ /* 0x000fe20000000000 */
[----:B------:R-:W-:Y:S01]  /*0ba0*/  ISETP.GE.U32.AND P0, PT, R7, UR4, PT ;  /* 0x0000000407007c0c */ /* 0x000fe2000bf06070 */
[----:B------:R-:W-:Y:S01]  /*0bb0*/  UMOV UR42, 0xffffffff ;  /* 0xffffffff002a7882 */ /* 0x000fe20000000000 */
[----:B------:R-:W-:Y:S01]  /*0bc0*/  UMOV UR43, 0xffffffff ;  /* 0xffffffff002b7882 */ /* 0x000fe20000000000 */
[----:B0-----:R-:W-:Y:S02]  /*0bd0*/  PRMT R0, RZ, 0x7610, R0 ;  /* 0x00007610ff007816 */ /* 0x001fe40000000000 */
[----:B------:R-:W-:-:S13]  /*0be0*/  ISETP.GE.U32.AND.EX P0, PT, R6, UR5, PT, P0 ;  /* 0x0000000506007c0c */ /* 0x000fda000bf06100 */
[----:B------:R-:W-:Y:S05]  /*0bf0*/  @P0 BRA `(.L_x_9) ;  /* 0x0000000400480947 */ /* 0x000fea0003800000 */
[----:B------:R-:W-:Y:S01]  /*0c00*/  ULDC.64 UR16, c[0x0][0x628] ;  /* 0x00018a0000107ab9 */ /* 0x000fe20000000a00 */
[C---:B------:R-:W-:Y:S01]  /*0c10*/  R2UR UR19, R7.reuse ;  /* 0x00000000071372ca */ /* 0x040fe200000e0000 */
[----:B------:R-:W-:Y:S01]  /*0c20*/  ULDC UR18, c[0x0][0x630] ;  /* 0x00018c0000127ab9 */ /* 0x000fe20000000800 */
[----:B------:R-:W-:Y:S02]  /*0c30*/  ISETP.NE.U32.AND P0, PT, RZ, UR16, PT ;  /* 0x00000010ff007c0c */ /* 0x000fe4000bf05070 */
[----:B------:R-:W-:Y:S02]  /*0c40*/  R2UR UR4, R7 ;  /* 0x00000000070472ca */ /* 0x000fe400000e0000 */
[----:B------:R-:W-:Y:S02]  /*0c50*/  ISETP.NE.AND.EX P0, PT, RZ, UR17, PT, P0 ;  /* 0x00000011ff007c0c */ /* 0x000fe4000bf05300 */
[----:B------:R-:W-:-:S11]  /*0c60*/  R2UR UR5, R6 ;  /* 0x00000000060572ca */ /* 0x000fd600000e0000 */
[----:B------:R-:W-:Y:S05]  /*0c70*/  @!P0 BRA `(.L_x_10) ;  /* 0x0000000000308947 */ /* 0x000fea0003800000 */
[----:B------:R-:W-:Y:S01]  /*0c80*/  R2UR UR4, R7 ;  /* 0x00000000070472ca */ /* 0x000fe200000e0000 */
[----:B------:R-:W-:Y:S01]  /*0c90*/  ULDC UR9, c[0x0][0x634] ;  /* 0x00018d0000097ab9 */ /* 0x000fe20000000800 */
[----:B------:R-:W-:-:S11]  /*0ca0*/  R2UR UR13, R6 ;  /* 0x00000000060d72ca */ /* 0x000fd600000e0000 */
[----:B------:R-:W-:-:S04]  /*0cb0*/  UIADD3 UR9, UP0, UR4, UR9, URZ ;  /* 0x0000000904097290 */ /* 0x000fc8000ff1e03f */
[----:B------:R-:W-:-:S04]  /*0cc0*/  UIADD3.X UR13, URZ, UR13, URZ, UP0, !UPT ;  /* 0x0000000d3f0d7290 */ /* 0x000fc800087fe43f */
[----:B------:R-:W-:-:S04]  /*0cd0*/  UIMAD.WIDE.U32 UR4, UR13, UR16, URZ ;  /* 0x000000100d0472a5 */ /* 0x000fc8000f8e003f */
[----:B------:R-:W-:Y:S02]  /*0ce0*/  UIMAD.WIDE.U32 UR6, UP0, UR9, UR17, UR4 ;  /* 0x00000011090672a5 */ /* 0x000fe4000f800004 */
[----:B------:R-:W-:Y:S02]  /*0cf0*/  UIMAD.WIDE.U32 UR4, UR9, UR16, URZ ;  /* 0x00000010090472a5 */ /* 0x000fe4000f8e003f */
[----:B------:R-:W-:Y:S02]  /*0d00*/  UIADD3.X UR15, URZ, URZ, URZ, UP0, !UPT ;  /* 0x0000003f3f0f7290 */ /* 0x000fe400087fe43f */
[----:B------:R-:W-:Y:S01]  /*0d10*/  UIADD3 URZ, UP0, UR5, UR6, URZ ;  /* 0x00000006053f7290 */ /* 0x000fe2000ff1e03f */
[----:B------:R-:W-:-:S03]  /*0d20*/  UMOV UR14, UR7 ;  /* 0x00000007000e7c82 */ /* 0x000fc60008000000 */
[----:B------:R-:W-:-:S12]  /*0d30*/  UIMAD.WIDE.U32.X UR4, UR13, UR17, UR14, UP0 ;  /* 0x000000110d0472a5 */ /* 0x000fd800080e040e */
.L_x_10:
[----:B------:R-:W-:Y:S01]  /*0d40*/  USHF.R.U64 UR43, UR4, UR18, UR5 ;  /* 0x00000012042b7299 */ /* 0x000fe20008001205 */
[----:B------:R-:W-:Y:S01]  /*0d50*/  R2UR UR7, R6 ;  /* 0x00000000060772ca */ /* 0x000fe200000e0000 */
[----:B------:R-:W-:Y:S02]  /*0d60*/  USHF.R.U32.HI UR4, URZ, UR18, UR5 ;  /* 0x000000123f047299 */ /* 0x000fe40008011605 */
[----:B------:R-:W-:Y:S01]  /*0d70*/  UIADD3 UR5, UP0, URZ, -UR43, URZ ;  /* 0x8000002b3f057290 */ /* 0x000fe2000ff1e03f */
[----:B------:R-:W-:Y:S01]  /*0d80*/  ULDC.64 UR14, c[0x0][0x620] ;  /* 0x00018800000e7ab9 */ /* 0x000fe20000000a00 */
[----:B------:R-:W-:Y:S02]  /*0d90*/  UMOV UR6, UR19 ;  /* 0x0000001300067c82 */ /* 0x000fe40008000000 */
[----:B------:R-:W-:Y:S01]  /*0da0*/  UIADD3.X UR4, URZ, ~UR4, URZ, UP0, !UPT ;  /* 0x800000043f047290 */ /* 0x000fe200087fe43f */
[----:B------:R-:W-:Y:S01]  /*0db0*/  ULDC UR9, c[0x0][0x618] ;  /* 0x0001860000097ab9 */ /* 0x000fe20000000800 */
[----:B------:R-:W-:-:S02]  /*0dc0*/  UIMAD UR12, UR11, UR12, UR10 ;  /* 0x0000000c0b0c72a4 */ /* 0x000fc4000f8e020a */
[----:B------:R-:W-:Y:S02]  /*0dd0*/  UIMAD UR4, UR4, UR14, URZ ;  /* 0x0000000e040472a4 */ /* 0x000fe4000f8e023f */
[----:B------:R-:W-:Y:S02]  /*0de0*/  UIMAD.WIDE.U32 UR6, UR5, UR14, UR6 ;  /* 0x0000000e050672a5 */ /* 0x000fe4000f8e0006 */
[----:B------:R-:W-:Y:S01]  /*0df0*/  UIMAD UR4, UR5, UR15, UR4 ;  /* 0x0000000f050472a4 */ /* 0x000fe2000f8e0204 */
[----:B------:R-:W-:Y:S01]  /*0e00*/  ULDC UR10, c[0x0][0x608] ;  /* 0x00018200000a7ab9 */ /* 0x000fe20000000800 */
[----:B------:R-:W-:Y:S02]  /*0e10*/  ULDC UR18, c[0x0][0x658] ;  /* 0x0001960000127ab9 */ /* 0x000fe40000000800 */
[----:B------:R-:W-:Y:S01]  /*0e20*/  UIADD3 UR7, UR7, UR4, URZ ;  /* 0x0000000407077290 */ /* 0x000fe2000fffe03f */
[----:B------:R-:W-:Y:S02]  /*0e30*/  UMOV UR11, 0xffffffff ;  /* 0xffffffff000b7882 */ /* 0x000fe40000000000 */
[----:B------:R-:W-:Y:S01]  /*0e40*/  ULDC.64 UR4, c[0x0][0x640] ;  /* 0x0001900000047ab9 */ /* 0x000fe20000000a00 */
[----:B------:R-:W-:Y:S01]  /*0e50*/  USHF.R.U64 UR16, UR6, UR9, UR7 ;  /* 0x0000000906107299 */ /* 0x000fe20008001207 */
[----:B------:R-:W-:Y:S01]  /*0e60*/  ISETP.NE.U32.AND P0, PT, RZ, UR4, PT ;  /* 0x00000004ff007c0c */ /* 0x000fe2000bf05070 */
[----:B------:R-:W-:-:S02]  /*0e70*/  USHF.R.U32.HI UR7, URZ, UR9, UR7 ;  /* 0x000000093f077299 */ /* 0x000fc40008011607 */
[----:B------:R-:W-:Y:S01]  /*0e80*/  USHF.L.U32 UR6, UR11, UR18, URZ ;  /* 0x000000120b067299 */ /* 0x000fe2000800063f */
[----:B------:R-:W-:Y:S01]  /*0e90*/  ISETP.NE.AND.EX P0, PT, RZ, UR5, PT, P0 ;  /* 0x00000005ff007c0c */ /* 0x000fe2000bf05300 */
[----:B------:R-:W-:Y:S02]  /*0ea0*/  USHF.R.U64 UR22, UR16, UR10, UR7 ;  /* 0x0000000a10167299 */ /* 0x000fe40008001207 */
[----:B------:R-:W-:Y:S02]  /*0eb0*/  USHF.R.U32.HI UR7, URZ, UR10, UR7 ;  /* 0x0000000a3f077299 */ /* 0x000fe40008011607 */
[----:B------:R-:W-:Y:S02]  /*0ec0*/  UISETP.NE.AND UP1, UPT, UR46, URZ, UPT ;  /* 0x0000003f2e00728c */ /* 0x000fe4000bf25270 */
[----:B------:R-:W-:Y:S01]  /*0ed0*/  USHF.R.U64 UR23, UR22, UR18, UR7 ;  /* 0x0000001216177299 */ /* 0x000fe20008001207 */
[----:B------:R-:W-:Y:S01]  /*0ee0*/  ULDC UR17, c[0x0][0x600] ;  /* 0x0001800000117ab9 */ /* 0x000fe20000000800 */
[----:B------:R-:W-:-:S02]  /*0ef0*/  ULOP3.LUT UR13, URZ, UR6, URZ, 0x33, !UPT ;  /* 0x000000063f0d7292 */ /* 0x000fc4000f8e333f */
[----:B------:R-:W-:Y:S02]  /*0f00*/  UIADD3 UR15, UR17, -0x1, URZ ;  /* 0xffffffff110f7890 */ /* 0x000fe4000fffe03f */
[----:B------:R-:W-:Y:S02]  /*0f10*/  USEL UR12, UR8, UR12, !UP1 ;  /* 0x0000000c080c7287 */ /* 0x000fe4000c800000 */
[----:B------:R-:W-:Y:S01]  /*0f20*/  USHF.R.U32.HI UR7, URZ, UR18, UR7 ;  /* 0x000000123f077299 */ /* 0x000fe20008011607 */
[----:B------:R-:W-:Y:S01]  /*0f30*/  ULDC UR19, c[0x0][0x648] ;  /* 0x0001920000137ab9 */ /* 0x000fe20000000800 */
[----:B------:R-:W-:Y:S01]  /*0f40*/  ULDC UR20, c[0x0][0x638] ;  /* 0x00018e0000147ab9 */ /* 0x000fe20000000800 */
[----:B------:R-:W-:Y:S01]  /*0f50*/  UMOV UR21, 0x1 ;  /* 0x0000000100157882 */ /* 0x000fe20000000000 */
[----:B------:R-:W-:Y:S01]  /*0f60*/  UMOV UR6, UR23 ;  /* 0x0000001700067c82 */ /* 0x000fe20008000000 */
[----:B------:R-:W-:Y:S07]  /*0f70*/  @!P0 BRA `(.L_x_11) ;  /* 0x0000000000308947 */ /* 0x000fee0003800000 */
[----:B------:R-:W-:Y:S02]  /*0f80*/  ULDC UR10, c[0x0][0x64c] ;  /* 0x00019300000a7ab9 */ /* 0x000fe40000000800 */
        /* <DEDUP_REMOVED lines=8> */
[----:B------:R-:W-:-:S07]  /*1010*/  UIMAD.WIDE.U32.X UR4, UR14, UR5, UR10, UP0 ;  /* 0x000000050e0472a5 */ /* 0x000fce00080e040a */
[----:B------:R-:W-:Y:S01]  /*1020*/  UMOV UR6, UR4 ;  /* 0x0000000400067c82 */ /* 0x000fe20008000000 */
[----:B------:R-:W-:-:S05]  /*1030*/  UMOV UR7, UR5 ;  /* 0x0000000500077c82 */ /* 0x000fca0008000000 */
.L_x_11:
[----:B------:R-:W-:Y:S01]  /*1040*/  USHF.R.U64 UR5, UR6, UR19, UR7 ;  /* 0x0000001306057299 */ /* 0x000fe20008001207 */
[----:B------:R-:W-:Y:S01]  /*1050*/  IMAD.MOV.U32 R0, RZ, RZ, 0x1 ;  /* 0x00000001ff007424 */ /* 0x000fe200078e00ff */
[----:B------:R-:W-:Y:S02]  /*1060*/  USHF.L.U32 UR4, UR21, UR18, URZ ;  /* 0x0000001215047299 */ /* 0x000fe4000800063f */
[----:B------:R-:W-:Y:S02]  /*1070*/  ULOP3.LUT UR13, UR22, UR13, URZ, 0xc0, !UPT ;  /* 0x0000000d160d7292 */ /* 0x000fe4000f8ec03f */
[----:B------:R-:W-:Y:S02]  /*1080*/  UIADD3 UR6, -UR5, URZ, URZ ;  /* 0x0000003f05067290 */ /* 0x000fe4000fffe13f */
[----:B------:R-:W-:Y:S02]  /*1090*/  UIMAD UR13, UR4, UR5, UR13 ;  /* 0x00000005040d72a4 */ /* 0x000fe4000f8e020d */
[----:B------:R-:W-:-:S02]  /*10a0*/  ULOP3.LUT UR15, UR16, UR15, URZ, 0xc0, !UPT ;  /* 0x0000000f100f7292 */ /* 0x000fc4000f8ec03f */
[----:B------:R-:W-:Y:S01]  /*10b0*/  UIMAD UR4, UR6, UR20, UR23 ;  /* 0x00000014060472a4 */ /* 0x000fe2000f8e0217 */
[----:B------:R-:W-:Y:S01]  /*10c0*/  ULDC UR5, c[0x0][0x610] ;  /* 0x0001840000057ab9 */ /* 0x000fe20000000800 */
[----:B------:R-:W-:Y:S02]  /*10d0*/  UISETP.NE.AND UP0, UPT, UR46, URZ, UPT ;  /* 0x0000003f2e00728c */ /* 0x000fe4000bf05270 */
[----:B------:R-:W-:Y:S02]  /*10e0*/  UIMAD UR12, UR13, UR5, UR12 ;  /* 0x000000050d0c72a4 */ /* 0x000fe4000f8e020c */
[----:B------:R-:W-:-:S04]  /*10f0*/  UIMAD UR4, UR4, UR17, UR15 ;  /* 0x00000011040472a4 */ /* 0x000fc8000f8e020f */
[----:B------:R-:W-:Y:S02]  /*1100*/  USEL UR42, UR4, UR12, !UP0 ;  /* 0x0000000c042a7287 */ /* 0x000fe4000c000000 */
[----:B------:R-:W-:-:S12]  /*1110*/  USEL UR41, UR12, UR4, !UP0 ;  /* 0x000000040c297287 */ /* 0x000fd8000c000000 */
.L_x_9:
[----:B------:R-:W-:-:S08]  /*1120*/  NOP ;  /* 0x0000000000007918 */ /* 0x000fd00000000000 */
[----:B------:R-:W0:Y:S02]  /*1130*/  USETMAXREG.TRY_ALLOC.CTAPOOL UP0, 0xf0 ;  /* 0x000000f0000079c8 */ /* 0x000e240008000600 */
[----:B0-----:R-:W-:-:S13]  /*1140*/  PLOP3.LUT P0, PT, PT, PT, UP0, 0x80, 0x0 ;  /* 0x000000000000781c */ /* 0x001fda0003f0f008 */
[----:B------:R-:W-:Y:S05]  /*1150*/  @!P0 BRA `(.L_x_9) ;  /* 0xfffffffc00f08947 */ /* 0x000fea000383ffff */
[----:B------:R-:W-:Y:S01]  /*1160*/  ULDC.64 UR4, c[0x0][0x598] ;  /* 0x0001660000047ab9 */ /* 0x000fe20000000a00 */
[----:B------:R-:W-:Y:S01]  /*1170*/  ULDC.64 UR36, c[0x0][0x208] ;  /* 0x0000820000247ab9 */ /* 0x000fe20000000a00 */
[----:B------:R-:W-:-:S04]  /*1180*/  ISETP.NE.U32.AND P0, PT, RZ, UR4, PT ;  /* 0x00000004ff007c0c */ /* 0x000fc8000bf05070 */
[----:B------:R-:W-:-:S13]  /*1190*/  ISETP.NE.AND.EX P0, PT, RZ, UR5, PT, P0 ;  /* 0x00000005ff007c0c */ /* 0x000fda000bf05300 */
[----:B------:R-:W-:Y:S05]  /*11a0*/  @!P0 BRA `(.L_x_12) ;  /* 0x00000000001c8947 */ /* 0x000fea0003800000 */
[----:B------:R-:W0:Y:S02]  /*11b0*/  LDC.64 R2, c[0x0][0x598] ;  /* 0x00016600ff027b82 */ /* 0x000e240000000a00 */
[----:B0-----:R-:W2:Y:S02]  /*11c0*/  LDG.E.64 R2, desc[UR36][R2.64] ;  /* 0x0000002402027981 */ /* 0x001ea4000c1e1b00 */
[----:B--2---:R-:W-:-:S04]  /*11d0*/  ISETP.NE.U32.AND P0, PT, R2, RZ, PT ;  /* 0x000000ff0200720c */ /* 0x004fc80003f05070 */
[----:B------:R-:W-:-:S13]  /*11e0*/  ISETP.NE.AND.EX P0, PT, R3, RZ, PT, P0 ;  /* 0x000000ff0300720c */ /* 0x000fda0003f05300 */
[----:B------:R-:W-:Y:S05]  /*11f0*/  @!P0 BRA `(.L_x_12) ;  /* 0x0000000000088947 */ /* 0x000fea0003800000 */
[----:B------:R0:W5:Y:S01]  /*1200*/  LD.E R2, desc[UR36][R2.64] ;  /* 0x0000002402027980 */ /* 0x000162000c101900 */
[----:B------:R-:W-:Y:S05]  /*1210*/  BRA `(.L_x_13) ;  /* 0x0000000000247947 */ /* 0x000fea0003800000 */
.L_x_12:
[----:B------:R-:W-:Y:S02]  /*1220*/  ULDC.64 UR4, c[0x0][0x588] ;  /* 0x0001620000047ab9 */ /* 0x000fe40000000a00 */
[----:B------:R-:W-:-:S04]  /*1230*/  ISETP.NE.U32.AND P0, PT, RZ, UR4, PT ;  /* 0x00000004ff007c0c */ /* 0x000fc8000bf05070 */
[----:B------:R-:W-:-:S13]  /*1240*/  ISETP.NE.AND.EX P0, PT, RZ, UR5, PT, P0 ;  /* 0x00000005ff007c0c */ /* 0x000fda000bf05300 */
[----:B------:R-:W-:Y:S05]  /*1250*/  @!P0 BRA `(.L_x_14) ;  /* 0x00000000000c8947 */ /* 0x000fea0003800000 */
[----:B------:R-:W0:Y:S02]  /*1260*/  LDC.64 R2, c[0x0][0x588] ;  /* 0x00016200ff027b82 */ /* 0x000e240000000a00 */
[----:B0-----:R2:W5:Y:S01]  /*1270*/  LDG.E R2, desc[UR36][R2.64] ;  /* 0x0000002402027981 */ /* 0x001562000c1e1900 */
[----:B------:R-:W-:Y:S05]  /*1280*/  BRA `(.L_x_13) ;  /* 0x0000000000087947 */ /* 0x000fea0003800000 */
.L_x_14:
[----:B------:R-:W-:Y:S02]  /*1290*/  ULDC UR4, c[0x0][0x580] ;  /* 0x0001600000047ab9 */ /* 0x000fe40000000800 */
[----:B------:R-:W-:-:S07]  /*12a0*/  IMAD.U32 R2, RZ, RZ, UR4 ;  /* 0x00000004ff027e24 */ /* 0x000fce000f8e00ff */
.L_x_13:
[----:B------:R-:W-:Y:S02]  /*12b0*/  ULDC.64 UR4, c[0x0][0x5a0] ;  /* 0x0001680000047ab9 */ /* 0x000fe40000000a00 */
[----:B------:R-:W-:-:S04]  /*12c0*/  ISETP.NE.U32.AND P0, PT, RZ, UR4, PT ;  /* 0x00000004ff007c0c */ /* 0x000fc8000bf05070 */
[----:B------:R-:W-:-:S13]  /*12d0*/  ISETP.NE.AND.EX P0, PT, RZ, UR5, PT, P0 ;  /* 0x00000005ff007c0c */ /* 0x000fda000bf05300 */
[----:B------:R-:W-:Y:S05]  /*12e0*/  @!P0 BRA `(.L_x_15) ;  /* 0x00000000001c8947 */ /* 0x000fea0003800000 */
[----:B------:R-:W3:Y:S02]  /*12f0*/  LDC.64 R4, c[0x0][0x5a0] ;  /* 0x00016800ff047b82 */ /* 0x000ee40000000a00 */
[----:B---3--:R-:W3:Y:S02]  /*1300*/  LDG.E.64 R4, desc[UR36][R4.64] ;  /* 0x0000002404047981 */ /* 0x008ee4000c1e1b00 */
[----:B---3--:R-:W-:-:S04]  /*1310*/  ISETP.NE.U32.AND P0, PT, R4, RZ, PT ;  /* 0x000000ff0400720c */ /* 0x008fc80003f05070 */
[----:B------:R-:W-:-:S13]  /*1320*/  ISETP.NE.AND.EX P0, PT, R5, RZ, PT, P0 ;  /* 0x000000ff0500720c */ /* 0x000fda0003f05300 */
[----:B------:R-:W-:Y:S05]  /*1330*/  @!P0 BRA `(.L_x_15) ;  /* 0x0000000000088947 */ /* 0x000fea0003800000 */
[----:B------:R3:W5:Y:S01]  /*1340*/  LD.E R16, desc[UR36][R4.64] ;  /* 0x0000002404107980 */ /* 0x000762000c101900 */
[----:B------:R-:W-:Y:S05]  /*1350*/  BRA `(.L_x_16) ;  /* 0x0000000000247947 */ /* 0x000fea0003800000 */
.L_x_15:
[----:B------:R-:W-:Y:S02]  /*1360*/  ULDC.64 UR4, c[0x0][0x590] ;  /* 0x0001640000047ab9 */ /* 0x000fe40000000a00 */
[----:B------:R-:W-:-:S04]  /*1370*/  ISETP.NE.U32.AND P0, PT, RZ, UR4, PT ;  /* 0x00000004ff007c0c */ /* 0x000fc8000bf05070 */
[----:B------:R-:W-:-:S13]  /*1380*/  ISETP.NE.AND.EX P0, PT, RZ, UR5, PT, P0 ;  /* 0x00000005ff007c0c */ /* 0x000fda000bf05300 */
[----:B------:R-:W-:Y:S05]  /*1390*/  @!P0 BRA `(.L_x_17) ;  /* 0x00000000000c8947 */ /* 0x000fea0003800000 */
[----:B------:R-:W3:Y:S02]  /*13a0*/  LDC.64 R16, c[0x0][0x590] ;  /* 0x00016400ff107b82 */ /* 0x000ee40000000a00 */
[----:B---3--:R4:W5:Y:S01]  /*13b0*/  LDG.E R16, desc[UR36][R16.64] ;  /* 0x0000002410107981 */ /* 0x008962000c1e1900 */
[----:B------:R-:W-:Y:S05]  /*13c0*/  BRA `(.L_x_16) ;  /* 0x0000000000087947 */ /* 0x000fea0003800000 */
.L_x_17:
[----:B------:R-:W-:Y:S02]  /*13d0*/  ULDC UR4, c[0x0][0x584] ;  /* 0x0001610000047ab9 */ /* 0x000fe40000000800 */
[----:B------:R-:W-:-:S07]  /*13e0*/  IMAD.U32 R16, RZ, RZ, UR4 ;  /* 0x00000004ff107e24 */ /* 0x000fce000f8e00ff */
.L_x_16:
[----:B------:R-:W-:-:S13]  /*13f0*/  LOP3.LUT P0, RZ, R0, 0xff, RZ, 0xc0, !PT ;  /* 0x000000ff00ff7812 */ /* 0x000fda000780c0ff */
[----:B------:R-:W-:Y:S05]  /*1400*/  @!P0 EXIT ;  /* 0x000000000000894d */ /* 0x000fea0003800000 */
[----:B------:R-:W-:Y:S01]  /*1410*/  ULDC UR4, c[0x0][0x28c] ;  /* 0x0000a30000047ab9 */ /* 0x000fe20000000800 */
[----:B------:R-:W-:Y:S01]  /*1420*/  UMOV UR38, URZ ;  /* 0x0000003f00267c82 */ /* 0x000fe20008000000 */
[----:B------:R-:W-:Y:S01]  /*1430*/  UIADD3 UR4, UR4, 0xf, URZ ;  /* 0x0000000f04047890 */ /* 0x000fe2000fffe03f */
[----:B------:R-:W-:-:S03]  /*1440*/  UMOV UR39, URZ ;  /* 0x0000003f00277c82 */ /* 0x000fc60008000000 */
[----:B------:R-:W-:-:S04]  /*1450*/  USHF.R.S32.HI UR5, URZ, 0x1f, UR4 ;  /* 0x0000001f3f057899 */ /* 0x000fc80008011404 */
[----:B------:R-:W-:-:S04]  /*1460*/  ULEA.HI UR5, UR5, UR4, URZ, 0x4 ;  /* 0x0000000405057291 */ /* 0x000fc8000f8f203f */
[----:B------:R-:W-:-:S12]  /*1470*/  USHF.R.S32.HI UR44, URZ, 0x4, UR5 ;  /* 0x000000043f2c7899 */ /* 0x000fd80008011405 */
.L_x_1565:
[----:B------:R-:W0:Y:S01]  /*1480*/  S2R R0, SR_TID.X ;  /* 0x0000000000007919 */ /* 0x000e220000002100 */
[----:B------:R-:W1:Y:S01]  /*1490*/  S2UR UR6, SR_CgaCtaId ;  /* 0x00000000000679c3 */ /* 0x000e620000008800 */
[----:B------:R-:W-:Y:S02]  /*14a0*/  UMOV UR45, 0x400 ;  /* 0x00000400002d7882 */ /* 0x000fe40000000000 */
[----:B-1----:R-:W-:Y:S01]  /*14b0*/  ULEA UR45, UR6, UR45, 0x18 ;  /* 0x0000002d062d7291 */ /* 0x002fe2000f8ec03f */
[----:B0-----:R-:W-:-:S04]  /*14c0*/  LOP3.LUT R0, R0, 0x80, RZ, 0xc0, !PT ;  /* 0x0000008000007812 */ /* 0x001fc800078ec0ff */
[----:B------:R-:W-:-:S06]  /*14d0*/  SHF.R.U32.HI R0, RZ, 0x7, R0 ;  /* 0x00000007ff007819 */ /* 0x000fcc0000011600 */
[----:B------:R-:W0:Y:S02]  /*14e0*/  SHFL.IDX PT, R0, R0, RZ, 0x1f ;  /* 0x00001fff00007589 */ /* 0x000e2400000e0000 */
[----:B0-----:R-:W-:-:S13]  /*14f0*/  R2UR UR4, R0 ;  /* 0x00000000000472ca */ /* 0x001fda00000e0000 */
[----:B------:R-:W-:-:S04]  /*1500*/  ULEA.HI UR5, UR4, UR4, URZ, 0x1 ;  /* 0x0000000404057291 */ /* 0x000fc8000f8f083f */
[----:B------:R-:W-:-:S04]  /*1510*/  ULOP3.LUT UR5, UR5, 0x1ffffe, URZ, 0xc0, !UPT ;  /* 0x001ffffe05057892 */ /* 0x000fc8000f8ec03f */
[----:B------:R-:W-:-:S03]  /*1520*/  UIADD3 UR5, UR4, -UR5, URZ ;  /* 0x8000000504057290 */ /* 0x000fc6000fffe03f */
[----:B------:R-:W-:Y:S01]  /*1530*/  ULDC UR4, c[0x0][0x28c] ;  /* 0x0000a30000047ab9 */ /* 0x000fe20000000800 */
[----:B------:R-:W-:Y:S01]  /*1540*/  ULEA UR5, UR5, UR45, 0xb ;  /* 0x0000002d05057291 */ /* 0x000fe2000f8e583f */
[----:B------:R-:W-:-:S03]  /*1550*/  ISETP.LT.AND P0, PT, RZ, UR4, PT ;  /* 0x00000004ff007c0c */ /* 0x000fc6000bf01270 */
[----:B------:R-:W-:-:S04]  /*1560*/  UIADD3 UR5, UR5, 0x180, URZ ;  /* 0x0000018005057890 */ /* 0x000fc8000fffe03f */
[----:B------:R-:W-:-:S04]  /*1570*/  USHF.R.U32.HI UR5, URZ, 0x4, UR5 ;  /* 0x000000043f057899 */ /* 0x000fc80008011605 */
[----:B------:R-:W-:Y:S02]  /*1580*/  ULOP3.LUT UR47, UR5, 0x3fff, URZ, 0xc0, !UPT ;  /* 0x00003fff052f7892 */ /* 0x000fe4000f8ec03f */
[----:B---34-:R-:W-:Y:S10]  /*1590*/  @P0 BRA `(.L_x_18) ;  /* 0x0000000000400947 */ /* 0x018ff40003800000 */
[----:B------:R-:W-:Y:S01]  /*15a0*/  MOV R0, 0x0 ;  /* 0x0000000000007802 */ /* 0x000fe20000000f00 */
[----:B------:R-:W-:Y:S01]  /*15b0*/  ULDC.64 UR4, c[0x4][0x68] ;  /* 0x01001a0000047ab9 */ /* 0x000fe20000000a00 */
[----:B------:R-:W-:Y:S01]  /*15c0*/  ULDC.64 UR6, c[0x4][0x8] ;  /* 0x0100020000067ab9 */ /* 0x000fe20000000a00 */
[----:B---3--:R-:W-:Y:S01]  /*15d0*/  IMAD.U32 R4, RZ, RZ, UR4 ;  /* 0x00000004ff047e24 */ /* 0x008fe2000f8e00ff */
[----:B------:R0:W1:Y:S01]  /*15e0*/  LDC.64 R14, c[0x4][R0] ;  /* 0x01000000000e7b82 */ /* 0x0000620000000a00 */
[----:B------:R-:W-:Y:S01]  /*15f0*/  IMAD.U32 R5, RZ, RZ, UR5 ;  /* 0x00000005ff057e24 */ /* 0x000fe2000f8e00ff */
[----:B------:R-:W-:Y:S01]  /*1600*/  ULDC.64 UR4, c[0x4][0x70] ;  /* 0x01001c0000047ab9 */ /* 0x000fe20000000a00 */
[----:B------:R-:W-:Y:S02]  /*1610*/  IMAD.U32 R10, RZ, RZ, UR6 ;  /* 0x00000006ff0a7e24 */ /* 0x000fe4000f8e00ff */
[----:B------:R-:W-:Y:S02]  /*1620*/  IMAD.U32 R6, RZ, RZ, UR4 ;  /* 0x00000004ff067e24 */ /* 0x000fe4000f8e00ff */
[----:B------:R-:W-:-:S02]  /*1630*/  IMAD.U32 R7, RZ, RZ, UR5 ;  /* 0x00000005ff077e24 */ /* 0x000fc4000f8e00ff */
[----:B------:R-:W-:Y:S02]  /*1640*/  IMAD.U32 R11, RZ, RZ, UR7 ;  /* 0x00000007ff0b7e24 */ /* 0x000fe4000f8e00ff */
[----:B------:R-:W-:Y:S02]  /*1650*/  IMAD.MOV.U32 R8, RZ, RZ, 0x1e1 ;  /* 0x000001e1ff087424 */ /* 0x000fe400078e00ff */
[----:B------:R-:W-:Y:S02]  /*1660*/  IMAD.MOV.U32 R12, RZ, RZ, 0x1 ;  /* 0x00000001ff0c7424 */ /* 0x000fe400078e00ff */
[----:B0-----:R-:W-:-:S07]  /*1670*/  IMAD.MOV.U32 R13, RZ, RZ, RZ ;  /* 0x000000ffff0d7224 */ /* 0x001fce00078e00ff */
[----:B------:R-:W-:-:S07]  /*1680*/  LEPC R20, `(.L_x_18) ;  /* 0x000000001014794e */ /* 0x000fce0000000000 */
[----:B-12-45:R-:W-:Y:S05]  /*1690*/  CALL.ABS.NOINC R14 ;  /* 0x000000000e007343 */ /* 0x036fea0003c00000 */
.L_x_18:
[----:B------:R-:W-:-:S06]  /*16a0*/  ULOP3.LUT UR4, UR40, 0x1, URZ, 0xfc, !UPT ;  /* 0x0000000128047892 */ /* 0x000fcc000f8efc3f */
[----:B------:R-:W-:-:S05]  /*16b0*/  IMAD.U32 R0, RZ, RZ, UR4 ;  /* 0x00000004ff007e24 */ /* 0x000fca000f8e00ff */
[----:B------:R-:W-:-:S13]  /*16c0*/  ISETP.NE.AND P0, PT, R0, 0x3, PT ;  /* 0x000000030000780c */ /* 0x000fda0003f05270 */
[----:B------:R-:W-:Y:S05]  /*16d0*/  @!P0 BRA `(.L_x_19) ;  /* 0x0000000000048947 */ /* 0x000fea0003800000 */
[----:B------:R-:W-:Y:S01]  /*16e0*/  BPT.TRAP 0x1 ;  /* 0x000000040000795c */ /* 0x000fe20000300000 */
.L_x_19:
[----:B--2---:R-:W-:Y:S02]  /*16f0*/  IMAD.U32 R3, RZ, RZ, UR39 ;  /* 0x00000027ff037e24 */ /* 0x004fe4000f8e00ff */
[----:B------:R-:W-:-:S03]  /*1700*/  IMAD.U32 R0, RZ, RZ, UR38 ;  /* 0x00000026ff007e24 */ /* 0x000fc6000f8e00ff */
[----:B------:R-:W-:Y:S02]  /*1710*/  LEA R3, R3, UR45, 0x3 ;  /* 0x0000002d03037c11 */ /* 0x000fe4000f8e18ff */
[----:B------:R-:W-:-:S04]  /*1720*/  SHF.L.U32 R0, R0, 0x1f, RZ ;  /* 0x0000001f00007819 */ /* 0x000fc800000006ff */
[----:B------:R0:W1:Y:S01]  /*1730*/  SYNCS.PHASECHK.TRANS64.TRYWAIT P1, [R3+URZ], R0 ;  /* 0x00000000030075a7 */ /* 0x000062000802017f */
[----:B------:R-:W-:Y:S05]  /*1740*/  @!P0 BRA `(.L_x_20) ;  /* 0x0000000000048947 */ /* 0x000fea0003800000 */
[----:B------:R-:W-:Y:S01]  /*1750*/  BPT.TRAP 0x1 ;  /* 0x000000040000795c */ /* 0x000fe20000300000 */
.L_x_20:
[----:B-1----:R-:W-:Y:S05]  /*1760*/  @P1 BRA `(.L_x_21) ;  /* 0x0000000000081947 */ /* 0x002fea0003800000 */
[----:B------:R-:W1:Y:S02]  /*1770*/  SYNCS.PHASECHK.TRANS64.TRYWAIT P1, [R3+URZ], R0 ;  /* 0x00000000030075a7 */ /* 0x000e64000802017f */
[----:B-1----:R-:W-:Y:S05]  /*1780*/  @!P1 BRA `(.L_x_22) ;  /* 0x000003fc00909947 */ /* 0x002fea0003800000 */
.L_x_21:
[----:B------:R-:W-:-:S04]  /*1790*/  UISETP.LT.AND UP0, UPT, UR44, 0x1, UPT ;  /* 0x000000012c00788c */ /* 0x000fc8000bf01270 */
[----:B------:R-:W-:-:S06]  /*17a0*/  USEL UR4, UR44, 0x1, UP0 ;  /* 0x000000012c047887 */ /* 0x000fcc0008000000 */
[----:B------:R-:W-:Y:S01]  /*17b0*/  IMAD.U32 R6, RZ, RZ, UR4 ;  /* 0x00000004ff067e24 */ /* 0x000fe2000f8e00ff */
[----:B------:R-:W-:Y:S05]  /*17c0*/  WARPSYNC.ALL ;  /* 0x0000000000007948 */ /* 0x000fea0003800000 */
[----:B------:R-:W-:-:S04]  /*17d0*/  IADD3 R6, -R6, UR44, RZ ;  /* 0x0000002c06067c10 */ /* 0x000fc8000fffe1ff */
[----:B------:R-:W-:Y:S01]  /*17e0*/  ISETP.GE.AND P1, PT, R6, 0x1, PT ;  /* 0x000000010600780c */ /* 0x000fe20003f26270 */
[----:B------:R-:W-:Y:S01]  /*17f0*/  UIADD3 UR4, UR45, 0x20180, URZ ;  /* 0x000201802d047890 */ /* 0x000fe2000fffe03f */
[----:B------:R-:W-:Y:S01]  /*1800*/  WARPGROUP.ARRIVE ;  /* 0x00000000000079c5 */ /* 0x000fe20000000000 */
[----:B------:R-:W-:Y:S02]  /*1810*/  ULOP3.LUT UR12, UR47, 0x10000, URZ, 0xfc, !UPT ;  /* 0x000100002f0c7892 */ /* 0x000fe4000f8efc3f */
[----:B------:R-:W-:Y:S02]  /*1820*/  USHF.R.U32.HI UR4, URZ, 0x4, UR4 ;  /* 0x000000043f047899 */ /* 0x000fe40008011604 */
[----:B------:R-:W-:Y:S02]  /*1830*/  ULEA UR14, UR39, UR12, 0xa ;  /* 0x0000000c270e7291 */ /* 0x000fe4000f8e503f */
[----:B------:R-:W-:Y:S01]  /*1840*/  ULOP3.LUT UR4, UR4, 0x3fff, URZ, 0xc0, !UPT ;  /* 0x00003fff04047892 */ /* 0x000fe2000f8ec03f */
[----:B------:R-:W-:Y:S01]  /*1850*/  UMOV UR5, 0xc0000010 ;  /* 0xc000001000057882 */ /* 0x000fe20000000000 */
[----:B------:R-:W-:-:S02]  /*1860*/  UMOV UR7, 0xc0000010 ;  /* 0xc000001000077882 */ /* 0x000fc40000000000 */
[----:B------:R-:W-:Y:S01]  /*1870*/  ULOP3.LUT UR13, UR4, 0x10000, URZ, 0xfc, !UPT ;  /* 0x00010000040d7892 */ /* 0x000fe2000f8efc3f */
[----:B------:R-:W-:Y:S02]  /*1880*/  UMOV UR9, UR5 ;  /* 0x0000000500097c82 */ /* 0x000fe40008000000 */
[----:B------:R-:W-:Y:S01]  /*1890*/  UMOV UR4, UR14 ;  /* 0x0000000e00047c82 */ /* 0x000fe20008000000 */
[----:B------:R-:W-:Y:S01]  /*18a0*/  UIMAD UR6, UR39, 0x300, UR13 ;  /* 0x00000300270678a4 */ /* 0x000fe2000f8e020d */
[----:B------:R-:W-:Y:S01]  /*18b0*/  UMOV UR8, UR4 ;  /* 0x0000000400087c82 */ /* 0x000fe20008000000 */
[----:B------:R-:W-:Y:S02]  /*18c0*/  UMOV UR11, 0xc0000010 ;  /* 0xc0000010000b7882 */ /* 0x000fe40000000000 */
[----:B------:R-:W-:-:S05]  /*18d0*/  UIADD3 UR10, UR6, 0x180, URZ ;  /* 0x00000180060a7890 */ /* 0x000fca000fffe03f */
[----:B------:R-:W-:Y:S03]  /*18e0*/  HGMMA.64x192x16.F32 R24, gdesc[UR4], RZ, !UPT, gsb0 ;  /* 0x02e00000041879f0 */ /* 0x000fe6000c0008ff */
[----:B------:R-:W-:Y:S02]  /*18f0*/  WARPGROUP.DEPBAR.LE gsb0, 0x0 ;  /* 0x00008000000079c5 */ /* 0x000fe40000010000 */
[----:B------:R-:W-:Y:S04]  /*1900*/  STL.64 [R1+0x780], R24 ;  /* 0x0007801801007387 */ /* 0x000fe80000100a00 */
        /* <DEDUP_REMOVED lines=46> */
[----:B------:R2:W-:Y:S02]  /*1bf0*/  STL.64 [R1+0x8f8], R118 ;  /* 0x0008f87601007387 */ /* 0x0005e40000100a00 */
[----:B--2---:R-:W-:-:S06]  /*1c00*/  WARPGROUP.ARRIVE ;  /* 0x00000000000079c5 */ /* 0x004fcc0000000000 */
[----:B------:R-:W-:Y:S01]  /*1c10*/  HGMMA.64x192x16.F32 R24, gdesc[UR8], RZ, !UPT, gsb0 ;  /* 0x02e00000081879f0 */ /* 0x000fe2000c0008ff */
[----:B------:R-:W-:Y:S01]  /*1c20*/  UIADD3 UR8, UR14, 0x100, URZ ;  /* 0x000001000e087890 */ /* 0x000fe2000fffe03f */
[----:B------:R-:W-:Y:S02]  /*1c30*/  UMOV UR9, 0xc0000010 ;  /* 0xc000001000097882 */ /* 0x000fe40000000000 */
[----:B------:R-:W-:-:S04]  /*1c40*/  UMOV UR5, UR9 ;  /* 0x0000000900057c82 */ /* 0x000fc80008000000 */
[----:B------:R-:W-:Y:S01]  /*1c50*/  UMOV UR4, UR8 ;  /* 0x0000000800047c82 */ /* 0x000fe20008000000 */
        /* <DEDUP_REMOVED lines=50> */
[----:B------:R-:W-:Y:S03]  /*1f80*/  HGMMA.64x192x16.F32 R24, gdesc[UR8], RZ, !UPT, gsb0 ;  /* 0x02e00000081879f0 */ /* 0x000fe6000c0008ff */
[----:B------:R-:W-:Y:S02]  /*1f90*/  WARPGROUP.DEPBAR.LE gsb0, 0x0 ;  /* 0x00008000000079c5 */ /* 0x000fe40000010000 */
[----:B------:R-:W-:Y:S04]  /*1fa0*/  STL.64 [R1], R24 ;  /* 0x0000001801007387 */ /* 0x000fe80000100a00 */
        /* <DEDUP_REMOVED lines=105> */
[----:B------:R-:W-:Y:S01]  /*2640*/  WARPGROUP.ARRIVE ;  /* 0x00000000000079c5 */ /* 0x000fe20000000000 */
[----:B------:R-:W-:Y:S04]  /*2650*/  STL.64 [R1+0x480], R24 ;  /* 0x0004801801007387 */ /* 0x000fe80000100a00 */
[----:B------:R-:W-:Y:S10]  /*2660*/  STL.64 [R1+0x488], R26 ;  /* 0x0004881a01007387 */ /* 0x000ff40000100a00 */
[----:B------:R-:W-:Y:S01]  /*2670*/  HGMMA.64x192x16.F32 R120, gdesc[UR8], RZ, !UPT, gsb0 ;  /* 0x02e00000087879f0 */ /* 0x000fe2000c0008ff */
[----:B------:R-:W-:Y:S01]  /*2680*/  UIADD3 UR8, UR14, 0x300, URZ ;  /* 0x000003000e087890 */ /* 0x000fe2000fffe03f */
[----:B------:R-:W-:Y:S01]  /*2690*/  STL.64 [R1+0x490], R28 ;  /* 0x0004901c01007387 */ /* 0x000fe20000100a00 */
[----:B------:R-:W-:-:S02]  /*26a0*/  UMOV UR9, 0xc0000010 ;  /* 0xc000001000097882 */ /* 0x000fc40000000000 */
[----:B------:R-:W-:Y:S01]  /*26b0*/  UMOV UR5, UR9 ;  /* 0x0000000900057c82 */ /* 0x000fe20008000000 */
[----:B------:R-:W-:Y:S02]  /*26c0*/  STL.64 [R1+0x498], R30 ;  /* 0x0004981e01007387 */ /* 0x000fe40000100a00 */
[----:B------:R-:W-:Y:S02]  /*26d0*/  UMOV UR4, UR8 ;  /* 0x0000000800047c82 */ /* 0x000fe40008000000 */
        /* <DEDUP_REMOVED lines=43> */
[----:B------:R2:W-:Y:S01]  /*2990*/  STL.64 [R1+0x5f8], R118 ;  /* 0x0005f87601007387 */ /* 0x0005e20000100a00 */
[----:B------:R-:W-:-:S02]  /*29a0*/  WARPGROUP.DEPBAR.LE gsb0, 0x0 ;  /* 0x00008000000079c5 */ /* 0x000fc40000010000 */
[----:B--2---:R-:W-:Y:S01]  /*29b0*/  WARPGROUP.ARRIVE ;  /* 0x00000000000079c5 */ /* 0x004fe20000000000 */
[----:B------:R-:W-:Y:S04]  /*29c0*/  STL.64 [R1+0xa40], R214 ;  /* 0x000a40d601007387 */ /* 0x000fe80000100a00 */
[----:B------:R-:W-:Y:S01]  /*29d0*/  STL.64 [R1+0xa38], R212 ;  /* 0x000a38d401007387 */ /* 0x000fe20000100a00 */
[----:B------:R-:W-:Y:S03]  /*29e0*/  HGMMA.64x192x16.F32 R24, gdesc[UR8], RZ, !UPT, gsb0 ;  /* 0x02e00000081879f0 */ /* 0x000fe6000c0008ff */
        /* <DEDUP_REMOVED lines=37> */
[----:B--2---:R-:W-:-:S06]  /*2c40*/  WARPGROUP.ARRIVE ;  /* 0x00000000000079c5 */ /* 0x004fcc0000000000 */
        /* <DEDUP_REMOVED lines=39> */
[----:B------:R2:W-:Y:S04]  /*2ec0*/  STL.64 [R1+0x428], R214 ;  /* 0x000428d601007387 */ /* 0x0005e80000100a00 */
        /* <DEDUP_REMOVED lines=10> */
[----:B--2---:R0:W5:Y:S04]  /*2f70*/  LDL.LU.64 R214, [R1+0xa40] ;  /* 0x000a400001d67983 */ /* 0x0041680000300a00 */
[----:B------:R0:W5:Y:S04]  /*2f80*/  LDL.LU.64 R212, [R1+0xa38] ;  /* 0x000a380001d47983 */ /* 0x0001680000300a00 */
        /* <DEDUP_REMOVED lines=35> */
[----:B------:R0:W5:Y:S01]  /*31c0*/  LDL.LU.64 R140, [R1+0x918] ;  /* 0x00091800018c7983 */ /* 0x0001620000300a00 */
[----:B------:R-:W-:Y:S05]  /*31d0*/  @!P1 BRA `(.L_x_23) ;  /* 0x0000004800bc9947 */ /* 0x000fea0003800000 */
[----:B------:R-:W-:Y:S01]  /*31e0*/  UIADD3 UR4, UR39, 0x1, URZ ;  /* 0x0000000127047890 */ /* 0x000fe2000fffe03f */
[----:B01----:R-:W-:Y:S02]  /*31f0*/  IMAD.MOV.U32 R3, RZ, RZ, R6 ;  /* 0x000000ffff037224 */ /* 0x003fe400078e0006 */
[----:B------:R-:W-:Y:S01]  /*3200*/  IMAD.U32 R0, RZ, RZ, UR39 ;  /* 0x00000027ff007e24 */ /* 0x000fe2000f8e00ff */
[----:B------:R-:W-:-:S04]  /*3210*/  UISETP.NE.AND UP0, UPT, UR4, 0x8, UPT ;  /* 0x000000080400788c */ /* 0x000fc8000bf05270 */
[----:B------:R-:W-:Y:S02]  /*3220*/  USEL UR5, URZ, 0x1, UP0 ;  /* 0x000000013f057887 */ /* 0x000fe40008000000 */
[----:B------:R-:W-:Y:S02]  /*3230*/  USEL UR14, UR4, URZ, UP0 ;  /* 0x0000003f040e7287 */ /* 0x000fe40008000000 */
[----:B------:R-:W-:-:S06]  /*3240*/  ULOP3.LUT UR5, UR38, UR5, URZ, 0x3c, !UPT ;  /* 0x0000000526057292 */ /* 0x000fcc000f8e3c3f */
[----:B---3--:R-:W-:-:S07]  /*3250*/  IMAD.U32 R4, RZ, RZ, UR5 ;  /* 0x00000005ff047e24 */ /* 0x008fce000f8e00ff */
.L_x_30:
[----:B---3--:R-:W-:Y:S05]  /*3260*/  @!P0 BRA `(.L_x_24) ;  /* 0x0000000000048947 */ /* 0x008fea0003800000 */
[----:B------:R-:W-:Y:S01]  /*3270*/  BPT.TRAP 0x1 ;  /* 0x000000040000795c */ /* 0x000fe20000300000 */
.L_x_24:
[----:B------:R-:W-:Y:S01]  /*3280*/  ULEA UR4, UR14, UR45, 0x3 ;  /* 0x0000002d0e047291 */ /* 0x000fe2000f8e183f */
[----:B------:R-:W-:-:S08]  /*3290*/  SHF.L.U32 R5, R4, 0x1f, RZ ;  /* 0x0000001f04057819 */ /* 0x000fd000000006ff */
[----:B------:R0:W1:Y:S01]  /*32a0*/  SYNCS.PHASECHK.TRANS64.TRYWAIT P1, [UR4], R5 ;  /* 0x00000005ff0075a7 */ /* 0x0000620008020144 */
[----:B------:R-:W-:Y:S05]  /*32b0*/  @!P0 BRA `(.L_x_25) ;  /* 0x0000000000048947 */ /* 0x000fea0003800000 */
[----:B------:R-:W-:Y:S01]  /*32c0*/  BPT.TRAP 0x1 ;  /* 0x000000040000795c */ /* 0x000fe20000300000 */
.L_x_25:
[----:B-1----:R-:W-:Y:S05]  /*32d0*/  @P1 BRA `(.L_x_26) ;  /* 0x0000000000081947 */ /* 0x002fea0003800000 */
[----:B------:R-:W1:Y:S02]  /*32e0*/  SYNCS.PHASECHK.TRANS64.TRYWAIT P1, [UR4], R5 ;  /* 0x00000005ff0075a7 */ /* 0x000e640008020144 */
[----:B-1----:R-:W-:Y:S05]  /*32f0*/  @!P1 BRA `(.L_x_27) ;  /* 0x000003e000c89947 */ /* 0x002fea0003800000 */
.L_x_26:
[----:B-----5:R-:W-:Y:S04]  /*3300*/  STL.64 [R1+0xcf0], R214 ;  /* 0x000cf0d601007387 */ /* 0x020fe80000100a00 */
        /* <DEDUP_REMOVED lines=37> */
[----:B--2---:R-:W2:Y:S04]  /*3560*/  LDL.LU.64 R140, [R1+0x600] ;  /* 0x00060000018c7983 */ /* 0x004ea80000300a00 */
[----:B------:R-:W3:Y:S04]  /*3570*/  LDL.LU.64 R142, [R1+0x608] ;  /* 0x00060800018e7983 */ /* 0x000ee80000300a00 */
[----:B------:R-:W4:Y:S04]  /*3580*/  LDL.LU.64 R144, [R1+0x610] ;  /* 0x0006100001907983 */ /* 0x000f280000300a00 */
[----:B------:R-:W2:Y:S04]  /*3590*/  LDL.LU.64 R146, [R1+0x618] ;  /* 0x0006180001927983 */ /* 0x000ea80000300a00 */
        /* <DEDUP_REMOVED lines=34> */
[----:B---3--:R-:W-:Y:S04]  /*37c0*/  STL.64 [R1+0xe70], R214 ;  /* 0x000e70d601007387 */ /* 0x008fe80000100a00 */
[----:B--2---:R-:W-:Y:S04]  /*37d0*/  STL.64 [R1+0xe68], R212 ;  /* 0x000e68d401007387 */ /* 0x004fe80000100a00 */
[----:B----4-:R-:W-:Y:S04]  /*37e0*/  STL.64 [R1+0xe60], R210 ;  /* 0x000e60d201007387 */ /* 0x010fe80000100a00 */
        /* <DEDUP_REMOVED lines=45> */
[----:B--2---:R-:W2:Y:S04]  /*3ac0*/  LDL.LU.64 R120, [R1] ;  /* 0x0000000001787983 */ /* 0x004ea80000300a00 */
        /* <DEDUP_REMOVED lines=47> */
[----:B----4-:R-:W-:Y:S04]  /*3dc0*/  STL.64 [R1+0xff0], R214 ;  /* 0x000ff0d601007387 */ /* 0x010fe80000100a00 */
[----:B---3--:R-:W-:Y:S04]  /*3dd0*/  STL.64 [R1+0xfe8], R212 ;  /* 0x000fe8d401007387 */ /* 0x008fe80000100a00 */
[----:B--2---:R-:W-:Y:S04]  /*3de0*/  STL.64 [R1+0xfe0], R210 ;  /* 0x000fe0d201007387 */ /* 0x004fe80000100a00 */
        /* <DEDUP_REMOVED lines=142> */
[----:B------:R-:W2:Y:S04]  /*46d0*/  LDL.LU.64 R122, [R1+0x788] ;  /* 0x00078800017a7983 */ /* 0x000ea80000300a00 */
        /* <DEDUP_REMOVED lines=45> */
[----:B------:R-:W2:Y:S01]  /*49b0*/  LDL.LU.64 R214, [R1+0x8f8] ;  /* 0x0008f80001d67983 */ /* 0x000ea20000300a00 */
[----:B------:R-:W-:-:S02]  /*49c0*/  ULEA UR15, UR14, UR12, 0xa ;  /* 0x0000000c0e0f7291 */ /* 0x000fc4000f8e503f */
[----:B------:R-:W-:Y:S01]  /*49d0*/  UIMAD UR6, UR14, 0x300, UR13 ;  /* 0x000003000e0678a4 */ /* 0x000fe2000f8e020d */
[----:B------:R-:W3:Y:S01]  /*49e0*/  LDL.LU.64 R216, [R1+0x730] ;  /* 0x0007300001d87983 */ /* 0x000ee20000300a00 */
[----:B------:R-:W-:Y:S01]  /*49f0*/  UMOV UR5, 0xc0000010 ;  /* 0xc000001000057882 */ /* 0x000fe20000000000 */
[----:B------:R-:W-:Y:S02]  /*4a00*/  UMOV UR7, 0xc0000010 ;  /* 0xc000001000077882 */ /* 0x000fe40000000000 */
[----:B------:R-:W-:Y:S01]  /*4a10*/  UMOV UR4, UR15 ;  /* 0x0000000f00047c82 */ /* 0x000fe20008000000 */
[----:B------:R-:W3:Y:S04]  /*4a20*/  LDL.LU.64 R218, [R1+0x738] ;  /* 0x0007380001da7983 */ /* 0x000ee80000300a00 */
        /* <DEDUP_REMOVED lines=56> */
[----:B----4-:R-:W4:Y:S04]  /*4db0*/  LDL.LU.64 R24, [R1+0x480] ;  /* 0x0004800001187983 */ /* 0x010f280000300a00 */
[----:B------:R-:W4:Y:S04]  /*4dc0*/  LDL.LU.64 R26, [R1+0x488] ;  /* 0x00048800011a7983 */ /* 0x000f280000300a00 */
        /* <DEDUP_REMOVED lines=11> */
[----:B------:R-:W4:Y:S01]  /*4e80*/  LDL.LU.64 R50, [R1+0x4e8] ;  /* 0x0004e80001327983 */ /* 0x000f220000300a00 */
[----:B--2---:R-:W-:-:S03]  /*4e90*/  WARPGROUP.ARRIVE ;  /* 0x00000000000079c5 */ /* 0x004fc60000000000 */
[----:B------:R-:W4:Y:S04]  /*4ea0*/  LDL.LU.64 R52, [R1+0x4f0] ;  /* 0x0004f00001347983 */ /* 0x000f280000300a00 */
[----:B------:R-:W4:Y:S01]  /*4eb0*/  LDL.LU.64 R54, [R1+0x4f8] ;  /* 0x0004f80001367983 */ /* 0x000f220000300a00 */
[----:B------:R-:W-:Y:S03]  /*4ec0*/  HGMMA.64x192x16.F32 R120, gdesc[UR4], R120, gsb0 ;  /* 0x02e00000047879f0 */ /* 0x000fe60008000878 */
        /* <DEDUP_REMOVED lines=32> */
[----:B------:R-:W-:-:S03]  /*50d0*/  WARPGROUP.DEPBAR.LE gsb0, 0x0 ;  /* 0x00008000000079c5 */ /* 0x000fc60000010000 */
        /* <DEDUP_REMOVED lines=96> */
[----:B------:R-:W-:Y:S01]  /*56e0*/  UIADD3 UR10, UR6, 0x180, URZ ;  /* 0x00000180060a7890 */ /* 0x000fe2000fffe03f */
[----:B------:R-:W-:Y:S01]  /*56f0*/  UMOV UR8, UR4 ;  /* 0x0000000400087c82 */ /* 0x000fe20008000000 */
[----:B------:R-:W-:Y:S01]  /*5700*/  UMOV UR9, UR5 ;  /* 0x0000000500097c82 */ /* 0x000fe20008000000 */
[----:B------:R-:W-:Y:S01]  /*5710*/  UMOV UR11, 0xc0000010 ;  /* 0xc0000010000b7882 */ /* 0x000fe20000000000 */
[----:B--2---:R-:W-:-:S06]  /*5720*/  WARPGROUP.ARRIVE ;  /* 0x00000000000079c5 */ /* 0x004fcc0000000000 */
[----:B------:R-:W-:Y:S03]  /*5730*/  HGMMA.64x192x16.F32 R120, gdesc[UR8], R120, gsb0 ;  /* 0x02e00000087879f0 */ /* 0x000fe60008000878 */
        /* <DEDUP_REMOVED lines=98> */
[----:B------:R-:W-:Y:S01]  /*5d60*/  UMOV UR9, 0xc0000010 ;  /* 0xc000001000097882 */ /* 0x000fe20000000000 */
[----:B--2---:R-:W-:-:S07]  /*5d70*/  WARPGROUP.ARRIVE ;  /* 0x00000000000079c5 */ /* 0x004fce0000000000 */
[----:B------:R-:W-:Y:S03]  /*5d80*/  HGMMA.64x192x16.F32 R120, gdesc[UR8], R120, gsb0 ;  /* 0x02e00000087879f0 */ /* 0x000fe60008000878 */
        /* <DEDUP_REMOVED lines=49> */
[----:B--2---:R-:W3:Y:S04]  /*60a0*/  LDL.LU.64 R214, [R1+0xe70] ;  /* 0x000e700001d67983 */ /* 0x004ee80000300a00 */
        /* <DEDUP_REMOVED lines=36> */
[----:B------:R-:W3:Y:S01]  /*62f0*/  LDL.LU.64 R140, [R1+0xd48] ;  /* 0x000d4800018c7983 */ /* 0x000ee20000300a00 */
[----:B------:R-:W-:Y:S01]  /*6300*/  UMOV UR4, UR8 ;  /* 0x0000000800047c82 */ /* 0x000fe20008000000 */
[----:B------:R-:W-:-:S02]  /*6310*/  UMOV UR5, UR9 ;  /* 0x0000000900057c82 */ /* 0x000fc40008000000 */
        /* <DEDUP_REMOVED lines=10> */
[----:B---3--:R-:W-:-:S06]  /*63c0*/  WARPGROUP.ARRIVE ;  /* 0x00000000000079c5 */ /* 0x008fcc0000000000 */
        /* <DEDUP_REMOVED lines=50> */
[----:B---3--:R-:W2:Y:S04]  /*66f0*/  LDL.LU.64 R214, [R1+0xcf0] ;  /* 0x000cf00001d67983 */ /* 0x008ea80000300a00 */
        /* <DEDUP_REMOVED lines=38> */
[----:B----4-:R-:W-:Y:S01]  /*6960*/  WARPGROUP.ARRIVE ;  /* 0x00000000000079c5 */ /* 0x010fe20000000000 */
[----:B------:R-:W-:-:S07]  /*6970*/  UMOV UR5, 0xc0000010 ;  /* 0xc000001000057882 */ /* 0x000fce0000000000 */
[----:B------:R-:W-:Y:S01]  /*6980*/  HGMMA.64x192x16.F32 R24, gdesc[UR4], R24, gsb0 ;  /* 0x02e00000041879f0 */ /* 0x000fe20008000818 */
[----:B------:R-:W-:Y:S01]  /*6990*/  UMOV UR8, UR4 ;  /* 0x0000000400087c82 */ /* 0x000fe20008000000 */
        /* <DEDUP_REMOVED lines=24> */
[----:B------:R-:W-:Y:S01]  /*6b20*/  STL.64 [R1+0x530], R68 ;  /* 0x0005304401007387 */ /* 0x000fe20000100a00 */
[----:B--2---:R-:W-:-:S03]  /*6b30*/  WARPGROUP.ARRIVE ;  /* 0x00000000000079c5 */ /* 0x004fc60000000000 */
[----:B------:R-:W-:Y:S03]  /*6b40*/  STL.64 [R1+0x538], R70 ;  /* 0x0005384601007387 */ /* 0x000fe60000100a00 */
[----:B------:R-:W-:Y:S01]  /*6b50*/  HGMMA.64x192x16.F32 R120, gdesc[UR8], R120, gsb0 ;  /* 0x02e00000087879f0 */ /* 0x000fe20008000878 */
        /* <DEDUP_REMOVED lines=111> */
[----:B---3--:R-:W3:Y:S04]  /*7250*/  LDL.LU.64 R140, [R1+0x300] ;  /* 0x00030000018c7983 */ /* 0x008ee80000300a00 */
        /* <DEDUP_REMOVED lines=47> */
[----:B------:R-:W-:Y:S01]  /*7550*/  UIADD3 UR8, UR15, 0x300, URZ ;  /* 0x000003000f087890 */ /* 0x000fe2000fffe03f */
[----:B--2---:R-:W-:Y:S01]  /*7560*/  WARPGROUP.ARRIVE ;  /* 0x00000000000079c5 */ /* 0x004fe20000000000 */
[----:B------:R-:W-:-:S02]  /*7570*/  UMOV UR9, 0xc0000010 ;  /* 0xc000001000097882 */ /* 0x000fc40000000000 */
[----:B------:R-:W-:-:S03]  /*7580*/  UMOV UR5, UR9 ;  /* 0x0000000900057c82 */ /* 0x000fc60008000000 */
[----:B------:R-:W-:Y:S02]  /*7590*/  UMOV UR4, UR8 ;  /* 0x0000000800047c82 */ /* 0x000fe40008000000 */
[----:B------:R-:W-:Y:S03]  /*75a0*/  HGMMA.64x192x16.F32 R24, gdesc[UR8], R24, gsb0 ;  /* 0x02e00000081879f0 */ /* 0x000fe60008000818 */
[----:B------:R-:W-:Y:S02]  /*75b0*/  WARPGROUP.DEPBAR.LE gsb0, 0x0 ;  /* 0x00008000000079c5 */ /* 0x000fe40000010000 */
[----:B---3--:R-:W-:-:S15]  /*75c0*/  WARPGROUP.ARRIVE ;  /* 0x00000000000079c5 */ /* 0x008fde0000000000 */
        /* <DEDUP_REMOVED lines=89> */
[----:B------:R-:W-:Y:S01]  /*7b60*/  BPT.TRAP 0x1 ;  /* 0x000000040000795c */ /* 0x000fe20000300000 */
.L_x_28:
[----:B01----:R-:W2:Y:S04]  /*7b70*/  LDL R5, [R1+0x900] ;  /* 0x0009000001057983 */ /* 0x003ea80000100800 */
[----:B------:R-:W4:Y:S01]  /*7b80*/  LDL R7, [R1+0x904] ;  /* 0x0009040001077983 */ /* 0x000f220000100800 */
[----:B------:R-:W-:Y:S01]  /*7b90*/  UISETP.GT.U32.AND UP0, UPT, UR40, 0x1, UPT ;  /* 0x000000012800788c */ /* 0x000fe2000bf04070 */
[----:B--2---:R-:W-:-:S13]  /*7ba0*/  ISETP.NE.AND P1, PT, R5, RZ, PT ;  /* 0x000000ff0500720c */ /* 0x004fda0003f25270 */
[----:B------:R-:W-:-:S05]  /*7bb0*/  @P1 LEA R5, R0, UR45, 0x3 ;  /* 0x0000002d00051c11 */ /* 0x000fca000f8e18ff */
[----:B------:R-:W-:-:S05]  /*7bc0*/  @P1 VIADD R5, R5, 0x40 ;  /* 0x0000004005051836 */ /* 0x000fca0000000000 */
[----:B----4-:R-:W-:-:S04]  /*7bd0*/  @P1 PRMT R5, R7, 0x654, R5 ;  /* 0x0000065407051816 */ /* 0x010fc80000000005 */
[----:B------:R0:W-:Y:S01]  /*7be0*/  @P1 SYNCS.ARRIVE.TRANS64.RED.A1T0 RZ, [R5+URZ], RZ ;  /* 0x000000ff05ff19a7 */ /* 0x0001e2000810043f */
[----:B------:R-:W-:-:S13]  /*7bf0*/  PLOP3.LUT P1, PT, PT, PT, UP0, 0x80, 0x0 ;  /* 0x000000000000781c */ /* 0x000fda0003f2f008 */
[----:B0-----:R-:W-:Y:S05]  /*7c00*/  @P1 BRA `(.L_x_29) ;  /* 0x0000000000041947 */ /* 0x001fea0003800000 */
[----:B------:R-:W-:Y:S01]  /*7c10*/  BPT.TRAP 0x1 ;  /* 0x000000040000795c */ /* 0x000fe20000300000 */
.L_x_29:
[----:B------:R-:W-:Y:S01]  /*7c20*/  UIADD3 UR14, UR14, 0x1, URZ ;  /* 0x000000010e0e7890 */ /* 0x000fe2000fffe03f */
[C---:B------:R-:W-:Y:S01]  /*7c30*/  ISETP.GT.AND P2, PT, R3.reuse, 0x1, PT ;  /* 0x000000010300780c */ /* 0x040fe20003f44270 */
[----:B------:R-:W-:Y:S02]  /*7c40*/  VIADD R0, R0, 0x1 ;  /* 0x0000000100007836 */ /* 0x000fe40000000000 */
[----:B------:R-:W-:Y:S01]  /*7c50*/  UISETP.NE.AND UP0, UPT, UR14, 0x8, UPT ;  /* 0x000000080e00788c */ /* 0x000fe2000bf05270 */
[----:B------:R-:W-:Y:S02]  /*7c60*/  VIADD R3, R3, 0xffffffff ;  /* 0xffffffff03037836 */ /* 0x000fe40000000000 */
[C---:B------:R-:W-:Y:S01]  /*7c70*/  ISETP.NE.AND P1, PT, R0.reuse, 0x8, PT ;  /* 0x000000080000780c */ /* 0x040fe20003f25270 */
[----:B------:R-:W-:Y:S02]  /*7c80*/  USEL UR4, URZ, 0x1, UP0 ;  /* 0x000000013f047887 */ /* 0x000fe40008000000 */
[----:B------:R-:W-:Y:S01]  /*7c90*/  USEL UR14, UR14, URZ, UP0 ;  /* 0x0000003f0e0e7287 */ /* 0x000fe20008000000 */
[----:B------:R-:W-:-:S03]  /*7ca0*/  SEL R0, R0, RZ, P1 ;  /* 0x000000ff00007207 */ /* 0x000fc60000800000 */
[----:B------:R-:W-:Y:S01]  /*7cb0*/  LOP3.LUT R4, R4, UR4, RZ, 0x3c, !PT ;  /* 0x0000000404047c12 */ /* 0x000fe2000f8e3cff */
[----:B------:R-:W-:Y:S07]  /*7cc0*/  @P2 BRA `(.L_x_30) ;  /* 0xffffffb400642947 */ /* 0x000fee000383ffff */
.L_x_23:
[----:B01----:R-:W0:Y:S02]  /*7cd0*/  LDC R0, c[0x0][0x28c] ;  /* 0x0000a300ff007b82 */ /* 0x003e240000000800 */
[----:B0-----:R-:W-:-:S13]  /*7ce0*/  ISETP.GE.AND P1, PT, R0, 0x1, PT ;  /* 0x000000010000780c */ /* 0x001fda0003f26270 */
[----:B------:R-:W-:Y:S05]  /*7cf0*/  @!P1 BRA `(.L_x_31) ;  /* 0x0000000000449947 */ /* 0x000fea0003800000 */
[----:B------:R-:W-:Y:S05]  /*7d00*/  @!P0 BRA `(.L_x_32) ;  /* 0x0000000000048947 */ /* 0x000fea0003800000 */
[----:B------:R-:W-:Y:S01]  /*7d10*/  BPT.TRAP 0x1 ;  /* 0x000000040000795c */ /* 0x000fe20000300000 */
.L_x_32:
[----:B------:R-:W2:Y:S04]  /*7d20*/  LDL R0, [R1+0x900] ;  /* 0x0009000001007983 */ /* 0x000ea80000100800 */
[----:B------:R-:W3:Y:S01]  /*7d30*/  LDL R3, [R1+0x904] ;  /* 0x0009040001037983 */ /* 0x000ee20000100800 */
[----:B------:R-:W-:Y:S01]  /*7d40*/  UISETP.GT.U32.AND UP0, UPT, UR40, 0x1, UPT ;  /* 0x000000012800788c */ /* 0x000fe2000bf04070 */
[----:B--2---:R-:W-:Y:S01]  /*7d50*/  ISETP.NE.AND P0, PT, R0, RZ, PT ;  /* 0x000000ff0000720c */ /* 0x004fe20003f05270 */
[----:B---3--:R-:W-:-:S12]  /*7d60*/  IMAD.MOV.U32 R4, RZ, RZ, R3 ;  /* 0x000000ffff047224 */ /* 0x008fd800078e0003 */
[----:B------:R-:W-:-:S04]  /*7d70*/  @P0 VIADD R0, R6, UR39 ;  /* 0x0000002706000c36 */ /* 0x000fc80008000000 */
[----:B------:R-:W-:Y:S02]  /*7d80*/  @P0 IMAD.SHL.U32 R0, R0, 0x8, RZ ;  /* 0x0000000800000824 */ /* 0x000fe400078e00ff */
[----:B------:R-:W-:-:S03]  /*7d90*/  IMAD.U32 R3, RZ, RZ, UR45 ;  /* 0x0000002dff037e24 */ /* 0x000fc6000f8e00ff */
[----:B------:R-:W-:-:S04]  /*7da0*/  @P0 LOP3.LUT R0, R0, 0x38, RZ, 0xc0, !PT ;  /* 0x0000003800000812 */ /* 0x000fc800078ec0ff */
[----:B------:R-:W-:-:S04]  /*7db0*/  @P0 IADD3 R0, R3, 0x40, R0 ;  /* 0x0000004003000810 */ /* 0x000fc80007ffe000 */
[----:B------:R-:W-:-:S04]  /*7dc0*/  @P0 PRMT R0, R4, 0x654, R0 ;  /* 0x0000065404000816 */ /* 0x000fc80000000000 */
[----:B------:R0:W-:Y:S01]  /*7dd0*/  @P0 SYNCS.ARRIVE.TRANS64.RED.A1T0 RZ, [R0+URZ], RZ ;  /* 0x000000ff00ff09a7 */ /* 0x0001e2000810043f */
[----:B------:R-:W-:-:S13]  /*7de0*/  PLOP3.LUT P0, PT, PT, PT, UP0, 0x80, 0x0 ;  /* 0x000000000000781c */ /* 0x000fda0003f0f008 */
[----:B0-----:R-:W-:Y:S05]  /*7df0*/  @P0 BRA `(.L_x_31) ;  /* 0x0000000000040947 */ /* 0x001fea0003800000 */
[----:B------:R-:W-:Y:S01]  /*7e00*/  BPT.TRAP 0x1 ;  /* 0x000000040000795c */ /* 0x000fe20000300000 */
.L_x_31:
[----:B------:R-:W0:Y:S01]  /*7e10*/  S2R R6, SR_TID.X ;  /* 0x0000000000067919 */ /* 0x000e220000002100 */
[----:B------:R-:W-:Y:S01]  /*7e20*/  UIMAD UR42, UR42, 0x180, URZ ;  /* 0x000001802a2a78a4 */ /* 0x000fe2000f8e023f */
[----:B------:R-:W-:Y:S01]  /*7e30*/  ULDC UR8, c[0x0][0x288] ;  /* 0x0000a20000087ab9 */ /* 0x000fe20000000800 */
[----:B------:R-:W-:Y:S02]  /*7e40*/  UIADD3 UR39, UR44, UR39, URZ ;  /* 0x000000272c277290 */ /* 0x000fe4000fffe03f */
[----:B------:R-:W-:Y:S02]  /*7e50*/  UIMAD.WIDE UR6, UR41, 0x200, URZ ;  /* 0x00000200290678a5 */ /* 0x000fe4000f8e023f */
[----:B------:R-:W-:Y:S01]  /*7e60*/  IMAD.U32 R12, RZ, RZ, UR42 ;  /* 0x0000002aff0c7e24 */ /* 0x000fe2000f8e00ff */
[----:B------:R-:W-:Y:S02]  /*7e70*/  USHF.L.U32 UR41, UR41, 0x9, URZ ;  /* 0x0000000929297899 */ /* 0x000fe4000800063f */
[----:B------:R-:W-:Y:S01]  /*7e80*/  UISETP.GE.AND UP2, UPT, UR42, UR8, UPT ;  /* 0x000000082a00728c */ /* 0x000fe2000bf46270 */
[----:B------:R-:W-:Y:S01]  /*7e90*/  ULDC UR9, c[0x0][0x284] ;  /* 0x0000a10000097ab9 */ /* 0x000fe20000000800 */
[----:B------:R-:W-:-:S02]  /*7ea0*/  USHF.R.U32.HI UR4, URZ, 0x3, UR39 ;  /* 0x000000033f047899 */ /* 0x000fc40008011627 */
[----:B------:R-:W-:Y:S02]  /*7eb0*/  UISETP.GE.OR UP2, UPT, UR41, UR9, UP2 ;  /* 0x000000092900728c */ /* 0x000fe40009746670 */
[----:B------:R-:W-:Y:S02]  /*7ec0*/  ULOP3.LUT UR4, UR4, 0x1, URZ, 0xc0, !UPT ;  /* 0x0000000104047892 */ /* 0x000fe4000f8ec03f */
[----:B------:R-:W-:Y:S01]  /*7ed0*/  USHF.R.S32.HI UR12, URZ, 0x1f, UR43 ;  /* 0x0000001f3f0c7899 */ /* 0x000fe2000801142b */
[----:B------:R-:W-:Y:S01]  /*7ee0*/  ULDC.64 UR10, c[0x0][0x5d0] ;  /* 0x00017400000a7ab9 */ /* 0x000fe20000000a00 */
[----:B------:R-:W-:Y:S01]  /*7ef0*/  UISETP.GT.U32.AND UP1, UPT, UR39, 0x7, UPT ;  /* 0x000000072700788c */ /* 0x000fe2000bf24070 */
[----:B------:R-:W-:Y:S01]  /*7f00*/  PLOP3.LUT P0, PT, PT, PT, UP2, 0x80, 0x0 ;  /* 0x000000000000781c */ /* 0x000fe20003f0f028 */
[----:B------:R-:W-:Y:S02]  /*7f10*/  UISETP.NE.U32.AND UP0, UPT, UR4, 0x1, UPT ;  /* 0x000000010400788c */ /* 0x000fe4000bf05070 */
[----:B------:R-:W-:-:S02]  /*7f20*/  UIMAD UR5, UR12, UR10, URZ ;  /* 0x0000000a0c0572a4 */ /* 0x000fc4000f8e023f */
[----:B------:R-:W-:Y:S02]  /*7f30*/  UISETP.LT.U32.AND UP1, UPT, UR44, 0x8, UP1 ;  /* 0x000000082c00788c */ /* 0x000fe40008f21070 */
[----:B------:R-:W-:Y:S01]  /*7f40*/  UISETP.GT.U32.AND UP0, UPT, UR44, 0x7, !UP0 ;  /* 0x000000072c00788c */ /* 0x000fe2000c704070 */
[--C-:B0-----:R-:W-:Y:S01]  /*7f50*/  SHF.R.U32.HI R3, RZ, 0x7, R6.reuse ;  /* 0x00000007ff037819 */ /* 0x101fe20000011606 */
[C---:B------:R-:W-:Y:S01]  /*7f60*/  IMAD.SHL.U32 R13, R6.reuse, 0x2, RZ ;  /* 0x00000002060d7824 */ /* 0x040fe200078e00ff */
[----:B---3--:R-:W-:Y:S01]  /*7f70*/  SHF.R.U32.HI R4, RZ, 0x2, R6 ;  /* 0x00000002ff047819 */ /* 0x008fe20000011606 */
[----:B------:R-:W-:Y:S01]  /*7f80*/  UIMAD UR5, UR43, UR11, UR5 ;  /* 0x0000000b2b0572a4 */ /* 0x000fe2000f8e0205 */
[----:B------:R-:W-:Y:S01]  /*7f90*/  LOP3.LUT R5, R6, 0x60, RZ, 0xc0, !PT ;  /* 0x0000006006057812 */ /* 0x000fe200078ec0ff */
[----:B------:R-:W-:Y:S01]  /*7fa0*/  USEL UR4, URZ, 0x1, !UP0 ;  /* 0x000000013f047887 */ /* 0x000fe2000c000000 */
[----:B------:R-:W-:Y:S01]  /*7fb0*/  LOP3.LUT R3, R3, 0x1, RZ, 0xc0, !PT ;  /* 0x0000000103037812 */ /* 0x000fe200078ec0ff */
[----:B------:R-:W-:Y:S01]  /*7fc0*/  ULOP3.LUT UR39, UR39, 0x7, URZ, 0xc0, !UPT ;  /* 0x0000000727277892 */ /* 0x000fe2000f8ec03f */
[----:B------:R-:W-:-:S02]  /*7fd0*/  LOP3.LUT R4, R4, 0x7, RZ, 0xc0, !PT ;  /* 0x0000000704047812 */ /* 0x000fc400078ec0ff */
[----:B------:R-:W-:Y:S01]  /*7fe0*/  SHF.R.U32.HI R5, RZ, 0x1, R5 ;  /* 0x00000001ff057819 */ /* 0x000fe20000011605 */
[C---:B------:R-:W-:Y:S01]  /*7ff0*/  IMAD.SHL.U32 R10, R3.reuse, 0x40, RZ ;  /* 0x00000040030a7824 */ /* 0x040fe200078e00ff */
[----:B------:R-:W-:Y:S02]  /*8000*/  LOP3.LUT R12, R12, 0x6, R13, 0xf8, !PT ;  /* 0x000000060c0c7812 */ /* 0x000fe400078ef80d */
[--C-:B------:R-:W-:Y:S02]  /*8010*/  IADD3 R0, RZ, -R5, -R4.reuse ;  /* 0x80000005ff007210 */ /* 0x100fe40007ffe804 */
[----:B------:R-:W-:Y:S01]  /*8020*/  LOP3.LUT R10, R10, 0x40, R4, 0xe2, !PT ;  /* 0x000000400a0a7812 */ /* 0x000fe200078ee204 */
[----:B------:R-:W-:Y:S01]  /*8030*/  IMAD.MOV.U32 R4, RZ, RZ, -0x2 ;  /* 0xfffffffeff047424 */ /* 0x000fe200078e00ff */
[----:B------:R-:W-:Y:S01]  /*8040*/  SHF.R.S32.HI R13, RZ, 0x1f, R12 ;  /* 0x0000001fff0d7819 */ /* 0x000fe2000001140c */
[----:B------:R-:W-:Y:S01]  /*8050*/  IMAD R0, R3, -0x40, R0 ;  /* 0xffffffc003007824 */ /* 0x000fe200078e0200 */
[----:B------:R-:W-:Y:S01]  /*8060*/  LOP3.LUT R3, R6, 0x3, RZ, 0xc0, !PT ;  /* 0x0000000306037812 */ /* 0x000fe200078ec0ff */
[----:B------:R-:W-:Y:S01]  /*8070*/  IMAD.U32 R6, RZ, RZ, UR9 ;  /* 0x00000009ff067e24 */ /* 0x000fe2000f8e00ff */
[----:B------:R-:W-:-:S03]  /*8080*/  LOP3.LUT R10, R10, UR6, R5, 0xfe, !PT ;  /* 0x000000060a0a7c12 */ /* 0x000fc6000f8efe05 */
[----:B------:R-:W-:Y:S01]  /*8090*/  IMAD R3, R3, R4, UR8 ;  /* 0x0000000803037e24 */ /* 0x000fe2000f8e0204 */
[----:B------:R-:W-:Y:S01]  /*80a0*/  USEL UR8, URZ, 0x1, !UP1 ;  /* 0x000000013f087887 */ /* 0x000fe2000c800000 */
[----:B------:R-:W-:Y:S01]  /*80b0*/  IMAD.U32 R4, RZ, RZ, UR10 ;  /* 0x0000000aff047e24 */ /* 0x000fe2000f8e00ff */
[----:B------:R-:W-:Y:S01]  /*80c0*/  IADD3 R0, R6, -UR41, R0 ;  /* 0x8000002906007c10 */ /* 0x000fe2000fffe000 */
[----:B------:R-:W-:Y:S01]  /*80d0*/  VIADD R3, R3, -UR42 ;  /* 0x8000002a03037c36 */ /* 0x000fe20008000000 */
[----:B------:R-:W-:Y:S01]  /*80e0*/  ULOP3.LUT UR38, UR4, UR38, UR8, 0x96, !UPT ;  /* 0x0000002604267292 */ /* 0x000fe2000f8e9608 */
[----:B------:R-:W-:Y:S01]  /*80f0*/  IMAD.WIDE.U32 R4, R4, UR43, R12 ;  /* 0x0000002b04047c25 */ /* 0x000fe2000f8e000c */
[----:B------:R-:W-:-:S03]  /*8100*/  UMOV UR41, 0xffffffff ;  /* 0xffffffff00297882 */ /* 0x000fc60000000000 */
[----:B------:R-:W-:Y:S01]  /*8110*/  VIADD R5, R5, UR5 ;  /* 0x0000000505057c36 */ /* 0x000fe20008000000 */
[----:B------:R-:W-:Y:S06]  /*8120*/  @P0 BRA `(.L_x_33) ;  /* 0x0000037000ec0947 */ /* 0x000fec0003800000 */
[----:B-----5:R-:W-:Y:S01]  /*8130*/  FSETP.NEU.AND P0, PT, R16, RZ, PT ;  /* 0x000000ff1000720b */ /* 0x020fe20003f0d000 */
[----:B------:R-:W-:Y:S01]  /*8140*/  ULDC.64 UR8, c[0x0][0x5c8] ;  /* 0x0001720000087ab9 */ /* 0x000fe20000000a00 */
[----:B------:R-:W-:Y:S01]  /*8150*/  ISETP.GT.AND P5, PT, R3, RZ, PT ;  /* 0x000000ff0300720c */ /* 0x000fe20003fa4270 */
[----:B------:R-:W-:Y:S01]  /*8160*/  UIMAD UR4, UR7, UR8, URZ ;  /* 0x00000008070472a4 */ /* 0x000fe2000f8e023f */
[----:B------:R-:W-:Y:S01]  /*8170*/  IMAD.U32 R20, RZ, RZ, UR9 ;  /* 0x00000009ff147e24 */ /* 0x000fe2000f8e00ff */
[----:B------:R-:W-:Y:S01]  /*8180*/  BSSY B0, `(.L_x_33) ;  /* 0x0003735000007945 */ /* 0x000fe20003800000 */
[----:B------:R-:W-:Y:S01]  /*8190*/  IMAD.WIDE.U32 R4, R10, UR8, R4 ;  /* 0x000000080a047c25 */ /* 0x000fe2000f8e0004 */
[----:B------:R-:W-:-:S03]  /*81a0*/  ISETP.GT.AND P1, PT, R0, RZ, P5 ;  /* 0x000000ff0000720c */ /* 0x000fc60002f24270 */
[----:B------:R-:W-:-:S04]  /*81b0*/  IMAD R20, R10, R20, UR4 ;  /* 0x000000040a147e24 */ /* 0x000fc8000f8e0214 */
[----:B------:R-:W-:Y:S01]  /*81c0*/  IMAD.IADD R20, R5, 0x1, R20 ;  /* 0x0000000105147824 */ /* 0x000fe200078e0214 */
[----:B------:R-:W-:Y:S06]  /*81d0*/  @!P0 BRA `(.L_x_34) ;  /* 0x0000026000288947 */ /* 0x000fec0003800000 */
[----:B------:R-:W0:Y:S01]  /*81e0*/  LDC.64 R222, c[0x0][0x5b8] ;  /* 0x00016e00ffde7b82 */ /* 0x000e220000000a00 */
[----:B------:R-:W2:Y:S01]  /*81f0*/  LDL.LU R21, [R1+0x780] ;  /* 0x0007800001157983 */ /* 0x000ea20000300800 */
[----:B------:R-:W-:-:S06]  /*8200*/  ULDC.64 UR4, c[0x0][0x5c0] ;  /* 0x0001700000047ab9 */ /* 0x000fcc0000000a00 */
[----:B------:R-:W1:Y:S08]  /*8210*/  LDC.64 R8, c[0x0][0x5b0] ;  /* 0x00016c00ff087b82 */ /* 0x000e700000000a00 */
[----:B------:R-:W3:Y:S01]  /*8220*/  LDC.64 R218, c[0x0][0x5a8] ;  /* 0x00016a00ffda7b82 */ /* 0x000ee20000000a00 */
[C---:B0-----:R-:W-:Y:S02]  /*8230*/  IMAD R5, R222.reuse, UR12, RZ ;  /* 0x0000000cde057c24 */ /* 0x041fe4000f8e02ff */
[----:B------:R-:W-:-:S04]  /*8240*/  IMAD.WIDE.U32 R224, R222, UR43, R12 ;  /* 0x0000002bdee07c25 */ /* 0x000fc8000f8e000c */
[----:B------:R-:W-:Y:S02]  /*8250*/  IMAD R223, R223, UR43, R5 ;  /* 0x0000002bdfdf7c24 */ /* 0x000fe4000f8e0205 */
[----:B-1----:R-:W-:Y:S02]  /*8260*/  IMAD R19, R8, UR7, RZ ;  /* 0x0000000708137c24 */ /* 0x002fe4000f8e02ff */
[----:B------:R-:W-:Y:S02]  /*8270*/  IMAD.IADD R221, R225, 0x1, R223 ;  /* 0x00000001e1dd7824 */ /* 0x000fe400078e02df */
[----:B------:R-:W-:Y:S02]  /*8280*/  IMAD.MOV.U32 R220, RZ, RZ, R224 ;  /* 0x000000ffffdc7224 */ /* 0x000fe400078e00e0 */
[C---:B------:R-:W-:Y:S02]  /*8290*/  IMAD R19, R10.reuse, R9, R19 ;  /* 0x000000090a137224 */ /* 0x040fe400078e0213 */
[----:B------:R-:W-:-:S04]  /*82a0*/  IMAD.WIDE.U32 R6, R10, R8, R220 ;  /* 0x000000080a067225 */ /* 0x000fc800078e00dc */
[----:B------:R-:W-:Y:S01]  /*82b0*/  IMAD.IADD R5, R7, 0x1, R19 ;  /* 0x0000000107057824 */ /* 0x000fe200078e0213 */
[----:B---3--:R-:W-:-:S04]  /*82c0*/  LEA R14, P0, R6, R218, 0x1 ;  /* 0x000000da060e7211 */ /* 0x008fc800078008ff */
[----:B------:R-:W-:-:S05]  /*82d0*/  LEA.HI.X R15, R6, R219, R5, 0x1, P0 ;  /* 0x000000db060f7211 */ /* 0x000fca00000f0c05 */
[----:B------:R-:W3:Y:S01]  /*82e0*/  @P1 LDG.E.LTC128B.U16 R11, desc[UR36][R14.64] ;  /* 0x000000240e0b1981 */ /* 0x000ee2000c1e1520 */
[C---:B------:R-:W-:Y:S01]  /*82f0*/  LEA R226, P0, R4.reuse, UR4, 0x1 ;  /* 0x0000000404e27c11 */ /* 0x040fe2000f8008ff */
[----:B------:R-:W-:Y:S01]  /*8300*/  BSSY B1, `(.L_x_35) ;  /* 0x0000013000017945 */ /* 0x000fe20003800000 */
[----:B------:R-:W-:Y:S02]  /*8310*/  ISETP.GT.AND P2, PT, R3, 0x1, PT ;  /* 0x000000010300780c */ /* 0x000fe40003f44270 */
[----:B------:R-:W-:Y:S02]  /*8320*/  LEA.HI.X R227, R4, UR5, R20, 0x1, P0 ;  /* 0x0000000504e37c11 */ /* 0x000fe400080f0c14 */
[----:B----4-:R-:W-:-:S09]  /*8330*/  LOP3.LUT R17, R17, 0xfffffffd, RZ, 0xc0, !PT ;  /* 0xfffffffd11117812 */ /* 0x010fd200078ec0ff */
[----:B------:R-:W-:Y:S01]  /*8340*/  @P2 LOP3.LUT R17, R17, 0x2, RZ, 0xfc, !PT ;  /* 0x0000000211112812 */ /* 0x000fe200078efcff */
[----:B---3--:R-:W-:-:S05]  /*8350*/  HADD2.F32 R5, -RZ, R11.H0_H0 ;  /* 0x2000000bff057230 */ /* 0x008fca0000004100 */
[----:B------:R-:W-:-:S04]  /*8360*/  FMUL R5, R5, R16 ;  /* 0x0000001005057220 */ /* 0x000fc80000400000 */
[----:B--2---:R-:W-:-:S05]  /*8370*/  FFMA R5, R21, R2, R5 ;  /* 0x0000000215057223 */ /* 0x004fca0000000005 */
[----:B------:R-:W-:-:S05]  /*8380*/  F2FP.F16.F32.PACK_AB R4, RZ, R5 ;  /* 0x00000005ff04723e */ /* 0x000fca00000000ff */
[----:B------:R0:W-:Y:S02]  /*8390*/  @P1 STG.E.U16 desc[UR36][R226.64], R4 ;  /* 0x00000004e2001986 */ /* 0x0001e4000c101524 */
[----:B0-----:R-:W-:-:S04]  /*83a0*/  IMAD.WIDE.U32 R4, R10, R8, R12 ;  /* 0x000000080a047225 */ /* 0x001fc800078e000c */
[----:B------:R-:W-:Y:S02]  /*83b0*/  IMAD.IADD R5, R19, 0x1, R5 ;  /* 0x0000000113057824 */ /* 0x000fe400078e0205 */
[----:B------:R-:W-:-:S04]  /*83c0*/  IMAD.WIDE.U32 R4, R222, UR43, R4 ;  /* 0x0000002bde047c25 */ /* 0x000fc8000f8e0004 */
[----:B------:R-:W-:Y:S01]  /*83d0*/  IMAD.IADD R5, R223, 0x1, R5 ;  /* 0x00000001df057824 */ /* 0x000fe200078e0205 */
[----:B------:R-:W-:-:S04]  /*83e0*/  LEA R216, P0, R4, R218, 0x1 ;  /* 0x000000da04d87211 */ /* 0x000fc800078008ff */
[----:B------:R-:W-:Y:S02]  /*83f0*/  LEA.HI.X R217, R4, R219, R5, 0x1, P0 ;  /* 0x000000db04d97211 */ /* 0x000fe400000f0c05 */
[----:B------:R-:W-:-:S13]  /*8400*/  ISETP.GT.AND P0, PT, R0, RZ, P2 ;  /* 0x000000ff0000720c */ /* 0x000fda0001704270 */
[----:B------:R-:W-:Y:S05]  /*8410*/  @!P0 BRA `(.L_x_36) ;  /* 0x0000000000048947 */ /* 0x000fea0003800000 */
[----:B------:R0:W5:Y:S02]  /*8420*/  LDG.E.LTC128B.U16 R11, desc[UR36][R216.64+0x2] ;  /* 0x00000224d80b7981 */ /* 0x000164000c1e1520 */
.L_x_36:
[----:B------:R-:W-:Y:S05]  /*8430*/  BSYNC B1 ;  /* 0x0000000000017941 */ /* 0x000fea0003800000 */
.L_x_35:
[----:B------:R-:W2:Y:S01]  /*8440*/  LDL.LU R5, [R1+0x784] ;  /* 0x0007840001057983 */ /* 0x000ea20000300800 */
[----:B-----5:R-:W-:Y:S01]  /*8450*/  HADD2.F32 R4, -RZ, R11.H0_H0 ;  /* 0x2000000bff047230 */ /* 0x020fe20000004100 */
[C---:B------:R-:W-:Y:S01]  /*8460*/  SHF.L.U64.HI R229, R8.reuse, 0x3, R9 ;  /* 0x0000000308e57819 */ /* 0x040fe20000010209 */
[----:B------:R-:W-:Y:S01]  /*8470*/  IMAD.SHL.U32 R228, R8, 0x8, RZ ;  /* 0x0000000808e47824 */ /* 0x000fe200078e00ff */
[----:B------:R-:W3:Y:S02]  /*8480*/  LDL.LU R14, [R1+0x788] ;  /* 0x00078800010e7983 */ /* 0x000ee40000300800 */
[----:B------:R-:W-:-:S04]  /*8490*/  FMUL R4, R4, R16 ;  /* 0x0000001004047220 */ /* 0x000fc80000400000 */
[----:B--2---:R-:W-:Y:S01]  /*84a0*/  FFMA R4, R5, R2, R4 ;  /* 0x0000000205047223 */ /* 0x004fe20000000004 */
[----:B------:R-:W-:-:S04]  /*84b0*/  @P0 IMAD.MOV.U32 R5, RZ, RZ, R227 ;  /* 0x000000ffff050224 */ /* 0x000fc800078e00e3 */
[----:B------:R-:W-:-:S04]  /*84c0*/  F2FP.F16.F32.PACK_AB R4, RZ, R4 ;  /* 0x00000004ff04723e */ /* 0x000fc800000000ff */
[----:B------:R-:W-:Y:S01]  /*84d0*/  PRMT R6, R4, 0x7610, R6 ;  /* 0x0000761004067816 */ /* 0x000fe20000000006 */
[----:B------:R-:W-:-:S05]  /*84e0*/  @P0 IMAD.MOV.U32 R4, RZ, RZ, R226 ;  /* 0x000000ffff040224 */ /* 0x000fca00078e00e2 */
[----:B------:R1:W-:Y:S01]  /*84f0*/  @P0 STG.E.U16 desc[UR36][R4.64+0x2], R6 ;  /* 0x0000020604000986 */ /* 0x0003e2000c101524 */
[----:B------:R-:W-:Y:S01]  /*8500*/  ISETP.GT.AND P0, PT, R0, 0x8, P5 ;  /* 0x000000080000780c */ /* 0x000fe20002f04270 */
[----:B-1----:R-:W-:-:S04]  /*8510*/  IMAD.WIDE.U32 R4, R10, R8, R228 ;  /* 0x000000080a047225 */ /* 0x002fc800078e00e4 */
[----:B------:R-:W-:Y:S01]  /*8520*/  IMAD.IADD R19, R19, 0x1, R5 ;  /* 0x0000000113137824 */ /* 0x000fe200078e0205 */
[----:B------:R-:W-:-:S05]  /*8530*/  IADD3 R5, P1, R224, R4, RZ ;  /* 0x00000004e0057210 */ /* 0x000fca0007f3e0ff */
[----:B------:R-:W-:Y:S01]  /*8540*/  IMAD.X R7, R19, 0x1, R221, P1 ;  /* 0x0000000113077824 */ /* 0x000fe200008e06dd */
[----:B------:R-:W-:-:S04]  /*8550*/  LEA R6, P1, R5, R218, 0x1 ;  /* 0x000000da05067211 */ /* 0x000fc800078208ff */
[----:B------:R-:W-:-:S05]  /*8560*/  LEA.HI.X R7, R5, R219, R7, 0x1, P1 ;  /* 0x000000db05077211 */ /* 0x000fca00008f0c07 */
[----:B------:R1:W2:Y:S01]  /*8570*/  @P0 LDG.E.LTC128B.U16 R11, desc[UR36][R6.64] ;  /* 0x00000024060b0981 */ /* 0x0002a2000c1e1520 */
[----:B------:R-:W-:Y:S01]  /*8580*/  IADD3 R4, P1, R12, R4, RZ ;  /* 0x000000040c047210 */ /* 0x000fe20007f3e0ff */
[----:B------:R-:W-:Y:S01]  /*8590*/  IMAD.U32 R15, RZ, RZ, UR8 ;  /* 0x00000008ff0f7e24 */ /* 0x000fe2000f8e00ff */
[----:B------:R-:W-:Y:S01]  /*85a0*/  ISETP.GT.AND P2, PT, R0, 0x8, P2 ;  /* 0x000000080000780c */ /* 0x000fe20001744270 */
[----:B------:R-:W-:Y:S02]  /*85b0*/  BSSY B1, `(.L_x_37) ;  /* 0x0000015000017945 */ /* 0x000fe40003800000 */
[----:B------:R-:W-:Y:S02]  /*85c0*/  IMAD.X R5, R13, 0x1, R19, P1 ;  /* 0x000000010d057824 */ /* 0x000fe400008e0613 */
[----:B------:R-:W-:-:S04]  /*85d0*/  IMAD.WIDE.U32 R4, R222, UR43, R4 ;  /* 0x0000002bde047c25 */ /* 0x000fc8000f8e0004 */
[----:B------:R-:W-:Y:S01]  /*85e0*/  IMAD.IADD R5, R223, 0x1, R5 ;  /* 0x00000001df057824 */ /* 0x000fe200078e0205 */
[----:B-1----:R-:W-:-:S04]  /*85f0*/  LEA R6, P1, R4, R218, 0x1 ;  /* 0x000000da04067211 */ /* 0x002fc800078208ff */
[----:B------:R-:W-:Y:S01]  /*8600*/  LEA.HI.X R7, R4, R219, R5, 0x1, P1 ;  /* 0x000000db04077211 */ /* 0x000fe200008f0c05 */
[----:B------:R-:W-:-:S04]  /*8610*/  IMAD.U32 R4, RZ, RZ, UR8 ;  /* 0x00000008ff047e24 */ /* 0x000fc8000f8e00ff */
[----:B------:R-:W-:-:S05]  /*8620*/  IMAD.SHL.U32 R20, R4, 0x10, RZ ;  /* 0x0000001004147824 */ /* 0x000fca00078e00ff */
[----:B------:R-:W-:Y:S01]  /*8630*/  IADD3 R4, P1, R20, R226, RZ ;  /* 0x000000e214047210 */ /* 0x000fe20007f3e0ff */
[----:B--2---:R-:W-:-:S05]  /*8640*/  HADD2.F32 R5, -RZ, R11.H0_H0 ;  /* 0x2000000bff057230 */ /* 0x004fca0000004100 */
[----:B------:R-:W-:-:S04]  /*8650*/  FMUL R5, R5, R16 ;  /* 0x0000001005057220 */ /* 0x000fc80000400000 */
[----:B---3--:R-:W-:Y:S01]  /*8660*/  FFMA R5, R14, R2, R5 ;  /* 0x000000020e057223 */ /* 0x008fe20000000005 */
[----:B------:R-:W-:-:S04]  /*8670*/  IMAD.U32 R14, RZ, RZ, UR9 ;  /* 0x00000009ff0e7e24 */ /* 0x000fc8000f8e00ff */
[----:B------:R-:W-:Y:S02]  /*8680*/  F2FP.F16.F32.PACK_AB R5, RZ, R5 ;  /* 0x00000005ff05723e */ /* 0x000fe400000000ff */
[--C-:B------:R-:W-:Y:S02]  /*8690*/  SHF.L.U64.HI R19, R15, 0x4, R14.reuse ;  /* 0x000000040f137819 */ /* 0x100fe4000001020e */
[----:B------:R-:W-:-:S03]  /*86a0*/  PRMT R14, R5, 0x7610, R14 ;  /* 0x00007610050e7816 */ /* 0x000fc6000000000e */
[----:B------:R-:W-:Y:S01]  /*86b0*/  IMAD.X R5, R19, 0x1, R227, P1 ;  /* 0x0000000113057824 */ /* 0x000fe200008e06e3 */
[----:B------:R1:W-:Y:S04]  /*86c0*/  STL [R1+0x90c], R19 ;  /* 0x00090c1301007387 */ /* 0x0003e80000100800 */
[----:B------:R1:W-:Y:S01]  /*86d0*/  @P0 STG.E.U16 desc[UR36][R4.64], R14 ;  /* 0x0000000e04000986 */ /* 0x0003e2000c101524 */
[----:B------:R-:W-:Y:S05]  /*86e0*/  @!P2 BRA `(.L_x_38) ;  /* 0x000000000004a947 */ /* 0x000fea0003800000 */
[----:B------:R2:W5:Y:S02]  /*86f0*/  LDG.E.LTC128B.U16 R11, desc[UR36][R6.64+0x2] ;  /* 0x00000224060b7981 */ /* 0x000564000c1e1520 */
.L_x_38:
[----:B------:R-:W-:Y:S05]  /*8700*/  BSYNC B1 ;  /* 0x0000000000017941 */ /* 0x000fea0003800000 */
.L_x_37:
[----:B------:R-:W3:Y:S01]  /*8710*/  LDL.LU R15, [R1+0x78c] ;  /* 0x00078c00010f7983 */ /* 0x000ee20000300800 */
[----:B-1---5:R-:W-:Y:S01]  /*8720*/  HADD2.F32 R14, -RZ, R11.H0_H0 ;  /* 0x2000000bff0e7230 */ /* 0x022fe20000004100 */
[----:B------:R-:W-:Y:S01]  /*8730*/  ISETP.GT.AND P4, PT, R3, 0x8, PT ;  /* 0x000000080300780c */ /* 0x000fe20003f84270 */
[----:B------:R-:W-:Y:S01]  /*8740*/  BSSY B1, `(.L_x_39) ;  /* 0x000000a000017945 */ /* 0x000fe20003800000 */
[----:B------:R-:W-:Y:S02]  /*8750*/  LOP3.LUT R17, R17, 0xfffffffb, RZ, 0xc0, !PT ;  /* 0xfffffffb11117812 */ /* 0x000fe400078ec0ff */
[----:B------:R-:W-:Y:S01]  /*8760*/  FMUL R14, R14, R16 ;  /* 0x000000100e0e7220 */ /* 0x000fe20000400000 */
[----:B------:R-:W-:-:S08]  /*8770*/  ISETP.GT.AND P0, PT, R0, RZ, P4 ;  /* 0x000000ff0000720c */ /* 0x000fd00002704270 */
[----:B------:R-:W-:Y:S01]  /*8780*/  @P4 LOP3.LUT R17, R17, 0x4, RZ, 0xfc, !PT ;  /* 0x0000000411114812 */ /* 0x000fe200078efcff */
[----:B---3--:R-:W-:-:S05]  /*8790*/  FFMA R14, R15, R2, R14 ;  /* 0x000000020f0e7223 */ /* 0x008fca000000000e */
[----:B------:R-:W-:-:S05]  /*87a0*/  F2FP.F16.F32.PACK_AB R14, RZ, R14 ;  /* 0x0000000eff0e723e */ /* 0x000fca00000000ff */
[----:B------:R1:W-:Y:S01]  /*87b0*/  @P2 STG.E.U16 desc[UR36][R4.64+0x2], R14 ;  /* 0x0000020e04002986 */ /* 0x0003e2000c101524 */
[----:B------:R-:W-:Y:S05]  /*87c0*/  @!P0 BRA `(.L_x_40) ;  /* 0x0000000000048947 */ /* 0x000fea0003800000 */
[----:B------:R3:W5:Y:S02]  /*87d0*/  LDG.E.LTC128B.U16 R11, desc[UR36][R216.64+0x10] ;  /* 0x00001024d80b7981 */ /* 0x000764000c1e1520 */
.L_x_40:
[----:B------:R-:W-:Y:S05]  /*87e0*/  BSYNC B1 ;  /* 0x0000000000017941 */ /* 0x000fea0003800000 */
.L_x_39:
[----:B------:R-:W4:Y:S01]  /*87f0*/  LDL.LU R15, [R1+0x790] ;  /* 0x00079000010f7983 */ /* 0x000f220000300800 */
[----:B-1---5:R-:W-:Y:S01]  /*8800*/  HADD2.F32 R14, -RZ, R11.H0_H0 ;  /* 0x2000000bff0e7230 */ /* 0x022fe20000004100 */
[----:B------:R-:W-:Y:S01]  /*8810*/  ISETP.GT.AND P3, PT, R3, 0x9, PT ;  /* 0x000000090300780c */ /* 0x000fe20003f64270 */
[----:B------:R-:W-:Y:S01]  /*8820*/  BSSY B1, `(.L_x_41) ;  /* 0x000000d000017945 */ /* 0x000fe20003800000 */
[----:B------:R-:W-:Y:S02]  /*8830*/  LOP3.LUT R17, R17, 0xfffffff7, RZ, 0xc0, !PT ;  /* 0xfffffff711117812 */ /* 0x000fe400078ec0ff */
[----:B------:R-:W-:Y:S01]  /*8840*/  FMUL R14, R14, R16 ;  /* 0x000000100e0e7220 */ /* 0x000fe20000400000 */
[----:B------:R-:W-:-:S08]  /*8850*/  ISETP.GT.AND P1, PT, R0, RZ, P3 ;  /* 0x000000ff0000720c */ /* 0x000fd00001f24270 */
[----:B------:R-:W-:Y:S01]  /*8860*/  @P3 LOP3.LUT R17, R17, 0x8, RZ, 0xfc, !PT ;  /* 0x0000000811113812 */ /* 0x000fe200078efcff */
[----:B----4-:R-:W-:Y:S01]  /*8870*/  FFMA R14, R15, R2, R14 ;  /* 0x000000020f0e7223 */ /* 0x010fe2000000000e */
[----:B------:R-:W-:-:S04]  /*8880*/  @P0 IMAD.MOV.U32 R15, RZ, RZ, R227 ;  /* 0x000000ffff0f0224 */ /* 0x000fc800078e00e3 */
[----:B------:R-:W-:-:S04]  /*8890*/  F2FP.F16.F32.PACK_AB R14, RZ, R14 ;  /* 0x0000000eff0e723e */ /* 0x000fc800000000ff */
[----:B------:R-:W-:Y:S01]  /*88a0*/  PRMT R19, R14, 0x7610, R19 ;  /* 0x000076100e137816 */ /* 0x000fe20000000013 */
[----:B------:R-:W-:-:S05]  /*88b0*/  @P0 IMAD.MOV.U32 R14, RZ, RZ, R226 ;  /* 0x000000ffff0e0224 */ /* 0x000fca00078e00e2 */
[----:B------:R1:W-:Y:S01]  /*88c0*/  @P0 STG.E.U16 desc[UR36][R14.64+0x10], R19 ;  /* 0x000010130e000986 */ /* 0x0003e2000c101524 */
[----:B------:R-:W-:Y:S05]  /*88d0*/  @!P1 BRA `(.L_x_42) ;  /* 0x0000000000049947 */ /* 0x000fea0003800000 */
[----:B------:R4:W5:Y:S02]  /*88e0*/  LDG.E.LTC128B.U16 R11, desc[UR36][R216.64+0x12] ;  /* 0x00001224d80b7981 */ /* 0x000964000c1e1520 */
.L_x_42:
[----:B------:R-:W-:Y:S05]  /*88f0*/  BSYNC B1 ;  /* 0x0000000000017941 */ /* 0x000fea0003800000 */
.L_x_41:
[----:B-1----:R-:W2:Y:S01]  /*8900*/  LDL.LU R15, [R1+0x794] ;  /* 0x00079400010f7983 */ /* 0x002ea20000300800 */
[----:B-----5:R-:W-:Y:S01]  /*8910*/  HADD2.F32 R14, -RZ, R11.H0_H0 ;  /* 0x2000000bff0e7230 */ /* 0x020fe20000004100 */
[----:B------:R-:W-:Y:S01]  /*8920*/  ISETP.GT.AND P2, PT, R0, 0x8, P4 ;  /* 0x000000080000780c */ /* 0x000fe20002744270 */
[----:B------:R-:W-:Y:S03]  /*8930*/  BSSY B1, `(.L_x_43) ;  /* 0x000000a000017945 */ /* 0x000fe60003800000 */
[----:B------:R-:W-:-:S04]  /*8940*/  FMUL R14, R14, R16 ;  /* 0x000000100e0e7220 */ /* 0x000fc80000400000 */
[----:B--2---:R-:W-:Y:S01]  /*8950*/  FFMA R14, R15, R2, R14 ;  /* 0x000000020f0e7223 */ /* 0x004fe2000000000e */
[----:B------:R-:W-:-:S04]  /*8960*/  @P1 IMAD.MOV.U32 R15, RZ, RZ, R227 ;  /* 0x000000ffff0f1224 */ /* 0x000fc800078e00e3 */
[----:B------:R-:W-:-:S04]  /*8970*/  F2FP.F16.F32.PACK_AB R14, RZ, R14 ;  /* 0x0000000eff0e723e */ /* 0x000fc800000000ff */
[----:B------:R-:W-:Y:S01]  /*8980*/  PRMT R19, R14, 0x7610, R19 ;  /* 0x000076100e137816 */ /* 0x000fe20000000013 */
[----:B------:R-:W-:-:S05]  /*8990*/  @P1 IMAD.MOV.U32 R14, RZ, RZ, R226 ;  /* 0x000000ffff0e1224 */ /* 0x000fca00078e00e2 */
[----:B------:R1:W-:Y:S01]  /*89a0*/  @P1 STG.E.U16 desc[UR36][R14.64+0x12], R19 ;  /* 0x000012130e001986 */ /* 0x0003e2000c101524 */
[----:B------:R-:W-:Y:S05]  /*89b0*/  @!P2 BRA `(.L_x_44) ;  /* 0x000000000004a947 */ /* 0x000fea0003800000 */
[----:B------:R2:W5:Y:S02]  /*89c0*/  LDG.E.LTC128B.U16 R11, desc[UR36][R6.64+0x10] ;  /* 0x00001024060b7981 */ /* 0x000564000c1e1520 */
.L_x_44:
[----:B------:R-:W-:Y:S05]  /*89d0*/  BSYNC B1 ;  /* 0x0000000000017941 */ /* 0x000fea0003800000 */
.L_x_43:
[----:B-1----:R-:W3:Y:S01]  /*89e0*/  LDL.LU R15, [R1+0x798] ;  /* 0x00079800010f7983 */ /* 0x002ee20000300800 */
[----:B-----5:R-:W-:Y:S01]  /*89f0*/  HADD2.F32 R14, -RZ, R11.H0_H0 ;  /* 0x2000000bff0e7230 */ /* 0x020fe20000004100 */
[----:B------:R-:W-:Y:S01]  /*8a00*/  ISETP.GT.AND P0, PT, R0, 0x8, P3 ;  /* 0x000000080000780c */ /* 0x000fe20001f04270 */
[----:B------:R-:W-:Y:S03]  /*8a10*/  BSSY B1, `(.L_x_45) ;  /* 0x0000007000017945 */ /* 0x000fe60003800000 */
[----:B------:R-:W-:-:S04]  /*8a20*/  FMUL R14, R14, R16 ;  /* 0x000000100e0e7220 */ /* 0x000fc80000400000 */
[----:B---3--:R-:W-:-:S05]  /*8a30*/  FFMA R14, R15, R2, R14 ;  /* 0x000000020f0e7223 */ /* 0x008fca000000000e */
[----:B------:R-:W-:-:S05]  /*8a40*/  F2FP.F16.F32.PACK_AB R14, RZ, R14 ;  /* 0x0000000eff0e723e */ /* 0x000fca00000000ff */
[----:B------:R1:W-:Y:S01]  /*8a50*/  @P2 STG.E.U16 desc[UR36][R4.64+0x10], R14 ;  /* 0x0000100e04002986 */ /* 0x0003e2000c101524 */
[----:B------:R-:W-:Y:S05]  /*8a60*/  @!P0 BRA `(.L_x_46) ;  /* 0x0000000000048947 */ /* 0x000fea0003800000 */
[----:B------:R3:W5:Y:S02]  /*8a70*/  LDG.E.LTC128B.U16 R11, desc[UR36][R6.64+0x12] ;  /* 0x00001224060b7981 */ /* 0x000764000c1e1520 */
.L_x_46:
[----:B------:R-:W-:Y:S05]  /*8a80*/  BSYNC B1 ;  /* 0x0000000000017941 */ /* 0x000fea0003800000 */
.L_x_45:
[----:B------:R-:W2:Y:S01]  /*8a90*/  LDL.LU R15, [R1+0x79c] ;  /* 0x00079c00010f7983 */ /* 0x000ea20000300800 */
[----:B-1---5:R-:W-:Y:S01]  /*8aa0*/  HADD2.F32 R14, -RZ, R11.H0_H0 ;  /* 0x2000000bff0e7230 */ /* 0x022fe20000004100 */
[----:B------:R-:W-:Y:S01]  /*8ab0*/  ISETP.GT.AND P3, PT, R3, 0x10, PT ;  /* 0x000000100300780c */ /* 0x000fe20003f64270 */
[----:B------:R-:W-:Y:S01]  /*8ac0*/  BSSY B1, `(.L_x_47) ;  /* 0x000000a000017945 */ /* 0x000fe20003800000 */
[----:B------:R-:W-:Y:S02]  /*8ad0*/  LOP3.LUT R17, R17, 0xffffffef, RZ, 0xc0, !PT ;  /* 0xffffffef11117812 */ /* 0x000fe400078ec0ff */
[----:B------:R-:W-:Y:S01]  /*8ae0*/  FMUL R14, R14, R16 ;  /* 0x000000100e0e7220 */ /* 0x000fe20000400000 */
[----:B------:R-:W-:-:S08]  /*8af0*/  ISETP.GT.AND P1, PT, R0, RZ, P3 ;  /* 0x000000ff0000720c */ /* 0x000fd00001f24270 */
[----:B------:R-:W-:Y:S01]  /*8b00*/  @P3 LOP3.LUT R17, R17, 0x10, RZ, 0xfc, !PT ;  /* 0x0000001011113812 */ /* 0x000fe200078efcff */
[----:B--2---:R-:W-:-:S05]  /*8b10*/  FFMA R14, R15, R2, R14 ;  /* 0x000000020f0e7223 */ /* 0x004fca000000000e */
[----:B------:R-:W-:-:S05]  /*8b20*/  F2FP.F16.F32.PACK_AB R14, RZ, R14 ;  /* 0x0000000eff0e723e */ /* 0x000fca00000000ff */
[----:B------:R1:W-:Y:S01]  /*8b30*/  @P0 STG.E.U16 desc[UR36][R4.64+0x12], R14 ;  /* 0x0000120e04000986 */ /* 0x0003e2000c101524 */
[----:B------:R-:W-:Y:S05]  /*8b40*/  @!P1 BRA `(.L_x_48) ;  /* 0x0000000000049947 */ /* 0x000fea0003800000 */
[----:B------:R2:W5:Y:S02]  /*8b50*/  LDG.E.LTC128B.U16 R11, desc[UR36][R216.64+0x20] ;  /* 0x00002024d80b7981 */ /* 0x000564000c1e1520 */
.L_x_48:
[----:B------:R-:W-:Y:S05]  /*8b60*/  BSYNC B1 ;  /* 0x0000000000017941 */ /* 0x000fea0003800000 */
.L_x_47:
        /* <DEDUP_REMOVED lines=8> */
[----:B---3--:R-:W-:Y:S01]  /*8bf0*/  FFMA R14, R15, R2, R14 ;  /* 0x000000020f0e7223 */ /* 0x008fe2000000000e */
[----:B------:R-:W-:-:S04]  /*8c00*/  @P1 IMAD.MOV.U32 R15, RZ, RZ, R227 ;  /* 0x000000ffff0f1224 */ /* 0x000fc800078e00e3 */
[----:B------:R-:W-:-:S04]  /*8c10*/  F2FP.F16.F32.PACK_AB R14, RZ, R14 ;  /* 0x0000000eff0e723e */ /* 0x000fc800000000ff */
[----:B------:R-:W-:Y:S01]  /*8c20*/  PRMT R19, R14, 0x7610, R19 ;  /* 0x000076100e137816 */ /* 0x000fe20000000013 */
[----:B------:R-:W-:-:S05]  /*8c30*/  @P1 IMAD.MOV.U32 R14, RZ, RZ, R226 ;  /* 0x000000ffff0e1224 */ /* 0x000fca00078e00e2 */
[----:B------:R1:W-:Y:S01]  /*8c40*/  @P1 STG.E.U16 desc[UR36][R14.64+0x20], R19 ;  /* 0x000020130e001986 */ /* 0x0003e2000c101524 */
[----:B------:R-:W-:Y:S05]  /*8c50*/  @!P0 BRA `(.L_x_50) ;  /* 0x0000000000048947 */ /* 0x000fea0003800000 */
[----:B------:R3:W5:Y:S02]  /*8c60*/  LDG.E.LTC128B.U16 R11, desc[UR36][R216.64+0x22] ;  /* 0x00002224d80b7981 */ /* 0x000764000c1e1520 */
.L_x_50:
[----:B------:R-:W-:Y:S05]  /*8c70*/  BSYNC B1 ;  /* 0x0000000000017941 */ /* 0x000fea0003800000 */
.L_x_49:
[----:B-1----:R-:W2:Y:S01]  /*8c80*/  LDL.LU R15, [R1+0x7a4] ;  /* 0x0007a400010f7983 */ /* 0x002ea20000300800 */
[----:B-----5:R-:W-:Y:S01]  /*8c90*/  HADD2.F32 R14, -RZ, R11.H0_H0 ;  /* 0x2000000bff0e7230 */ /* 0x020fe20000004100 */
[----:B------:R-:W-:Y:S04]  /*8ca0*/  BSSY B1, `(.L_x_51) ;  /* 0x000000b000017945 */ /* 0x000fe80003800000 */
[----:B------:R-:W-:-:S04]  /*8cb0*/  FMUL R14, R14, R16 ;  /* 0x000000100e0e7220 */ /* 0x000fc80000400000 */
[----:B--2---:R-:W-:Y:S01]  /*8cc0*/  FFMA R14, R15, R2, R14 ;  /* 0x000000020f0e7223 */ /* 0x004fe2000000000e */
[----:B------:R-:W-:-:S04]  /*8cd0*/  @P0 IMAD.MOV.U32 R15, RZ, RZ, R227 ;  /* 0x000000ffff0f0224 */ /* 0x000fc800078e00e3 */
[----:B------:R-:W-:-:S04]  /*8ce0*/  F2FP.F16.F32.PACK_AB R14, RZ, R14 ;  /* 0x0000000eff0e723e */ /* 0x000fc800000000ff */
[----:B------:R-:W-:Y:S01]  /*8cf0*/  PRMT R19, R14, 0x7610, R19 ;  /* 0x000076100e137816 */ /* 0x000fe20000000013 */
[----:B------:R-:W-:-:S05]  /*8d00*/  @P0 IMAD.MOV.U32 R14, RZ, RZ, R226 ;  /* 0x000000ffff0e0224 */ /* 0x000fca00078e00e2 */
[----:B------:R1:W-:Y:S01]  /*8d10*/  @P0 STG.E.U16 desc[UR36][R14.64+0x22], R19 ;  /* 0x000022130e000986 */ /* 0x0003e2000c101524 */
[----:B------:R-:W-:-:S13]  /*8d20*/  ISETP.GT.AND P0, PT, R0, 0x8, P3 ;  /* 0x000000080000780c */ /* 0x000fda0001f04270 */
[----:B-1----:R-:W-:Y:S05]  /*8d30*/  @!P0 BRA `(.L_x_52) ;  /* 0x0000000000048947 */ /* 0x002fea0003800000 */
[----:B------:R1:W5:Y:S02]  /*8d40*/  LDG.E.LTC128B.U16 R11, desc[UR36][R6.64+0x20] ;  /* 0x00002024060b7981 */ /* 0x000364000c1e1520 */
.L_x_52:
[----:B------:R-:W-:Y:S05]  /*8d50*/  BSYNC B1 ;  /* 0x0000000000017941 */ /* 0x000fea0003800000 */
.L_x_51:
[----:B------:R-:W2:Y:S01]  /*8d60*/  LDL.LU R15, [R1+0x7a8] ;  /* 0x0007a800010f7983 */ /* 0x000ea20000300800 */
[----:B-----5:R-:W-:Y:S01]  /*8d70*/  HADD2.F32 R14, -RZ, R11.H0_H0 ;  /* 0x2000000bff0e7230 */ /* 0x020fe20000004100 */
[----:B------:R-:W-:Y:S04]  /*8d80*/  BSSY B1, `(.L_x_53) ;  /* 0x0000008000017945 */ /* 0x000fe80003800000 */
[----:B------:R-:W-:-:S04]  /*8d90*/  FMUL R14, R14, R16 ;  /* 0x000000100e0e7220 */ /* 0x000fc80000400000 */
[----:B--2---:R-:W-:-:S05]  /*8da0*/  FFMA R14, R15, R2, R14 ;  /* 0x000000020f0e7223 */ /* 0x004fca000000000e */
[----:B------:R-:W-:-:S05]  /*8db0*/  F2FP.F16.F32.PACK_AB R14, RZ, R14 ;  /* 0x0000000eff0e723e */ /* 0x000fca00000000ff */
[----:B------:R2:W-:Y:S01]  /*8dc0*/  @P0 STG.E.U16 desc[UR36][R4.64+0x20], R14 ;  /* 0x0000200e04000986 */ /* 0x0005e2000c101524 */
[----:B------:R-:W-:-:S13]  /*8dd0*/  ISETP.GT.AND P0, PT, R0, 0x8, P2 ;  /* 0x000000080000780c */ /* 0x000fda0001704270 */
[----:B--2---:R-:W-:Y:S05]  /*8de0*/  @!P0 BRA `(.L_x_54) ;  /* 0x0000000000048947 */ /* 0x004fea0003800000 */
[----:B------:R2:W5:Y:S02]  /*8df0*/  LDG.E.LTC128B.U16 R11, desc[UR36][R6.64+0x22] ;  /* 0x00002224060b7981 */ /* 0x000564000c1e1520 */
.L_x_54:
[----:B------:R-:W-:Y:S05]  /*8e00*/  BSYNC B1 ;  /* 0x0000000000017941 */ /* 0x000fea0003800000 */
.L_x_53:
[----:B------:R-:W3:Y:S01]  /*8e10*/  LDL.LU R15, [R1+0x7ac] ;  /* 0x0007ac00010f7983 */ /* 0x000ee20000300800 */
[----:B-----5:R-:W-:Y:S01]  /*8e20*/  HADD2.F32 R14, -RZ, R11.H0_H0 ;  /* 0x2000000bff0e7230 */ /* 0x020fe20000004100 */
[----:B------:R-:W-:Y:S01]  /*8e30*/  ISETP.GT.AND P2, PT, R3, 0x18, PT ;  /* 0x000000180300780c */ /* 0x000fe20003f44270 */
[----:B------:R-:W-:Y:S01]  /*8e40*/  BSSY B1, `(.L_x_55) ;  /* 0x000000a000017945 */ /* 0x000fe20003800000 */
[----:B------:R-:W-:Y:S02]  /*8e50*/  LOP3.LUT R18, R18, 0xfffffbff, RZ, 0xc0, !PT ;  /* 0xfffffbff12127812 */ /* 0x000fe400078ec0ff */
[----:B------:R-:W-:-:S09]  /*8e60*/  FMUL R14, R14, R16 ;  /* 0x000000100e0e7220 */ /* 0x000fd20000400000 */
[----:B------:R-:W-:Y:S01]  /*8e70*/  @P2 LOP3.LUT R18, R18, 0x400, RZ, 0xfc, !PT ;  /* 0x0000040012122812 */ /* 0x000fe200078efcff */
[----:B---3--:R-:W-:-:S05]  /*8e80*/  FFMA R14, R15, R2, R14 ;  /* 0x000000020f0e7223 */ /* 0x008fca000000000e */
[----:B------:R-:W-:-:S05]  /*8e90*/  F2FP.F16.F32.PACK_AB R14, RZ, R14 ;  /* 0x0000000eff0e723e */ /* 0x000fca00000000ff */
[----:B------:R3:W-:Y:S01]  /*8ea0*/  @P0 STG.E.U16 desc[UR36][R4.64+0x22], R14 ;  /* 0x0000220e04000986 */ /* 0x0007e2000c101524 */
[----:B------:R-:W-:-:S13]  /*8eb0*/  ISETP.GT.AND P0, PT, R0, RZ, P2 ;  /* 0x000000ff0000720c */ /* 0x000fda0001704270 */
[----:B---3--:R-:W-:Y:S05]  /*8ec0*/  @!P0 BRA `(.L_x_56) ;  /* 0x0000000000048947 */ /* 0x008fea0003800000 */
[----:B------:R3:W5:Y:S02]  /*8ed0*/  LDG.E.LTC128B.U16 R11, desc[UR36][R216.64+0x30] ;  /* 0x00003024d80b7981 */ /* 0x000764000c1e1520 */
.L_x_56:
[----:B------:R-:W-:Y:S05]  /*8ee0*/  BSYNC B1 ;  /* 0x0000000000017941 */ /* 0x000fea0003800000 */
.L_x_55:
[----:B------:R-:W2:Y:S01]  /*8ef0*/  LDL.LU R15, [R1+0x7b0] ;  /* 0x0007b000010f7983 */ /* 0x000ea20000300800 */
[----:B-----5:R-:W-:Y:S01]  /*8f00*/  HADD2.F32 R14, -RZ, R11.H0_H0 ;  /* 0x2000000bff0e7230 */ /* 0x020fe20000004100 */
[----:B------:R-:W-:Y:S01]  /*8f10*/  ISETP.GT.AND P1, PT, R3, 0x19, PT ;  /* 0x000000190300780c */ /* 0x000fe20003f24270 */
[----:B------:R-:W-:Y:S01]  /*8f20*/  BSSY B1, `(.L_x_57) ;  /* 0x000000d000017945 */ /* 0x000fe20003800000 */
[----:B------:R-:W-:Y:S02]  /*8f30*/  LOP3.LUT R18, R18, 0xfffffdff, RZ, 0xc0, !PT ;  /* 0xfffffdff12127812 */ /* 0x000fe400078ec0ff */
[----:B------:R-:W-:-:S09]  /*8f40*/  FMUL R14, R14, R16 ;  /* 0x000000100e0e7220 */ /* 0x000fd20000400000 */
[----:B------:R-:W-:Y:S01]  /*8f50*/  @P1 LOP3.LUT R18, R18, 0x200, RZ, 0xfc, !PT ;  /* 0x0000020012121812 */ /* 0x000fe200078efcff */
[----:B--2---:R-:W-:Y:S01]  /*8f60*/  FFMA R14, R15, R2, R14 ;  /* 0x000000020f0e7223 */ /* 0x004fe2000000000e */
[----:B------:R-:W-:-:S04]  /*8f70*/  @P0 IMAD.MOV.U32 R15, RZ, RZ, R227 ;  /* 0x000000ffff0f0224 */ /* 0x000fc800078e00e3 */
[----:B------:R-:W-:-:S04]  /*8f80*/  F2FP.F16.F32.PACK_AB R14, RZ, R14 ;  /* 0x0000000eff0e723e */ /* 0x000fc800000000ff */
[----:B------:R-:W-:Y:S01]  /*8f90*/  PRMT R19, R14, 0x7610, R19 ;  /* 0x000076100e137816 */ /* 0x000fe20000000013 */
[----:B------:R-:W-:-:S05]  /*8fa0*/  @P0 IMAD.MOV.U32 R14, RZ, RZ, R226 ;  /* 0x000000ffff0e0224 */ /* 0x000fca00078e00e2 */
[----:B------:R2:W-:Y:S01]  /*8fb0*/  @P0 STG.E.U16 desc[UR36][R14.64+0x30], R19 ;  /* 0x000030130e000986 */ /* 0x0005e2000c101524 */
[----:B------:R-:W-:-:S13]  /*8fc0*/  ISETP.GT.AND P0, PT, R0, RZ, P1 ;  /* 0x000000ff0000720c */ /* 0x000fda0000f04270 */
[----:B--2---:R-:W-:Y:S05]  /*8fd0*/  @!P0 BRA `(.L_x_58) ;  /* 0x0000000000048947 */ /* 0x004fea0003800000 */
[----:B------:R2:W5:Y:S02]  /*8fe0*/  LDG.E.LTC128B.U16 R11, desc[UR36][R216.64+0x32] ;  /* 0x00003224d80b7981 */ /* 0x000564000c1e1520 */
.L_x_58:
[----:B------:R-:W-:Y:S05]  /*8ff0*/  BSYNC B1 ;  /* 0x0000000000017941 */ /* 0x000fea0003800000 */
.L_x_57:
[----:B------:R-:W3:Y:S01]  /*9000*/  LDL.LU R15, [R1+0x7b4] ;  /* 0x0007b400010f7983 */ /* 0x000ee20000300800 */
[----:B-----5:R-:W-:Y:S01]  /*9010*/  HADD2.F32 R14, -RZ, R11.H0_H0 ;  /* 0x2000000bff0e7230 */ /* 0x020fe20000004100 */
[----:B------:R-:W-:Y:S04]  /*9020*/  BSSY B1, `(.L_x_59) ;  /* 0x000000b000017945 */ /* 0x000fe80003800000 */
[----:B------:R-:W-:-:S04]  /*9030*/  FMUL R14, R14, R16 ;  /* 0x000000100e0e7220 */ /* 0x000fc80000400000 */
[----:B---3--:R-:W-:Y:S01]  /*9040*/  FFMA R14, R15, R2, R14 ;  /* 0x000000020f0e7223 */ /* 0x008fe2000000000e */
[----:B------:R-:W-:-:S04]  /*9050*/  @P0 IMAD.MOV.U32 R15, RZ, RZ, R227 ;  /* 0x000000ffff0f0224 */ /* 0x000fc800078e00e3 */
[----:B------:R-:W-:-:S04]  /*9060*/  F2FP.F16.F32.PACK_AB R14, RZ, R14 ;  /* 0x0000000eff0e723e */ /* 0x000fc800000000ff */
[----:B------:R-:W-:Y:S01]  /*9070*/  PRMT R19, R14, 0x7610, R19 ;  /* 0x000076100e137816 */ /* 0x000fe20000000013 */
[----:B------:R-:W-:-:S05]  /*9080*/  @P0 IMAD.MOV.U32 R14, RZ, RZ, R226 ;  /* 0x000000ffff0e0224 */ /* 0x000fca00078e00e2 */
[----:B------:R3:W-:Y:S01]  /*9090*/  @P0 STG.E.U16 desc[UR36][R14.64+0x32], R19 ;  /* 0x000032130e000986 */ /* 0x0007e2000c101524 */
[----:B------:R-:W-:-:S13]  /*90a0*/  ISETP.GT.AND P0, PT, R0, 0x8, P2 ;  /* 0x000000080000780c */ /* 0x000fda0001704270 */
[----:B---3--:R-:W-:Y:S05]  /*90b0*/  @!P0 BRA `(.L_x_60) ;  /* 0x0000000000048947 */ /* 0x008fea0003800000 */
[----:B------:R3:W5:Y:S02]  /*90c0*/  LDG.E.LTC128B.U16 R11, desc[UR36][R6.64+0x30] ;  /* 0x00003024060b7981 */ /* 0x000764000c1e1520 */
.L_x_60:
[----:B------:R-:W-:Y:S05]  /*90d0*/  BSYNC B1 ;  /* 0x0000000000017941 */ /* 0x000fea0003800000 */
.L_x_59:
        /* <DEDUP_REMOVED lines=10> */
.L_x_62:
[----:B------:R-:W-:Y:S05]  /*9180*/  BSYNC B1 ;  /* 0x0000000000017941 */ /* 0x000fea0003800000 */
.L_x_61:
        /* <DEDUP_REMOVED lines=13> */
.L_x_64:
[----:B------:R-:W-:Y:S05]  /*9260*/  BSYNC B1 ;  /* 0x0000000000017941 */ /* 0x000fea0003800000 */
.L_x_63:
        /* <DEDUP_REMOVED lines=16> */
.L_x_66:
[----:B------:R-:W-:Y:S05]  /*9370*/  BSYNC B1 ;  /* 0x0000000000017941 */ /* 0x000fea0003800000 */
.L_x_65:
        /* <DEDUP_REMOVED lines=13> */
.L_x_68:
[----:B------:R-:W-:Y:S05]  /*9450*/  BSYNC B1 ;  /* 0x0000000000017941 */ /* 0x000fea0003800000 */
.L_x_67:
        /* <DEDUP_REMOVED lines=10> */
.L_x_70:
[----:B------:R-:W-:Y:S05]  /*9500*/  BSYNC B1 ;  /* 0x0000000000017941 */ /* 0x000fea0003800000 */
.L_x_69:
        /* <DEDUP_REMOVED lines=13> */
.L_x_72:
[----:B------:R-:W-:Y:S05]  /*95e0*/  BSYNC B1 ;  /* 0x0000000000017941 */ /* 0x000fea0003800000 */
.L_x_71:
        /* <DEDUP_REMOVED lines=16> */
.L_x_74:
[----:B------:R-:W-:Y:S05]  /*96f0*/  BSYNC B1 ;  /* 0x0000000000017941 */ /* 0x000fea0003800000 */
.L_x_73:
        /* <DEDUP_REMOVED lines=13> */
.L_x_76:
[----:B------:R-:W-:Y:S05]  /*97d0*/  BSYNC B1 ;  /* 0x0000000000017941 */ /* 0x000fea0003800000 */
.L_x_75:
        /* <DEDUP_REMOVED lines=10> */
.L_x_78:
[----:B------:R-:W-:Y:S05]  /*9880*/  BSYNC B1 ;  /* 0x0000000000017941 */ /* 0x000fea0003800000 */
.L_x_77:
        /* <DEDUP_REMOVED lines=13> */
.L_x_80:
[----:B------:R-:W-:Y:S05]  /*9960*/  BSYNC B1 ;  /* 0x0000000000017941 */ /* 0x000fea0003800000 */
.L_x_79:
        /* <DEDUP_REMOVED lines=16> */
.L_x_82:
[----:B------:R-:W-:Y:S05]  /*9a70*/  BSYNC B1 ;  /* 0x0000000000017941 */ /* 0x000fea0003800000 */
.L_x_81:
        /* <DEDUP_REMOVED lines=13> */
.L_x_84:
[----:B------:R-:W-:Y:S05]  /*9b50*/  BSYNC B1 ;  /* 0x0000000000017941 */ /* 0x000fea0003800000 */
.L_x_83:
        /* <DEDUP_REMOVED lines=10> */
.L_x_86:
[----:B------:R-:W-:Y:S05]  /*9c00*/  BSYNC B1 ;  /* 0x0000000000017941 */ /* 0x000fea0003800000 */
.L_x_85:
        /* <DEDUP_REMOVED lines=13> */
.L_x_88:
[----:B------:R-:W-:Y:S05]  /*9ce0*/  BSYNC B1 ;  /* 0x0000000000017941 */ /* 0x000fea0003800000 */
.L_x_87:
        /* <DEDUP_REMOVED lines=16> */
.L_x_90:
[----:B------:R-:W-:Y:S05]  /*9df0*/  BSYNC B1 ;  /* 0x0000000000017941 */ /* 0x000fea0003800000 */
.L_x_89:
        /* <DEDUP_REMOVED lines=13> */
.L_x_92:
[----:B------:R-:W-:Y:S05]  /*9ed0*/  BSYNC B1 ;  /* 0x0000000000017941 */ /* 0x000fea0003800000 */
.L_x_91:
        /* <DEDUP_REMOVED lines=10> */
.L_x_94:
[----:B------:R-:W-:Y:S05]  /*9f80*/  BSYNC B1 ;  /* 0x0000000000017941 */ /* 0x000fea0003800000 */
.L_x_93:
        /* <DEDUP_REMOVED lines=13> */
.L_x_96:
[----:B------:R-:W-:Y:S05]  /*a060*/  BSYNC B1 ;  /* 0x0000000000017941 */ /* 0x000fea0003800000 */
.L_x_95:
        /* <DEDUP_REMOVED lines=16> */
.L_x_98:
[----:B------:R-:W-:Y:S05]  /*a170*/  BSYNC B1 ;  /* 0x0000000000017941 */ /* 0x000fea0003800000 */
.L_x_97:
        /* <DEDUP_REMOVED lines=13> */
.L_x_100:
[----:B------:R-:W-:Y:S05]  /*a250*/  BSYNC B1 ;  /* 0x0000000000017941 */ /* 0x000fea0003800000 */
.L_x_99:
        /* <DEDUP_REMOVED lines=10> */
.L_x_102:
[----:B------:R-:W-:Y:S05]  /*a300*/  BSYNC B1 ;  /* 0x0000000000017941 */ /* 0x000fea0003800000 */
.L_x_101:
        /* <DEDUP_REMOVED lines=13> */
.L_x_104:
[----:B------:R-:W-:Y:S05]  /*a3e0*/  BSYNC B1 ;  /* 0x0000000000017941 */ /* 0x000fea0003800000 */
.L_x_103:
        /* <DEDUP_REMOVED lines=16> */
.L_x_106:
[----:B------:R-:W-:Y:S05]  /*a4f0*/  BSYNC B1 ;  /* 0x0000000000017941 */ /* 0x000fea0003800000 */
.L_x_105:
        /* <DEDUP_REMOVED lines=13> */
.L_x_108:
[----:B------:R-:W-:Y:S05]  /*a5d0*/  BSYNC B1 ;  /* 0x0000000000017941 */ /* 0x000fea0003800000 */
.L_x_107:
        /* <DEDUP_REMOVED lines=10> */
.L_x_110:
[----:B------:R-:W-:Y:S05]  /*a680*/  BSYNC B1 ;  /* 0x0000000000017941 */ /* 0x000fea0003800000 */
.L_x_109:
        /* <DEDUP_REMOVED lines=13> */
.L_x_112:
[----:B------:R-:W-:Y:S05]  /*a760*/  BSYNC B1 ;  /* 0x0000000000017941 */ /* 0x000fea0003800000 */
.L_x_111:
        /* <DEDUP_REMOVED lines=16> */
.L_x_114:
[----:B------:R-:W-:Y:S05]  /*a870*/  BSYNC B1 ;  /* 0x0000000000017941 */ /* 0x000fea0003800000 */
.L_x_113:
        /* <DEDUP_REMOVED lines=13> */
.L_x_116:
[----:B------:R-:W-:Y:S05]  /*a950*/  BSYNC B1 ;  /* 0x0000000000017941 */ /* 0x000fea0003800000 */
.L_x_115:
        /* <DEDUP_REMOVED lines=10> */
.L_x_118:
[----:B------:R-:W-:Y:S05]  /*aa00*/  BSYNC B1 ;  /* 0x0000000000017941 */ /* 0x000fea0003800000 */
.L_x_117:
        /* <DEDUP_REMOVED lines=13> */
.L_x_120:
[----:B------:R-:W-:Y:S05]  /*aae0*/  BSYNC B1 ;  /* 0x0000000000017941 */ /* 0x000fea0003800000 */
.L_x_119:
        /* <DEDUP_REMOVED lines=16> */
.L_x_122:
[----:B------:R-:W-:Y:S05]  /*abf0*/  BSYNC B1 ;  /* 0x0000000000017941 */ /* 0x000fea0003800000 */
.L_x_121:
        /* <DEDUP_REMOVED lines=13> */
.L_x_124:
[----:B------:R-:W-:Y:S05]  /*acd0*/  BSYNC B1 ;  /* 0x0000000000017941 */ /* 0x000fea0003800000 */
.L_x_123:
        /* <DEDUP_REMOVED lines=10> */
.L_x_126:
[----:B------:R-:W-:Y:S05]  /*ad80*/  BSYNC B1 ;  /* 0x0000000000017941 */ /* 0x000fea0003800000 */
.L_x_125:
        /* <DEDUP_REMOVED lines=13> */
.L_x_128:
[----:B------:R-:W-:Y:S05]  /*ae60*/  BSYNC B1 ;  /* 0x0000000000017941 */ /* 0x000fea0003800000 */
.L_x_127:
        /* <DEDUP_REMOVED lines=16> */
.L_x_130:
[----:B------:R-:W-:Y:S05]  /*af70*/  BSYNC B1 ;  /* 0x0000000000017941 */ /* 0x000fea0003800000 */
.L_x_129:
        /* <DEDUP_REMOVED lines=10> */
[----:B------:R-:W-:-:S05]  /*b020*/  IADD3 R234, P0, R10, 0x80, RZ ;  /* 0x000000800aea7810 */ /* 0x000fca0007f1e0ff */
[----:B------:R-:W-:Y:S01]  /*b030*/  IMAD.X R20, RZ, RZ, UR7, P0 ;  /* 0x00000007ff147e24 */ /* 0x000fe200080e06ff */
[----:B------:R-:W-:-:S13]  /*b040*/  ISETP.GT.AND P0, PT, R0, 0x8, P2 ;  /* 0x000000080000780c */ /* 0x000fda0001704270 */
[----:B---3--:R-:W-:Y:S05]  /*b050*/  @!P0 BRA `(.L_x_132) ;  /* 0x0000000000048947 */ /* 0x008fea0003800000 */
[----:B------:R3:W5:Y:S02]  /*b060*/  LDG.E.LTC128B.U16 R11, desc[UR36][R6.64+0xc0] ;  /* 0x0000c024060b7981 */ /* 0x000764000c1e1520 */
.L_x_132:
[----:B------:R-:W-:Y:S05]  /*b070*/  BSYNC B1 ;  /* 0x0000000000017941 */ /* 0x000fea0003800000 */
.L_x_131:
        /* <DEDUP_REMOVED lines=10> */
.L_x_134:
[----:B------:R-:W-:Y:S05]  /*b120*/  BSYNC B1 ;  /* 0x0000000000017941 */ /* 0x000fea0003800000 */
.L_x_133:
        /* <DEDUP_REMOVED lines=10> */
[----:B------:R-:W-:-:S05]  /*b1d0*/  IADD3 R232, P0, R10, 0x100, RZ ;  /* 0x000001000ae87810 */ /* 0x000fca0007f1e0ff */
[----:B------:R-:W-:Y:S01]  /*b1e0*/  IMAD.X R19, RZ, RZ, UR7, P0 ;  /* 0x00000007ff137e24 */ /* 0x000fe200080e06ff */
[----:B------:R-:W-:-:S13]  /*b1f0*/  ISETP.GT.AND P0, PT, R0, RZ, P2 ;  /* 0x000000ff0000720c */ /* 0x000fda0001704270 */
[----:B---3--:R-:W-:Y:S05]  /*b200*/  @!P0 BRA `(.L_x_136) ;  /* 0x0000000000048947 */ /* 0x008fea0003800000 */
[----:B------:R3:W5:Y:S02]  /*b210*/  LDG.E.LTC128B.U16 R11, desc[UR36][R216.64+0xd0] ;  /* 0x0000d024d80b7981 */ /* 0x000764000c1e1520 */
.L_x_136:
[----:B------:R-:W-:Y:S05]  /*b220*/  BSYNC B1 ;  /* 0x0000000000017941 */ /* 0x000fea0003800000 */
.L_x_135:
[----:B------:R-:W2:Y:S01]  /*b230*/  LDL.LU R15, [R1+0x850] ;  /* 0x00085000010f7983 */ /* 0x000ea20000300800 */
[----:B-----5:R-:W-:Y:S01]  /*b240*/  HADD2.F32 R14, -RZ, R11.H0_H0 ;  /* 0x2000000bff0e7230 */ /* 0x020fe20000004100 */
[----:B------:R-:W-:Y:S01]  /*b250*/  ISETP.GT.AND P1, PT, R3, 0x69, PT ;  /* 0x000000690300780c */ /* 0x000fe20003f24270 */
[----:B------:R-:W-:Y:S01]  /*b260*/  BSSY B1, `(.L_x_137) ;  /* 0x000000f000017945 */ /* 0x000fe20003800000 */
[----:B------:R0:W-:Y:S01]  /*b270*/  STL.S16 [R1+0x780], R11 ;  /* 0x0007800b01007387 */ /* 0x0001e20000100600 */
[----:B------:R-:W-:Y:S01]  /*b280*/  LOP3.LUT R17, R17, 0xffdfffff, RZ, 0xc0, !PT ;  /* 0xffdfffff11117812 */ /* 0x000fe200078ec0ff */
        /* <DEDUP_REMOVED lines=9> */
[----:B0-----:R-:W-:Y:S05]  /*b320*/  @!P0 BRA `(.L_x_138) ;  /* 0x0000000000088947 */ /* 0x001fea0003800000 */
[----:B------:R-:W2:Y:S04]  /*b330*/  LDG.E.LTC128B.U16 R11, desc[UR36][R216.64+0xd2] ;  /* 0x0000d224d80b7981 */ /* 0x000ea8000c1e1520 */
[----:B--2---:R0:W-:Y:S02]  /*b340*/  STL [R1+0x780], R11 ;  /* 0x0007800b01007387 */ /* 0x0041e40000100800 */
.L_x_138:
[----:B------:R-:W-:Y:S05]  /*b350*/  BSYNC B1 ;  /* 0x0000000000017941 */ /* 0x000fea0003800000 */
.L_x_137:
[----:B------:R-:W2:Y:S01]  /*b360*/  LDL.LU R14, [R1+0x854] ;  /* 0x00085400010e7983 */ /* 0x000ea20000300800 */
[----:B0-----:R-:W-:Y:S02]  /*b370*/  HADD2.F32 R11, -RZ, R11.H0_H0 ;  /* 0x2000000bff0b7230 */ /* 0x001fe40000004100 */
[----:B------:R-:W-:Y:S02]  /*b380*/  @P0 IMAD.MOV.U32 R15, RZ, RZ, R227 ;  /* 0x000000ffff0f0224 */ /* 0x000fe400078e00e3 */
[----:B------:R-:W-:Y:S02]  /*b390*/  IMAD R225, R20, R8, RZ ;  /* 0x0000000814e17224 */ /* 0x000fe400078e02ff */
[----:B------:R-:W-:Y:S02]  /*b3a0*/  FMUL R11, R11, R16 ;  /* 0x000000100b0b7220 */ /* 0x000fe40000400000 */
[----:B------:R-:W-:Y:S02]  /*b3b0*/  IMAD R225, R234, R9, R225 ;  /* 0x00000009eae17224 */ /* 0x000fe400078e02e1 */
[----:B--2---:R-:W-:Y:S01]  /*b3c0*/  FFMA R11, R14, R2, R11 ;  /* 0x000000020e0b7223 */ /* 0x004fe2000000000b */
[----:B------:R-:W-:-:S04]  /*b3d0*/  @P0 IMAD.MOV.U32 R14, RZ, RZ, R226 ;  /* 0x000000ffff0e0224 */ /* 0x000fc800078e00e2 */
[----:B------:R-:W-:-:S05]  /*b3e0*/  F2FP.F16.F32.PACK_AB R11, RZ, R11 ;  /* 0x0000000bff0b723e */ /* 0x000fca00000000ff */
[----:B------:R0:W-:Y:S02]  /*b3f0*/  @P0 STG.E.U16 desc[UR36][R14.64+0xd2], R11 ;  /* 0x0000d20b0e000986 */ /* 0x0001e4000c101524 */
[----:B0-----:R-:W-:-:S04]  /*b400*/  IMAD.WIDE.U32 R14, R234, R8, R220 ;  /* 0x00000008ea0e7225 */ /* 0x001fc800078e00dc */
[----:B------:R-:W-:Y:S01]  /*b410*/  IMAD.IADD R11, R15, 0x1, R225 ;  /* 0x000000010f0b7824 */ /* 0x000fe200078e02e1 */
[----:B------:R-:W-:-:S04]  /*b420*/  LEA R236, P0, R14, R218, 0x1 ;  /* 0x000000da0eec7211 */ /* 0x000fc800078008ff */
[----:B------:R-:W-:Y:S01]  /*b430*/  LEA.HI.X R237, R14, R219, R11, 0x1, P0 ;  /* 0x000000db0eed7211 */ /* 0x000fe200000f0c0b */
[-C--:B------:R-:W-:Y:S02]  /*b440*/  IMAD R11, R19, R8.reuse, RZ ;  /* 0x00000008130b7224 */ /* 0x080fe400078e02ff */
[----:B------:R-:W-:-:S04]  /*b450*/  IMAD.WIDE.U32 R14, R232, R8, R220 ;  /* 0x00000008e80e7225 */ /* 0x000fc800078e00dc */
[----:B------:R-:W-:Y:S01]  /*b460*/  IMAD R21, R232, R9, R11 ;  /* 0x00000009e8157224 */ /* 0x000fe200078e020b */
[----:B------:R-:W-:-:S03]  /*b470*/  LEA R22, P0, R14, R218, 0x1 ;  /* 0x000000da0e167211 */ /* 0x000fc600078008ff */
[----:B------:R-:W-:-:S05]  /*b480*/  IMAD.IADD R11, R15, 0x1, R21 ;  /* 0x000000010f0b7824 */ /* 0x000fca00078e0215 */
[----:B------:R-:W-:Y:S02]  /*b490*/  LEA.HI.X R23, R14, R219, R11, 0x1, P0 ;  /* 0x000000db0e177211 */ /* 0x000fe400000f0c0b */
[----:B------:R-:W-:-:S03]  /*b4a0*/  IADD3 R19, P0, R10, 0x180, RZ ;  /* 0x000001800a137810 */ /* 0x000fc60007f1e0ff */
[----:B------:R0:W-:Y:S02]  /*b4b0*/  STL.64 [R1+0x790], R22 ;  /* 0x0007901601007387 */ /* 0x0001e40000100a00 */
[----:B------:R-:W-:-:S04]  /*b4c0*/  IMAD.X R10, RZ, RZ, UR7, P0 ;  /* 0x00000007ff0a7e24 */ /* 0x000fc800080e06ff */
[----:B------:R-:W-:-:S04]  /*b4d0*/  IMAD R10, R10, R8, RZ ;  /* 0x000000080a0a7224 */ /* 0x000fc800078e02ff */
[C---:B------:R-:W-:Y:S02]  /*b4e0*/  IMAD R9, R19.reuse, R9, R10 ;  /* 0x0000000913097224 */ /* 0x040fe400078e020a */
[----:B------:R-:W-:-:S04]  /*b4f0*/  IMAD.WIDE.U32 R10, R19, R8, R220 ;  /* 0x00000008130a7225 */ /* 0x000fc800078e00dc */
[----:B------:R-:W-:Y:S01]  /*b500*/  IMAD.IADD R11, R11, 0x1, R9 ;  /* 0x000000010b0b7824 */ /* 0x000fe200078e0209 */
[----:B------:R-:W-:Y:S01]  /*b510*/  LEA R14, P0, R10, R218, 0x1 ;  /* 0x000000da0a0e7211 */ /* 0x000fe200078008ff */
[----:B------:R-:W-:-:S03]  /*b520*/  IMAD.MOV.U32 R220, RZ, RZ, R21 ;  /* 0x000000ffffdc7224 */ /* 0x000fc600078e0015 */
[----:B------:R-:W-:Y:S01]  /*b530*/  LEA.HI.X R15, R10, R219, R11, 0x1, P0 ;  /* 0x000000db0a0f7211 */ /* 0x000fe200000f0c0b */
[----:B------:R-:W-:-:S04]  /*b540*/  IMAD.WIDE.U32 R10, R234, R8, R12 ;  /* 0x00000008ea0a7225 */ /* 0x000fc800078e000c */
[----:B------:R-:W-:Y:S01]  /*b550*/  IMAD.IADD R11, R225, 0x1, R11 ;  /* 0x00000001e10b7824 */ /* 0x000fe200078e020b */
[----:B------:R2:W-:Y:S01]  /*b560*/  STL.64 [R1+0x798], R14 ;  /* 0x0007980e01007387 */ /* 0x0005e20000100a00 */
[----:B------:R-:W-:-:S04]  /*b570*/  IMAD.WIDE.U32 R234, R234, R8, R228 ;  /* 0x00000008eaea7225 */ /* 0x000fc800078e00e4 */
[----:B------:R-:W-:-:S04]  /*b580*/  IMAD.WIDE.U32 R10, R222, UR43, R10 ;  /* 0x0000002bde0a7c25 */ /* 0x000fc8000f8e000a */
[----:B------:R-:W-:Y:S01]  /*b590*/  IMAD.IADD R11, R223, 0x1, R11 ;  /* 0x00000001df0b7824 */ /* 0x000fe200078e020b */
[----:B0-----:R-:W-:Y:S01]  /*b5a0*/  LEA R22, P0, R10, R218, 0x1 ;  /* 0x000000da0a167211 */ /* 0x001fe200078008ff */
[----:B------:R-:W-:-:S03]  /*b5b0*/  IMAD.IADD R225, R225, 0x1, R235 ;  /* 0x00000001e1e17824 */ /* 0x000fc600078e02eb */
[----:B------:R-:W-:Y:S01]  /*b5c0*/  LEA.HI.X R23, R10, R219, R11, 0x1, P0 ;  /* 0x000000db0a177211 */ /* 0x000fe200000f0c0b */
[----:B------:R-:W-:-:S04]  /*b5d0*/  IMAD.WIDE.U32 R10, R232, R8, R12 ;  /* 0x00000008e80a7225 */ /* 0x000fc800078e000c */
[----:B------:R-:W-:Y:S02]  /*b5e0*/  IMAD.IADD R11, R220, 0x1, R11 ;  /* 0x00000001dc0b7824 */ /* 0x000fe400078e020b */
[----:B------:R-:W-:-:S04]  /*b5f0*/  IMAD.WIDE.U32 R232, R232, R8, R228 ;  /* 0x00000008e8e87225 */ /* 0x000fc800078e00e4 */
[----:B------:R-:W-:-:S04]  /*b600*/  IMAD.WIDE.U32 R10, R222, UR43, R10 ;  /* 0x0000002bde0a7c25 */ /* 0x000fc8000f8e000a */
[----:B------:R-:W-:Y:S01]  /*b610*/  IMAD.IADD R11, R223, 0x1, R11 ;  /* 0x00000001df0b7824 */ /* 0x000fe200078e020b */
[----:B--2---:R-:W-:Y:S01]  /*b620*/  LEA R14, P0, R10, R218, 0x1 ;  /* 0x000000da0a0e7211 */ /* 0x004fe200078008ff */
[----:B------:R-:W-:-:S03]  /*b630*/  IMAD.WIDE.U32 R228, R19, R8, R228 ;  /* 0x0000000813e47225 */ /* 0x000fc600078e00e4 */
[----:B------:R-:W-:Y:S01]  /*b640*/  LEA.HI.X R15, R10, R219, R11, 0x1, P0 ;  /* 0x000000db0a0f7211 */ /* 0x000fe200000f0c0b */
[----:B------:R-:W-:-:S04]  /*b650*/  IMAD.WIDE.U32 R10, R19, R8, R12 ;  /* 0x00000008130a7225 */ /* 0x000fc800078e000c */
[----:B------:R-:W-:Y:S02]  /*b660*/  IMAD.IADD R11, R9, 0x1, R11 ;  /* 0x00000001090b7824 */ /* 0x000fe400078e020b */
[----:B------:R-:W-:Y:S02]  /*b670*/  IMAD.IADD R220, R220, 0x1, R233 ;  /* 0x00000001dcdc7824 */ /* 0x000fe400078e02e9 */
[----:B------:R-:W-:-:S04]  /*b680*/  IMAD.WIDE.U32 R20, R222, UR43, R10 ;  /* 0x0000002bde147c25 */ /* 0x000fc8000f8e000a */
[----:B------:R-:W-:Y:S01]  /*b690*/  IMAD.IADD R11, R223, 0x1, R21 ;  /* 0x00000001df0b7824 */ /* 0x000fe200078e0215 */
[C---:B------:R-:W-:Y:S01]  /*b6a0*/  LEA R10, P0, R20.reuse, R218, 0x1 ;  /* 0x000000da140a7211 */ /* 0x040fe200078008ff */
[----:B------:R-:W-:Y:S02]  /*b6b0*/  IMAD.MOV.U32 R8, RZ, RZ, R228 ;  /* 0x000000ffff087224 */ /* 0x000fe400078e00e4 */
[----:B------:R-:W-:Y:S01]  /*b6c0*/  IMAD.IADD R19, R9, 0x1, R229 ;  /* 0x0000000109137824 */ /* 0x000fe200078e02e5 */
[----:B------:R-:W-:Y:S01]  /*b6d0*/  LEA.HI.X R11, R20, R219, R11, 0x1, P0 ;  /* 0x000000db140b7211 */ /* 0x000fe200000f0c0b */
[----:B------:R-:W-:Y:S01]  /*b6e0*/  IMAD.MOV.U32 R9, RZ, RZ, R229 ;  /* 0x000000ffff097224 */ /* 0x000fe200078e00e5 */
[----:B------:R-:W-:-:S05]  /*b6f0*/  IADD3 R230, P0, R12, R234, RZ ;  /* 0x000000ea0ce67210 */ /* 0x000fca0007f1e0ff */
[----:B------:R-:W-:Y:S02]  /*b700*/  IMAD.X R231, R13, 0x1, R225, P0 ;  /* 0x000000010de77824 */ /* 0x000fe400000e06e1 */
[----:B------:R-:W-:-:S04]  /*b710*/  IMAD.WIDE.U32 R230, R222, UR43, R230 ;  /* 0x0000002bdee67c25 */ /* 0x000fc8000f8e00e6 */
[----:B------:R-:W-:Y:S01]  /*b720*/  IMAD.IADD R21, R223, 0x1, R231 ;  /* 0x00000001df157824 */ /* 0x000fe200078e02e7 */
[----:B------:R-:W-:-:S04]  /*b730*/  LEA R20, P0, R230, R218, 0x1 ;  /* 0x000000dae6147211 */ /* 0x000fc800078008ff */
[----:B------:R-:W-:Y:S02]  /*b740*/  LEA.HI.X R21, R230, R219, R21, 0x1, P0 ;  /* 0x000000dbe6157211 */ /* 0x000fe400000f0c15 */
[----:B------:R-:W-:-:S05]  /*b750*/  IADD3 R230, P0, R12, R232, RZ ;  /* 0x000000e80ce67210 */ /* 0x000fca0007f1e0ff */
[----:B------:R-:W-:Y:S01]  /*b760*/  IMAD.X R231, R13, 0x1, R220, P0 ;  /* 0x000000010de77824 */ /* 0x000fe200000e06dc */
[----:B------:R-:W-:Y:S01]  /*b770*/  IADD3 R228, P0, R12, R8, RZ ;  /* 0x000000080ce47210 */ /* 0x000fe20007f1e0ff */
[----:B------:R-:W-:-:S04]  /*b780*/  IMAD.MOV.U32 R12, RZ, RZ, R8 ;  /* 0x000000ffff0c7224 */ /* 0x000fc800078e0008 */
[----:B------:R-:W-:Y:S02]  /*b790*/  IMAD.X R229, R13, 0x1, R19, P0 ;  /* 0x000000010de57824 */ /* 0x000fe400000e0613 */
[----:B------:R-:W-:Y:S02]  /*b7a0*/  IMAD.MOV.U32 R13, RZ, RZ, R9 ;  /* 0x000000ffff0d7224 */ /* 0x000fe400078e0009 */
[----:B------:R-:W-:-:S04]  /*b7b0*/  IMAD.WIDE.U32 R8, R222, UR43, R230 ;  /* 0x0000002bde087c25 */ /* 0x000fc8000f8e00e6 */
[----:B------:R-:W-:Y:S01]  /*b7c0*/  IMAD.MOV.U32 R230, RZ, RZ, R12 ;  /* 0x000000ffffe67224 */ /* 0x000fe200078e000c */
[----:B------:R-:W-:Y:S01]  /*b7d0*/  LEA R12, P0, R8, R218, 0x1 ;  /* 0x000000da080c7211 */ /* 0x000fe200078008ff */
[----:B------:R-:W-:Y:S02]  /*b7e0*/  IMAD.IADD R9, R223, 0x1, R9 ;  /* 0x00000001df097824 */ /* 0x000fe400078e0209 */
[----:B------:R-:W-:-:S04]  /*b7f0*/  IMAD.WIDE.U32 R228, R222, UR43, R228 ;  /* 0x0000002bdee47c25 */ /* 0x000fc8000f8e00e4 */
[----:B------:R-:W-:Y:S01]  /*b800*/  IMAD.MOV.U32 R231, RZ, RZ, R13 ;  /* 0x000000ffffe77224 */ /* 0x000fe200078e000d */
[----:B------:R-:W-:Y:S01]  /*b810*/  LEA.HI.X R13, R8, R219, R9, 0x1, P0 ;  /* 0x000000db080d7211 */ /* 0x000fe200000f0c09 */
[----:B------:R-:W-:Y:S01]  /*b820*/  IMAD.IADD R223, R223, 0x1, R229 ;  /* 0x00000001dfdf7824 */ /* 0x000fe200078e02e5 */
[----:B------:R-:W-:-:S04]  /*b830*/  LEA R8, P0, R228, R218, 0x1 ;  /* 0x000000dae4087211 */ /* 0x000fc800078008ff */
[----:B------:R-:W-:Y:S02]  /*b840*/  LEA.HI.X R9, R228, R219, R223, 0x1, P0 ;  /* 0x000000dbe4097211 */ /* 0x000fe400000f0cdf */
[----:B------:R-:W2:Y:S01]  /*b850*/  LDL.LU R223, [R1+0x780] ;  /* 0x0007800001df7983 */ /* 0x000ea20000300800 */
[C---:B------:R-:W-:Y:S01]  /*b860*/  IADD3 R234, P0, R224.reuse, R234, RZ ;  /* 0x000000eae0ea7210 */ /* 0x040fe20007f1e0ff */
[----:B------:R-:W-:Y:S04]  /*b870*/  BSSY B1, `(.L_x_139) ;  /* 0x0000010000017945 */ /* 0x000fe80003800000 */
[----:B------:R-:W-:Y:S01]  /*b880*/  IMAD.X R225, R225, 0x1, R221, P0 ;  /* 0x00000001e1e17824 */ /* 0x000fe200000e06dd */
[----:B------:R-:W-:-:S05]  /*b890*/  IADD3 R232, P0, R224, R232, RZ ;  /* 0x000000e8e0e87210 */ /* 0x000fca0007f1e0ff */
[----:B------:R-:W-:Y:S01]  /*b8a0*/  IMAD.X R222, R220, 0x1, R221, P0 ;  /* 0x00000001dcde7824 */ /* 0x000fe200000e06dd */
[----:B------:R-:W-:-:S05]  /*b8b0*/  IADD3 R224, P0, R224, R230, RZ ;  /* 0x000000e6e0e07210 */ /* 0x000fca0007f1e0ff */
[----:B------:R-:W-:Y:S01]  /*b8c0*/  IMAD.X R19, R19, 0x1, R221, P0 ;  /* 0x0000000113137824 */ /* 0x000fe200000e06dd */
[----:B------:R-:W-:-:S04]  /*b8d0*/  LEA R220, P0, R234, R218, 0x1 ;  /* 0x000000daeadc7211 */ /* 0x000fc800078008ff */
[----:B------:R-:W-:Y:S02]  /*b8e0*/  LEA.HI.X R221, R234, R219, R225, 0x1, P0 ;  /* 0x000000dbeadd7211 */ /* 0x000fe400000f0ce1 */
[----:B------:R-:W-:-:S04]  /*b8f0*/  LEA R230, P0, R232, R218, 0x1 ;  /* 0x000000dae8e67211 */ /* 0x000fc800078008ff */
[----:B------:R-:W-:Y:S02]  /*b900*/  LEA.HI.X R231, R232, R219, R222, 0x1, P0 ;  /* 0x000000dbe8e77211 */ /* 0x000fe400000f0cde */
[----:B------:R-:W-:-:S04]  /*b910*/  LEA R234, P0, R224, R218, 0x1 ;  /* 0x000000dae0ea7211 */ /* 0x000fc800078008ff */
[--C-:B------:R-:W-:Y:S02]  /*b920*/  LEA.HI.X R235, R224, R219, R19.reuse, 0x1, P0 ;  /* 0x000000dbe0eb7211 */ /* 0x100fe400000f0c13 */
[----:B------:R-:W-:Y:S02]  /*b930*/  ISETP.GT.AND P0, PT, R0, 0x8, P2 ;  /* 0x000000080000780c */ /* 0x000fe40001704270 */
[----:B--2---:R-:W-:-:S11]  /*b940*/  PRMT R19, R223, 0x7610, R19 ;  /* 0x00007610df137816 */ /* 0x004fd60000000013 */
[----:B------:R-:W-:Y:S05]  /*b950*/  @!P0 BRA `(.L_x_140) ;  /* 0x0000000000048947 */ /* 0x000fea0003800000 */
[----:B------:R0:W5:Y:S02]  /*b960*/  LDG.E.LTC128B.U16 R19, desc[UR36][R6.64+0xd0] ;  /* 0x0000d02406137981 */ /* 0x000164000c1e1520 */
.L_x_140:
[----:B------:R-:W-:Y:S05]  /*b970*/  BSYNC B1 ;  /* 0x0000000000017941 */ /* 0x000fea0003800000 */
.L_x_139:
        /* <DEDUP_REMOVED lines=10> */
.L_x_142:
[----:B------:R-:W-:Y:S05]  /*ba20*/  BSYNC B1 ;  /* 0x0000000000017941 */ /* 0x000fea0003800000 */
.L_x_141:
        /* <DEDUP_REMOVED lines=13> */
.L_x_144:
[----:B------:R-:W-:Y:S05]  /*bb00*/  BSYNC B1 ;  /* 0x0000000000017941 */ /* 0x000fea0003800000 */
.L_x_143:
        /* <DEDUP_REMOVED lines=16> */
.L_x_146:
[----:B------:R-:W-:Y:S05]  /*bc10*/  BSYNC B1 ;  /* 0x0000000000017941 */ /* 0x000fea0003800000 */
.L_x_145:
        /* <DEDUP_REMOVED lines=13> */
.L_x_148:
[----:B------:R-:W-:Y:S05]  /*bcf0*/  BSYNC B1 ;  /* 0x0000000000017941 */ /* 0x000fea0003800000 */
.L_x_147:
        /* <DEDUP_REMOVED lines=10> */
.L_x_150:
[----:B------:R-:W-:Y:S05]  /*bda0*/  BSYNC B1 ;  /* 0x0000000000017941 */ /* 0x000fea0003800000 */
.L_x_149:
        /* <DEDUP_REMOVED lines=13> */
.L_x_152:
[----:B------:R-:W-:Y:S05]  /*be80*/  BSYNC B1 ;  /* 0x0000000000017941 */ /* 0x000fea0003800000 */
.L_x_151:
        /* <DEDUP_REMOVED lines=16> */
.L_x_154:
[----:B------:R-:W-:Y:S05]  /*bf90*/  BSYNC B1 ;  /* 0x0000000000017941 */ /* 0x000fea0003800000 */
.L_x_153:
        /* <DEDUP_REMOVED lines=13> */
.L_x_156:
[----:B------:R-:W-:Y:S05]  /*c070*/  BSYNC B1 ;  /* 0x0000000000017941 */ /* 0x000fea0003800000 */
.L_x_155:
        /* <DEDUP_REMOVED lines=10> */
.L_x_158:
[----:B------:R-:W-:Y:S05]  /*c120*/  BSYNC B1 ;  /* 0x0000000000017941 */ /* 0x000fea0003800000 */
.L_x_157:
        /* <DEDUP_REMOVED lines=13> */
.L_x_160:
[----:B------:R-:W-:Y:S05]  /*c200*/  BSYNC B1 ;  /* 0x0000000000017941 */ /* 0x000fea0003800000 */
.L_x_159:
        /* <DEDUP_REMOVED lines=16> */
.L_x_162:
[----:B------:R-:W-:Y:S05]  /*c310*/  BSYNC B1 ;  /* 0x0000000000017941 */ /* 0x000fea0003800000 */
.L_x_161:
        /* <DEDUP_REMOVED lines=13> */
.L_x_164:
[----:B------:R-:W-:Y:S05]  /*c3f0*/  BSYNC B1 ;  /* 0x0000000000017941 */ /* 0x000fea0003800000 */
.L_x_163:
        /* <DEDUP_REMOVED lines=10> */
.L_x_166:
[----:B------:R-:W-:Y:S05]  /*c4a0*/  BSYNC B1 ;  /* 0x0000000000017941 */ /* 0x000fea0003800000 */
.L_x_165:
        /* <DEDUP_REMOVED lines=13> */
.L_x_168:
[----:B------:R-:W-:Y:S05]  /*c580*/  BSYNC B1 ;  /* 0x0000000000017941 */ /* 0x000fea0003800000 */
.L_x_167:
        /* <DEDUP_REMOVED lines=16> */
.L_x_170:
[----:B------:R-:W-:Y:S05]  /*c690*/  BSYNC B1 ;  /* 0x0000000000017941 */ /* 0x000fea0003800000 */
.L_x_169:
        /* <DEDUP_REMOVED lines=13> */
.L_x_172:
[----:B------:R-:W-:Y:S05]  /*c770*/  BSYNC B1 ;  /* 0x0000000000017941 */ /* 0x000fea0003800000 */
.L_x_171:
        /* <DEDUP_REMOVED lines=10> */
.L_x_174:
[----:B------:R-:W-:Y:S05]  /*c820*/  BSYNC B1 ;  /* 0x0000000000017941 */ /* 0x000fea0003800000 */
.L_x_173:
        /* <DEDUP_REMOVED lines=13> */
.L_x_176:
[----:B------:R-:W-:Y:S05]  /*c900*/  BSYNC B1 ;  /* 0x0000000000017941 */ /* 0x000fea0003800000 */
.L_x_175:
        /* <DEDUP_REMOVED lines=16> */
.L_x_178:
[----:B------:R-:W-:Y:S05]  /*ca10*/  BSYNC B1 ;  /* 0x0000000000017941 */ /* 0x000fea0003800000 */
.L_x_177:
        /* <DEDUP_REMOVED lines=13> */
.L_x_180:
[----:B------:R-:W-:Y:S05]  /*caf0*/  BSYNC B1 ;  /* 0x0000000000017941 */ /* 0x000fea0003800000 */
.L_x_179:
        /* <DEDUP_REMOVED lines=10> */
.L_x_182:
[----:B------:R-:W-:Y:S05]  /*cba0*/  BSYNC B1 ;  /* 0x0000000000017941 */ /* 0x000fea0003800000 */
.L_x_181:
        /* <DEDUP_REMOVED lines=13> */
.L_x_184:
[----:B------:R-:W-:Y:S05]  /*cc80*/  BSYNC B1 ;  /* 0x0000000000017941 */ /* 0x000fea0003800000 */
.L_x_183:
        /* <DEDUP_REMOVED lines=16> */
.L_x_186:
[----:B------:R-:W-:Y:S05]  /*cd90*/  BSYNC B1 ;  /* 0x0000000000017941 */ /* 0x000fea0003800000 */
.L_x_185:
        /* <DEDUP_REMOVED lines=13> */
.L_x_188:
[----:B------:R-:W-:Y:S05]  /*ce70*/  BSYNC B1 ;  /* 0x0000000000017941 */ /* 0x000fea0003800000 */
.L_x_187:
        /* <DEDUP_REMOVED lines=10> */
.L_x_190:
[----:B------:R-:W-:Y:S05]  /*cf20*/  BSYNC B1 ;  /* 0x0000000000017941 */ /* 0x000fea0003800000 */
.L_x_189:
        /* <DEDUP_REMOVED lines=13> */
.L_x_192:
[----:B------:R-:W-:Y:S05]  /*d000*/  BSYNC B1 ;  /* 0x0000000000017941 */ /* 0x000fea0003800000 */
.L_x_191:
        /* <DEDUP_REMOVED lines=16> */
.L_x_194:
[----:B------:R-:W-:Y:S05]  /*d110*/  BSYNC B1 ;  /* 0x0000000000017941 */ /* 0x000fea0003800000 */
.L_x_193:
        /* <DEDUP_REMOVED lines=13> */
.L_x_196:
[----:B------:R-:W-:Y:S05]  /*d1f0*/  BSYNC B1 ;  /* 0x0000000000017941 */ /* 0x000fea0003800000 */
.L_x_195:
        /* <DEDUP_REMOVED lines=10> */
.L_x_198:
[----:B------:R-:W-:Y:S05]  /*d2a0*/  BSYNC B1 ;  /* 0x0000000000017941 */ /* 0x000fea0003800000 */
.L_x_197:
        /* <DEDUP_REMOVED lines=13> */
.L_x_200:
[----:B------:R-:W-:Y:S05]  /*d380*/  BSYNC B1 ;  /* 0x0000000000017941 */ /* 0x000fea0003800000 */
.L_x_199:
        /* <DEDUP_REMOVED lines=16> */
.L_x_202:
[----:B------:R-:W-:Y:S05]  /*d490*/  BSYNC B1 ;  /* 0x0000000000017941 */ /* 0x000fea0003800000 */
.L_x_201:
        /* <DEDUP_REMOVED lines=13> */
.L_x_204:
[----:B------:R-:W-:Y:S05]  /*d570*/  BSYNC B1 ;  /* 0x0000000000017941 */ /* 0x000fea0003800000 */
.L_x_203:
        /* <DEDUP_REMOVED lines=10> */
.L_x_206:
[----:B------:R-:W-:Y:S05]  /*d620*/  BSYNC B1 ;  /* 0x0000000000017941 */ /* 0x000fea0003800000 */
.L_x_205:
[----:B------:R-:W3:Y:S01]  /*d630*/  LDL.LU R219, [R1+0x8dc] ;  /* 0x0008dc0001db7983 */ /* 0x000ee20000300800 */
[----:B-----5:R-:W-:Y:S01]  /*d640*/  HADD2.F32 R218, -RZ, R19.H0_H0 ;  /* 0x20000013ffda7230 */ /* 0x020fe20000004100 */
[----:B------:R-:W-:Y:S01]  /*d650*/  ISETP.GT.AND P3, PT, R3, 0xb0, PT ;  /* 0x000000b00300780c */ /* 0x000fe20003f64270 */
[----:B------:R-:W-:Y:S03]  /*d660*/  BSSY B1, `(.L_x_207) ;  /* 0x0000008000017945 */ /* 0x000fe60003800000 */
[----:B------:R-:W-:-:S04]  /*d670*/  FMUL R218, R218, R16 ;  /* 0x00000010dada7220 */ /* 0x000fc80000400000 */
[----:B---3--:R-:W-:-:S05]  /*d680*/  FFMA R218, R219, R2, R218 ;  /* 0x00000002dbda7223 */ /* 0x008fca00000000da */
[----:B------:R-:W-:-:S05]  /*d690*/  F2FP.F16.F32.PACK_AB R218, RZ, R218 ;  /* 0x000000daffda723e */ /* 0x000fca00000000ff */
[----:B------:R3:W-:Y:S01]  /*d6a0*/  @P0 STG.E.U16 desc[UR36][R4.64+0x152], R218 ;  /* 0x000152da04000986 */ /* 0x0007e2000c101524 */
[----:B------:R-:W-:-:S13]  /*d6b0*/  ISETP.GT.AND P0, PT, R0, RZ, P3 ;  /* 0x000000ff0000720c */ /* 0x000fda0001f04270 */
[----:B---3--:R-:W-:Y:S05]  /*d6c0*/  @!P0 BRA `(.L_x_208) ;  /* 0x0000000000048947 */ /* 0x008fea0003800000 */
[----:B------:R3:W5:Y:S02]  /*d6d0*/  LDG.E.LTC128B.U16 R19, desc[UR36][R216.64+0x160] ;  /* 0x00016024d8137981 */ /* 0x000764000c1e1520 */
.L_x_208:
[----:B------:R-:W-:Y:S05]  /*d6e0*/  BSYNC B1 ;  /* 0x0000000000017941 */ /* 0x000fea0003800000 */
.L_x_207:
[----:B------:R-:W2:Y:S01]  /*d6f0*/  LDL.LU R219, [R1+0x8e0] ;  /* 0x0008e00001db7983 */ /* 0x000ea20000300800 */
[----:B-----5:R-:W-:Y:S01]  /*d700*/  HADD2.F32 R218, -RZ, R19.H0_H0 ;  /* 0x20000013ffda7230 */ /* 0x020fe20000004100 */
[----:B------:R-:W-:Y:S01]  /*d710*/  ISETP.GT.AND P2, PT, R3, 0xb1, PT ;  /* 0x000000b10300780c */ /* 0x000fe20003f44270 */
        /* <DEDUP_REMOVED lines=11> */
.L_x_210:
[----:B------:R-:W-:Y:S05]  /*d7d0*/  BSYNC B1 ;  /* 0x0000000000017941 */ /* 0x000fea0003800000 */
.L_x_209:
        /* <DEDUP_REMOVED lines=13> */
.L_x_212:
[----:B------:R-:W-:Y:S05]  /*d8b0*/  BSYNC B1 ;  /* 0x0000000000017941 */ /* 0x000fea0003800000 */
.L_x_211:
        /* <DEDUP_REMOVED lines=10> */
.L_x_214:
[----:B------:R-:W-:Y:S05]  /*d960*/  BSYNC B1 ;  /* 0x0000000000017941 */ /* 0x000fea0003800000 */
.L_x_213:
        /* <DEDUP_REMOVED lines=11> */
.L_x_216:
[----:B------:R-:W-:Y:S05]  /*da20*/  BSYNC B1 ;  /* 0x0000000000017941 */ /* 0x000fea0003800000 */
.L_x_215:
[----:B------:R-:W2:Y:S01]  /*da30*/  LDL.LU R219, [R1+0x8f0] ;  /* 0x0008f00001db7983 */ /* 0x000ea20000300800 */
        /* <DEDUP_REMOVED lines=9> */
[----:B------:R-:W-:-:S04]  /*dad0*/  ISETP.GT.AND P0, PT, R3, 0xb9, PT ;  /* 0x000000b90300780c */ /* 0x000fc80003f04270 */
[----:B------:R-:W-:-:S13]  /*dae0*/  ISETP.GT.AND P4, PT, R0, RZ, P0 ;  /* 0x000000ff0000720c */ /* 0x000fda0000784270 */
[----:B--2---:R-:W-:Y:S05]  /*daf0*/  @!P4 BRA `(.L_x_218) ;  /* 0x000000000004c947 */ /* 0x004fea0003800000 */
[----:B------:R2:W5:Y:S02]  /*db00*/  LDG.E.LTC128B.U16 R19, desc[UR36][R216.64+0x172] ;  /* 0x00017224d8137981 */ /* 0x000564000c1e1520 */
.L_x_218:
[----:B------:R-:W-:Y:S05]  /*db10*/  BSYNC B1 ;  /* 0x0000000000017941 */ /* 0x000fea0003800000 */
.L_x_217:
        /* <DEDUP_REMOVED lines=13> */
.L_x_220:
[----:B------:R-:W-:Y:S05]  /*dbf0*/  BSYNC B1 ;  /* 0x0000000000017941 */ /* 0x000fea0003800000 */
.L_x_219:
        /* <DEDUP_REMOVED lines=10> */
.L_x_222:
[----:B------:R-:W-:Y:S05]  /*dca0*/  BSYNC B1 ;  /* 0x0000000000017941 */ /* 0x000fea0003800000 */
.L_x_221:
[----:B------:R-:W3:Y:S01]  /*dcb0*/  LDL.LU R222, [R1+0x8fc] ;  /* 0x0008fc0001de7983 */ /* 0x000ee20000300800 */
[----:B-----5:R-:W-:Y:S02]  /*dcc0*/  HADD2.F32 R218, -RZ, R19.H0_H0 ;  /* 0x20000013ffda7230 */ /* 0x020fe40000004100 */
[----:B------:R-:W-:Y:S01]  /*dcd0*/  IMAD.U32 R228, RZ, RZ, UR8 ;  /* 0x00000008ffe47e24 */ /* 0x000fe2000f8e00ff */
[----:B------:R-:W-:Y:S01]  /*dce0*/  USHF.L.U64.HI UR4, UR8, 0x8, UR9 ;  /* 0x0000000808047899 */ /* 0x000fe20008010209 */
[----:B------:R-:W4:Y:S01]  /*dcf0*/  LDL.LU R219, [R1+0x600] ;  /* 0x0006000001db7983 */ /* 0x000f220000300800 */
[----:B------:R-:W-:-:S04]  /*dd00*/  FMUL R218, R218, R16 ;  /* 0x00000010dada7220 */ /* 0x000fc80000400000 */
[----:B---3--:R-:W-:-:S05]  /*dd10*/  FFMA R218, R222, R2, R218 ;  /* 0x00000002deda7223 */ /* 0x008fca00000000da */
[----:B------:R-:W-:-:S05]  /*dd20*/  F2FP.F16.F32.PACK_AB R218, RZ, R218 ;  /* 0x000000daffda723e */ /* 0x000fca00000000ff */
[----:B------:R3:W-:Y:S01]  /*dd30*/  @P4 STG.E.U16 desc[UR36][R4.64+0x172], R218 ;  /* 0x000172da04004986 */ /* 0x0007e2000c101524 */
[----:B------:R-:W-:-:S04]  /*dd40*/  LEA R228, P4, R228, R226, 0x8 ;  /* 0x000000e2e4e47211 */ /* 0x000fc800078840ff */
[----:B------:R-:W-:Y:S02]  /*dd50*/  IADD3.X R229, R227, UR4, RZ, P4, !PT ;  /* 0x00000004e3e57c10 */ /* 0x000fe4000a7fe4ff */
[----:B------:R-:W-:-:S13]  /*dd60*/  ISETP.GT.AND P4, PT, R0, 0x80, P5 ;  /* 0x000000800000780c */ /* 0x000fda0002f84270 */
[----:B------:R-:W3:Y:S01]  /*dd70*/  @P4 LDG.E.LTC128B.U16 R19, desc[UR36][R236.64] ;  /* 0x00000024ec134981 */ /* 0x000ee2000c1e1520 */
[----:B------:R-:W-:Y:S01]  /*dd80*/  BSSY B1, `(.L_x_223) ;  /* 0x000000a000017945 */ /* 0x000fe20003800000 */
[----:B---3--:R-:W-:-:S05]  /*dd90*/  HADD2.F32 R218, -RZ, R19.H0_H0 ;  /* 0x20000013ffda7230 */ /* 0x008fca0000004100 */
[----:B------:R-:W-:-:S04]  /*dda0*/  FMUL R218, R218, R16 ;  /* 0x00000010dada7220 */ /* 0x000fc80000400000 */
[----:B----4-:R-:W-:-:S05]  /*ddb0*/  FFMA R218, R219, R2, R218 ;  /* 0x00000002dbda7223 */ /* 0x010fca00000000da */
[----:B------:R-:W-:-:S05]  /*ddc0*/  F2FP.F16.F32.PACK_AB R218, RZ, R218 ;  /* 0x000000daffda723e */ /* 0x000fca00000000ff */
[----:B------:R3:W-:Y:S01]  /*ddd0*/  @P4 STG.E.U16 desc[UR36][R228.64], R218 ;  /* 0x000000dae4004986 */ /* 0x0007e2000c101524 */
[----:B------:R-:W-:-:S04]  /*dde0*/  LOP3.LUT P4, RZ, R17, 0x2, RZ, 0xc0, !PT ;  /* 0x0000000211ff7812 */ /* 0x000fc8000788c0ff */
[----:B------:R-:W-:-:S13]  /*ddf0*/  ISETP.GT.AND P4, PT, R0, 0x80, P4 ;  /* 0x000000800000780c */ /* 0x000fda0002784270 */
[----:B---3--:R-:W-:Y:S05]  /*de00*/  @!P4 BRA `(.L_x_224) ;  /* 0x000000000004c947 */ /* 0x008fea0003800000 */
[----:B------:R3:W5:Y:S02]  /*de10*/  LDG.E.LTC128B.U16 R19, desc[UR36][R22.64+0x2] ;  /* 0x0000022416137981 */ /* 0x000764000c1e1520 */
.L_x_224:
[----:B------:R-:W-:Y:S05]  /*de20*/  BSYNC B1 ;  /* 0x0000000000017941 */ /* 0x000fea0003800000 */
.L_x_223:
[----:B------:R-:W4:Y:S04]  /*de30*/  LDL.LU R219, [R1+0x604] ;  /* 0x0006040001db7983 */ /* 0x000f280000300800 */
[----:B------:R-:W2:Y:S01]  /*de40*/  LDL R233, [R1+0x90c] ;  /* 0x00090c0001e97983 */ /* 0x000ea20000100800 */
[----:B-----5:R-:W-:Y:S01]  /*de50*/  HADD2.F32 R218, -RZ, R19.H0_H0 ;  /* 0x20000013ffda7230 */ /* 0x020fe20000004100 */
[----:B------:R-:W-:Y:S01]  /*de60*/  BSSY B1, `(.L_x_225) ;  /* 0x000000f000017945 */ /* 0x000fe20003800000 */
[----:B------:R-:W-:-:S03]  /*de70*/  IMAD.U32 R223, RZ, RZ, UR8 ;  /* 0x00000008ffdf7e24 */ /* 0x000fc6000f8e00ff */
[----:B------:R-:W-:Y:S01]  /*de80*/  FMUL R218, R218, R16 ;  /* 0x00000010dada7220 */ /* 0x000fe20000400000 */
[----:B------:R-:W-:-:S03]  /*de90*/  IMAD.SHL.U32 R223, R223, 0x10, RZ ;  /* 0x00000010dfdf7824 */ /* 0x000fc600078e00ff */
[----:B----4-:R-:W-:Y:S01]  /*dea0*/  FFMA R218, R219, R2, R218 ;  /* 0x00000002dbda7223 */ /* 0x010fe200000000da */
[----:B------:R-:W-:-:S04]  /*deb0*/  @P4 IMAD.MOV.U32 R219, RZ, RZ, R229 ;  /* 0x000000ffffdb4224 */ /* 0x000fc800078e00e5 */
[----:B------:R-:W-:-:S04]  /*dec0*/  F2FP.F16.F32.PACK_AB R218, RZ, R218 ;  /* 0x000000daffda723e */ /* 0x000fc800000000ff */
[----:B------:R-:W-:Y:S01]  /*ded0*/  PRMT R222, R218, 0x7610, R222 ;  /* 0x00007610dade7816 */ /* 0x000fe200000000de */
[----:B------:R-:W-:-:S05]  /*dee0*/  @P4 IMAD.MOV.U32 R218, RZ, RZ, R228 ;  /* 0x000000ffffda4224 */ /* 0x000fca00078e00e4 */
[----:B------:R4:W-:Y:S02]  /*def0*/  @P4 STG.E.U16 desc[UR36][R218.64+0x2], R222 ;  /* 0x000002deda004986 */ /* 0x0009e4000c101524 */
[----:B----4-:R-:W-:-:S05]  /*df00*/  IADD3 R218, P4, R228, R223, RZ ;  /* 0x000000dfe4da7210 */ /* 0x010fca0007f9e0ff */
[----:B--2---:R-:W-:Y:S01]  /*df10*/  IMAD.X R219, R229, 0x1, R233, P4 ;  /* 0x00000001e5db7824 */ /* 0x004fe200020e06e9 */
[----:B------:R-:W-:-:S13]  /*df20*/  ISETP.GT.AND P4, PT, R0, 0x88, P5 ;  /* 0x000000880000780c */ /* 0x000fda0002f84270 */
[----:B------:R-:W-:Y:S05]  /*df30*/  @!P4 BRA `(.L_x_226) ;  /* 0x000000000004c947 */ /* 0x000fea0003800000 */
[----:B------:R2:W5:Y:S02]  /*df40*/  LDG.E.LTC128B.U16 R19, desc[UR36][R220.64] ;  /* 0x00000024dc137981 */ /* 0x000564000c1e1520 */
.L_x_226:
[----:B------:R-:W-:Y:S05]  /*df50*/  BSYNC B1 ;  /* 0x0000000000017941 */ /* 0x000fea0003800000 */
.L_x_225:
[----:B--2---:R-:W2:Y:S01]  /*df60*/  LDL.LU R221, [R1+0x608] ;  /* 0x0006080001dd7983 */ /* 0x004ea20000300800 */
[----:B-----5:R-:W-:Y:S01]  /*df70*/  HADD2.F32 R220, -RZ, R19.H0_H0 ;  /* 0x20000013ffdc7230 */ /* 0x020fe20000004100 */
[----:B------:R-:W-:Y:S04]  /*df80*/  BSSY B1, `(.L_x_227) ;  /* 0x0000009000017945 */ /* 0x000fe80003800000 */
[----:B------:R-:W-:-:S04]  /*df90*/  FMUL R220, R220, R16 ;  /* 0x00000010dcdc7220 */ /* 0x000fc80000400000 */
[----:B--2---:R-:W-:-:S05]  /*dfa0*/  FFMA R220, R221, R2, R220 ;  /* 0x00000002dddc7223 */ /* 0x004fca00000000dc */
[----:B------:R-:W-:-:S05]  /*dfb0*/  F2FP.F16.F32.PACK_AB R220, RZ, R220 ;  /* 0x000000dcffdc723e */ /* 0x000fca00000000ff */
[----:B------:R2:W-:Y:S01]  /*dfc0*/  @P4 STG.E.U16 desc[UR36][R218.64], R220 ;  /* 0x000000dcda004986 */ /* 0x0005e2000c101524 */
[----:B------:R-:W-:-:S04]  /*dfd0*/  LOP3.LUT P4, RZ, R17, 0x2, RZ, 0xc0, !PT ;  /* 0x0000000211ff7812 */ /* 0x000fc8000788c0ff */
[----:B------:R-:W-:-:S13]  /*dfe0*/  ISETP.GT.AND P4, PT, R0, 0x88, P4 ;  /* 0x000000880000780c */ /* 0x000fda0002784270 */
[----:B--2---:R-:W-:Y:S05]  /*dff0*/  @!P4 BRA `(.L_x_228) ;  /* 0x000000000004c947 */ /* 0x004fea0003800000 */
[----:B------:R2:W5:Y:S02]  /*e000*/  LDG.E.LTC128B.U16 R19, desc[UR36][R20.64+0x2] ;  /* 0x0000022414137981 */ /* 0x000564000c1e1520 */
.L_x_228:
[----:B------:R-:W-:Y:S05]  /*e010*/  BSYNC B1 ;  /* 0x0000000000017941 */ /* 0x000fea0003800000 */
.L_x_227:
[----:B------:R-:W4:Y:S01]  /*e020*/  LDL.LU R221, [R1+0x60c] ;  /* 0x00060c0001dd7983 */ /* 0x000f220000300800 */
[----:B-----5:R-:W-:Y:S01]  /*e030*/  HADD2.F32 R220, -RZ, R19.H0_H0 ;  /* 0x20000013ffdc7230 */ /* 0x020fe20000004100 */
[----:B------:R-:W-:Y:S04]  /*e040*/  BSSY B1, `(.L_x_229) ;  /* 0x0000009000017945 */ /* 0x000fe80003800000 */
[----:B------:R-:W-:-:S04]  /*e050*/  FMUL R220, R220, R16 ;  /* 0x00000010dcdc7220 */ /* 0x000fc80000400000 */
[----:B----4-:R-:W-:-:S05]  /*e060*/  FFMA R220, R221, R2, R220 ;  /* 0x00000002dddc7223 */ /* 0x010fca00000000dc */
[----:B------:R-:W-:-:S05]  /*e070*/  F2FP.F16.F32.PACK_AB R220, RZ, R220 ;  /* 0x000000dcffdc723e */ /* 0x000fca00000000ff */
[----:B------:R4:W-:Y:S01]  /*e080*/  @P4 STG.E.U16 desc[UR36][R218.64+0x2], R220 ;  /* 0x000002dcda004986 */ /* 0x0009e2000c101524 */
[----:B------:R-:W-:-:S04]  /*e090*/  LOP3.LUT P4, RZ, R17, 0x4, RZ, 0xc0, !PT ;  /* 0x0000000411ff7812 */ /* 0x000fc8000788c0ff */
[----:B------:R-:W-:-:S13]  /*e0a0*/  ISETP.GT.AND P4, PT, R0, 0x80, P4 ;  /* 0x000000800000780c */ /* 0x000fda0002784270 */
[----:B----4-:R-:W-:Y:S05]  /*e0b0*/  @!P4 BRA `(.L_x_230) ;  /* 0x000000000004c947 */ /* 0x010fea0003800000 */
[----:B------:R4:W5:Y:S02]  /*e0c0*/  LDG.E.LTC128B.U16 R19, desc[UR36][R22.64+0x10] ;  /* 0x0000102416137981 */ /* 0x000964000c1e1520 */
.L_x_230:
[----:B------:R-:W-:Y:S05]  /*e0d0*/  BSYNC B1 ;  /* 0x0000000000017941 */ /* 0x000fea0003800000 */
.L_x_229:
        /* <DEDUP_REMOVED lines=10> */
[----:B------:R-:W-:-:S04]  /*e180*/  LOP3.LUT P4, RZ, R17, 0x8, RZ, 0xc0, !PT ;  /* 0x0000000811ff7812 */ /* 0x000fc8000788c0ff */
[----:B------:R-:W-:-:S13]  /*e190*/  ISETP.GT.AND P4, PT, R0, 0x80, P4 ;  /* 0x000000800000780c */ /* 0x000fda0002784270 */
[----:B--2---:R-:W-:Y:S05]  /*e1a0*/  @!P4 BRA `(.L_x_232) ;  /* 0x000000000004c947 */ /* 0x004fea0003800000 */
[----:B------:R2:W5:Y:S02]  /*e1b0*/  LDG.E.LTC128B.U16 R19, desc[UR36][R22.64+0x12] ;  /* 0x0000122416137981 */ /* 0x000564000c1e1520 */
.L_x_232:
[----:B------:R-:W-:Y:S05]  /*e1c0*/  BSYNC B1 ;  /* 0x0000000000017941 */ /* 0x000fea0003800000 */
.L_x_231:
        /* <DEDUP_REMOVED lines=10> */
[----:B------:R-:W-:-:S04]  /*e270*/  LOP3.LUT P4, RZ, R17, 0x4, RZ, 0xc0, !PT ;  /* 0x0000000411ff7812 */ /* 0x000fc8000788c0ff */
[----:B------:R-:W-:-:S13]  /*e280*/  ISETP.GT.AND P4, PT, R0, 0x88, P4 ;  /* 0x000000880000780c */ /* 0x000fda0002784270 */
[----:B---3--:R-:W-:Y:S05]  /*e290*/  @!P4 BRA `(.L_x_234) ;  /* 0x000000000004c947 */ /* 0x008fea0003800000 */
[----:B------:R3:W5:Y:S02]  /*e2a0*/  LDG.E.LTC128B.U16 R19, desc[UR36][R20.64+0x10] ;  /* 0x0000102414137981 */ /* 0x000764000c1e1520 */
.L_x_234:
[----:B------:R-:W-:Y:S05]  /*e2b0*/  BSYNC B1 ;  /* 0x0000000000017941 */ /* 0x000fea0003800000 */
.L_x_233:
[----:B------:R-:W2:Y:S01]  /*e2c0*/  LDL.LU R221, [R1+0x618] ;  /* 0x0006180001dd7983 */ /* 0x000ea20000300800 */
        /* <DEDUP_REMOVED lines=10> */
.L_x_236:
[----:B------:R-:W-:Y:S05]  /*e370*/  BSYNC B1 ;  /* 0x0000000000017941 */ /* 0x000fea0003800000 */
.L_x_235:
[----:B------:R-:W3:Y:S01]  /*e380*/  LDL.LU R221, [R1+0x61c] ;  /* 0x00061c0001dd7983 */ /* 0x000ee20000300800 */
[----:B-----5:R-:W-:Y:S01]  /*e390*/  HADD2.F32 R220, -RZ, R19.H0_H0 ;  /* 0x20000013ffdc7230 */ /* 0x020fe20000004100 */
[----:B------:R-:W-:Y:S04]  /*e3a0*/  BSSY B1, `(.L_x_237) ;  /* 0x0000009000017945 */ /* 0x000fe80003800000 */
[----:B------:R-:W-:-:S04]  /*e3b0*/  FMUL R220, R220, R16 ;  /* 0x00000010dcdc7220 */ /* 0x000fc80000400000 */
[----:B---3--:R-:W-:-:S05]  /*e3c0*/  FFMA R220, R221, R2, R220 ;  /* 0x00000002dddc7223 */ /* 0x008fca00000000dc */
[----:B------:R-:W-:-:S05]  /*e3d0*/  F2FP.F16.F32.PACK_AB R220, RZ, R220 ;  /* 0x000000dcffdc723e */ /* 0x000fca00000000ff */
[----:B------:R3:W-:Y:S01]  /*e3e0*/  @P4 STG.E.U16 desc[UR36][R218.64+0x12], R220 ;  /* 0x000012dcda004986 */ /* 0x0007e2000c101524 */
[----:B------:R-:W-:-:S04]  /*e3f0*/  LOP3.LUT P4, RZ, R17, 0x10, RZ, 0xc0, !PT ;  /* 0x0000001011ff7812 */ /* 0x000fc8000788c0ff */
[----:B------:R-:W-:-:S13]  /*e400*/  ISETP.GT.AND P4, PT, R0, 0x80, P4 ;  /* 0x000000800000780c */ /* 0x000fda0002784270 */
[----:B---3--:R-:W-:Y:S05]  /*e410*/  @!P4 BRA `(.L_x_238) ;  /* 0x000000000004c947 */ /* 0x008fea0003800000 */
[----:B------:R3:W5:Y:S02]  /*e420*/  LDG.E.LTC128B.U16 R19, desc[UR36][R22.64+0x20] ;  /* 0x0000202416137981 */ /* 0x000764000c1e1520 */
.L_x_238:
[----:B------:R-:W-:Y:S05]  /*e430*/  BSYNC B1 ;  /* 0x0000000000017941 */ /* 0x000fea0003800000 */
.L_x_237:
        /* <DEDUP_REMOVED lines=14> */
.L_x_240:
[----:B------:R-:W-:Y:S05]  /*e520*/  BSYNC B1 ;  /* 0x0000000000017941 */ /* 0x000fea0003800000 */
.L_x_239:
        /* <DEDUP_REMOVED lines=14> */
.L_x_242:
[----:B------:R-:W-:Y:S05]  /*e610*/  BSYNC B1 ;  /* 0x0000000000017941 */ /* 0x000fea0003800000 */
.L_x_241:
        /* <DEDUP_REMOVED lines=11> */
.L_x_244:
[----:B------:R-:W-:Y:S05]  /*e6d0*/  BSYNC B1 ;  /* 0x0000000000017941 */ /* 0x000fea0003800000 */
.L_x_243:
        /* <DEDUP_REMOVED lines=11> */
.L_x_246:
[----:B------:R-:W-:Y:S05]  /*e790*/  BSYNC B1 ;  /* 0x0000000000017941 */ /* 0x000fea0003800000 */
.L_x_245:
        /* <DEDUP_REMOVED lines=14> */
.L_x_248:
[----:B------:R-:W-:Y:S05]  /*e880*/  BSYNC B1 ;  /* 0x0000000000017941 */ /* 0x000fea0003800000 */
.L_x_247:
        /* <DEDUP_REMOVED lines=14> */
.L_x_250:
[----:B------:R-:W-:Y:S05]  /*e970*/  BSYNC B1 ;  /* 0x0000000000017941 */ /* 0x000fea0003800000 */
.L_x_249:
        /* <DEDUP_REMOVED lines=11> */
.L_x_252:
[----:B------:R-:W-:Y:S05]  /*ea30*/  BSYNC B1 ;  /* 0x0000000000017941 */ /* 0x000fea0003800000 */
.L_x_251:
        /* <DEDUP_REMOVED lines=11> */
.L_x_254:
[----:B------:R-:W-:Y:S05]  /*eaf0*/  BSYNC B1 ;  /* 0x0000000000017941 */ /* 0x000fea0003800000 */
.L_x_253:
        /* <DEDUP_REMOVED lines=14> */
.L_x_256:
[----:B------:R-:W-:Y:S05]  /*ebe0*/  BSYNC B1 ;  /* 0x0000000000017941 */ /* 0x000fea0003800000 */
.L_x_255:
        /* <DEDUP_REMOVED lines=14> */
.L_x_258:
[----:B------:R-:W-:Y:S05]  /*ecd0*/  BSYNC B1 ;  /* 0x0000000000017941 */ /* 0x000fea0003800000 */
.L_x_257:
        /* <DEDUP_REMOVED lines=11> */
.L_x_260:
[----:B------:R-:W-:Y:S05]  /*ed90*/  BSYNC B1 ;  /* 0x0000000000017941 */ /* 0x000fea0003800000 */
.L_x_259:
        /* <DEDUP_REMOVED lines=11> */
.L_x_262:
[----:B------:R-:W-:Y:S05]  /*ee50*/  BSYNC B1 ;  /* 0x0000000000017941 */ /* 0x000fea0003800000 */
.L_x_261:
        /* <DEDUP_REMOVED lines=14> */
.L_x_264:
[----:B------:R-:W-:Y:S05]  /*ef40*/  BSYNC B1 ;  /* 0x0000000000017941 */ /* 0x000fea0003800000 */
.L_x_263:
        /* <DEDUP_REMOVED lines=14> */
.L_x_266:
[----:B------:R-:W-:Y:S05]  /*f030*/  BSYNC B1 ;  /* 0x0000000000017941 */ /* 0x000fea0003800000 */
.L_x_265:
        /* <DEDUP_REMOVED lines=11> */
.L_x_268:
[----:B------:R-:W-:Y:S05]  /*f0f0*/  BSYNC B1 ;  /* 0x0000000000017941 */ /* 0x000fea0003800000 */
.L_x_267:
        /* <DEDUP_REMOVED lines=11> */
.L_x_270:
[----:B------:R-:W-:Y:S05]  /*f1b0*/  BSYNC B1 ;  /* 0x0000000000017941 */ /* 0x000fea0003800000 */
.L_x_269:
        /* <DEDUP_REMOVED lines=14> */
.L_x_272:
[----:B------:R-:W-:Y:S05]  /*f2a0*/  BSYNC B1 ;  /* 0x0000000000017941 */ /* 0x000fea0003800000 */
.L_x_271:
        /* <DEDUP_REMOVED lines=14> */
.L_x_274:
[----:B------:R-:W-:Y:S05]  /*f390*/  BSYNC B1 ;  /* 0x0000000000017941 */ /* 0x000fea0003800000 */
.L_x_273:
        /* <DEDUP_REMOVED lines=11> */
.L_x_276:
[----:B------:R-:W-:Y:S05]  /*f450*/  BSYNC B1 ;  /* 0x0000000000017941 */ /* 0x000fea0003800000 */
.L_x_275:
        /* <DEDUP_REMOVED lines=11> */
.L_x_278:
[----:B------:R-:W-:Y:S05]  /*f510*/  BSYNC B1 ;  /* 0x0000000000017941 */ /* 0x000fea0003800000 */
.L_x_277:
        /* <DEDUP_REMOVED lines=14> */
.L_x_280:
[----:B------:R-:W-:Y:S05]  /*f600*/  BSYNC B1 ;  /* 0x0000000000017941 */ /* 0x000fea0003800000 */
.L_x_279:
        /* <DEDUP_REMOVED lines=14> */
.L_x_282:
[----:B------:R-:W-:Y:S05]  /*f6f0*/  BSYNC B1 ;  /* 0x0000000000017941 */ /* 0x000fea0003800000 */
.L_x_281:
        /* <DEDUP_REMOVED lines=11> */
.L_x_284:
[----:B------:R-:W-:Y:S05]  /*f7b0*/  BSYNC B1 ;  /* 0x0000000000017941 */ /* 0x000fea0003800000 */
.L_x_283:
        /* <DEDUP_REMOVED lines=11> */
.L_x_286:
[----:B------:R-:W-:Y:S05]  /*f870*/  BSYNC B1 ;  /* 0x0000000000017941 */ /* 0x000fea0003800000 */
.L_x_285:
        /* <DEDUP_REMOVED lines=14> */
.L_x_288:
[----:B------:R-:W-:Y:S05]  /*f960*/  BSYNC B1 ;  /* 0x0000000000017941 */ /* 0x000fea0003800000 */
.L_x_287:
        /* <DEDUP_REMOVED lines=14> */
.L_x_290:
[----:B------:R-:W-:Y:S05]  /*fa50*/  BSYNC B1 ;  /* 0x0000000000017941 */ /* 0x000fea0003800000 */
.L_x_289:
        /* <DEDUP_REMOVED lines=11> */
.L_x_292:
[----:B------:R-:W-:Y:S05]  /*fb10*/  BSYNC B1 ;  /* 0x0000000000017941 */ /* 0x000fea0003800000 */
.L_x_291:
        /* <DEDUP_REMOVED lines=11> */
.L_x_294:
[----:B------:R-:W-:Y:S05]  /*fbd0*/  BSYNC B1 ;  /* 0x0000000000017941 */ /* 0x000fea0003800000 */
.L_x_293:
        /* <DEDUP_REMOVED lines=14> */
.L_x_296:
[----:B------:R-:W-:Y:S05]  /*fcc0*/  BSYNC B1 ;  /* 0x0000000000017941 */ /* 0x000fea0003800000 */
.L_x_295:
        /* <DEDUP_REMOVED lines=14> */
.L_x_298:
[----:B------:R-:W-:Y:S05]  /*fdb0*/  BSYNC B1 ;  /* 0x0000000000017941 */ /* 0x000fea0003800000 */
.L_x_297:
        /* <DEDUP_REMOVED lines=11> */
.L_x_300:
[----:B------:R-:W-:Y:S05]  /*fe70*/  BSYNC B1 ;  /* 0x0000000000017941 */ /* 0x000fea0003800000 */
.L_x_299:
        /* <DEDUP_REMOVED lines=11> */
.L_x_302:
[----:B------:R-:W-:Y:S05]  /*ff30*/  BSYNC B1 ;  /* 0x0000000000017941 */ /* 0x000fea0003800000 */
.L_x_301:
        /* <DEDUP_REMOVED lines=14> */
.L_x_304:
[----:B------:R-:W-:Y:S05]  /*10020*/  BSYNC B1 ;  /* 0x0000000000017941 */ /* 0x000fea0003800000 */
.L_x_303:
        /* <DEDUP_REMOVED lines=14> */
.L_x_306:
[----:B------:R-:W-:Y:S05]  /*10110*/  BSYNC B1 ;  /* 0x0000000000017941 */ /* 0x000fea0003800000 */
.L_x_305:
        /* <DEDUP_REMOVED lines=11> */
.L_x_308:
[----:B------:R-:W-:Y:S05]  /*101d0*/  BSYNC B1 ;  /* 0x0000000000017941 */ /* 0x000fea0003800000 */
.L_x_307:
        /* <DEDUP_REMOVED lines=11> */
.L_x_310:
[----:B------:R-:W-:Y:S05]  /*10290*/  BSYNC B1 ;  /* 0x0000000000017941 */ /* 0x000fea0003800000 */
.L_x_309:
        /* <DEDUP_REMOVED lines=14> */
.L_x_312:
[----:B------:R-:W-:Y:S05]  /*10380*/  BSYNC B1 ;  /* 0x0000000000017941 */ /* 0x000fea0003800000 */
.L_x_311:
        /* <DEDUP_REMOVED lines=14> */
.L_x_314:
[----:B------:R-:W-:Y:S05]  /*10470*/  BSYNC B1 ;  /* 0x0000000000017941 */ /* 0x000fea0003800000 */
.L_x_313:
        /* <DEDUP_REMOVED lines=11> */
.L_x_316:
[----:B------:R-:W-:Y:S05]  /*10530*/  BSYNC B1 ;  /* 0x0000000000017941 */ /* 0x000fea0003800000 */
.L_x_315:
        /* <DEDUP_REMOVED lines=11> */
.L_x_318:
[----:B------:R-:W-:Y:S05]  /*105f0*/  BSYNC B1 ;  /* 0x0000000000017941 */ /* 0x000fea0003800000 */
.L_x_317:
        /* <DEDUP_REMOVED lines=14> */
.L_x_320:
[----:B------:R-:W-:Y:S05]  /*106e0*/  BSYNC B1 ;  /* 0x0000000000017941 */ /* 0x000fea0003800000 */
.L_x_319:
        /* <DEDUP_REMOVED lines=14> */
.L_x_322:
[----:B------:R-:W-:Y:S05]  /*107d0*/  BSYNC B1 ;  /* 0x0000000000017941 */ /* 0x000fea0003800000 */
.L_x_321:
        /* <DEDUP_REMOVED lines=11> */
.L_x_324:
[----:B------:R-:W-:Y:S05]  /*10890*/  BSYNC B1 ;  /* 0x0000000000017941 */ /* 0x000fea0003800000 */
.L_x_323:
        /* <DEDUP_REMOVED lines=11> */
.L_x_326:
[----:B------:R-:W-:Y:S05]  /*10950*/  BSYNC B1 ;  /* 0x0000000000017941 */ /* 0x000fea0003800000 */
.L_x_325:
        /* <DEDUP_REMOVED lines=14> */
.L_x_328:
[----:B------:R-:W-:Y:S05]  /*10a40*/  BSYNC B1 ;  /* 0x0000000000017941 */ /* 0x000fea0003800000 */
.L_x_327:
        /* <DEDUP_REMOVED lines=14> */
.L_x_330:
[----:B------:R-:W-:Y:S05]  /*10b30*/  BSYNC B1 ;  /* 0x0000000000017941 */ /* 0x000fea0003800000 */
.L_x_329:
        /* <DEDUP_REMOVED lines=11> */
.L_x_332:
[----:B------:R-:W-:Y:S05]  /*10bf0*/  BSYNC B1 ;  /* 0x0000000000017941 */ /* 0x000fea0003800000 */
.L_x_331:
        /* <DEDUP_REMOVED lines=11> */
.L_x_334:
[----:B------:R-:W-:Y:S05]  /*10cb0*/  BSYNC B1 ;  /* 0x0000000000017941 */ /* 0x000fea0003800000 */
.L_x_333:
        /* <DEDUP_REMOVED lines=14> */
.L_x_336:
[----:B------:R-:W-:Y:S05]  /*10da0*/  BSYNC B1 ;  /* 0x0000000000017941 */ /* 0x000fea0003800000 */
.L_x_335:
        /* <DEDUP_REMOVED lines=14> */
.L_x_338:
[----:B------:R-:W-:Y:S05]  /*10e90*/  BSYNC B1 ;  /* 0x0000000000017941 */ /* 0x000fea0003800000 */
.L_x_337:
        /* <DEDUP_REMOVED lines=11> */
.L_x_340:
[----:B------:R-:W-:Y:S05]  /*10f50*/  BSYNC B1 ;  /* 0x0000000000017941 */ /* 0x000fea0003800000 */
.L_x_339:
        /* <DEDUP_REMOVED lines=11> */
.L_x_342:
[----:B------:R-:W-:Y:S05]  /*11010*/  BSYNC B1 ;  /* 0x0000000000017941 */ /* 0x000fea0003800000 */
.L_x_341:
        /* <DEDUP_REMOVED lines=14> */
.L_x_344:
[----:B------:R-:W-:Y:S05]  /*11100*/  BSYNC B1 ;  /* 0x0000000000017941 */ /* 0x000fea0003800000 */
.L_x_343:
        /* <DEDUP_REMOVED lines=14> */
.L_x_346:
[----:B------:R-:W-:Y:S05]  /*111f0*/  BSYNC B1 ;  /* 0x0000000000017941 */ /* 0x000fea0003800000 */
.L_x_345:
        /* <DEDUP_REMOVED lines=11> */
.L_x_348:
[----:B------:R-:W-:Y:S05]  /*112b0*/  BSYNC B1 ;  /* 0x0000000000017941 */ /* 0x000fea0003800000 */
.L_x_347:
        /* <DEDUP_REMOVED lines=11> */
.L_x_350:
[----:B------:R-:W-:Y:S05]  /*11370*/  BSYNC B1 ;  /* 0x0000000000017941 */ /* 0x000fea0003800000 */
.L_x_349:
        /* <DEDUP_REMOVED lines=14> */
.L_x_352:
[----:B------:R-:W-:Y:S05]  /*11460*/  BSYNC B1 ;  /* 0x0000000000017941 */ /* 0x000fea0003800000 */
.L_x_351:
        /* <DEDUP_REMOVED lines=14> */
.L_x_354:
[----:B------:R-:W-:Y:S05]  /*11550*/  BSYNC B1 ;  /* 0x0000000000017941 */ /* 0x000fea0003800000 */
.L_x_353:
        /* <DEDUP_REMOVED lines=11> */
.L_x_356:
[----:B------:R-:W-:Y:S05]  /*11610*/  BSYNC B1 ;  /* 0x0000000000017941 */ /* 0x000fea0003800000 */
.L_x_355:
        /* <DEDUP_REMOVED lines=11> */
.L_x_358:
[----:B------:R-:W-:Y:S05]  /*116d0*/  BSYNC B1 ;  /* 0x0000000000017941 */ /* 0x000fea0003800000 */
.L_x_357:
        /* <DEDUP_REMOVED lines=14> */
.L_x_360:
[----:B------:R-:W-:Y:S05]  /*117c0*/  BSYNC B1 ;  /* 0x0000000000017941 */ /* 0x000fea0003800000 */
.L_x_359:
        /* <DEDUP_REMOVED lines=14> */
.L_x_362:
[----:B------:R-:W-:Y:S05]  /*118b0*/  BSYNC B1 ;  /* 0x0000000000017941 */ /* 0x000fea0003800000 */
.L_x_361:
        /* <DEDUP_REMOVED lines=11> */
.L_x_364:
[----:B------:R-:W-:Y:S05]  /*11970*/  BSYNC B1 ;  /* 0x0000000000017941 */ /* 0x000fea0003800000 */
.L_x_363:
        /* <DEDUP_REMOVED lines=11> */
.L_x_366:
[----:B------:R-:W-:Y:S05]  /*11a30*/  BSYNC B1 ;  /* 0x0000000000017941 */ /* 0x000fea0003800000 */
.L_x_365:
        /* <DEDUP_REMOVED lines=14> */
.L_x_368:
[----:B------:R-:W-:Y:S05]  /*11b20*/  BSYNC B1 ;  /* 0x0000000000017941 */ /* 0x000fea0003800000 */
.L_x_367:
        /* <DEDUP_REMOVED lines=14> */
.L_x_370:
[----:B------:R-:W-:Y:S05]  /*11c10*/  BSYNC B1 ;  /* 0x0000000000017941 */ /* 0x000fea0003800000 */
.L_x_369:
        /* <DEDUP_REMOVED lines=11> */
.L_x_372:
[----:B------:R-:W-:Y:S05]  /*11cd0*/  BSYNC B1 ;  /* 0x0000000000017941 */ /* 0x000fea0003800000 */
.L_x_371:
        /* <DEDUP_REMOVED lines=11> */
.L_x_374:
[----:B------:R-:W-:Y:S05]  /*11d90*/  BSYNC B1 ;  /* 0x0000000000017941 */ /* 0x000fea0003800000 */
.L_x_373:
        /* <DEDUP_REMOVED lines=14> */
.L_x_376:
[----:B------:R-:W-:Y:S05]  /*11e80*/  BSYNC B1 ;  /* 0x0000000000017941 */ /* 0x000fea0003800000 */
.L_x_375:
        /* <DEDUP_REMOVED lines=14> */
.L_x_378:
[----:B------:R-:W-:Y:S05]  /*11f70*/  BSYNC B1 ;  /* 0x0000000000017941 */ /* 0x000fea0003800000 */
.L_x_377:
        /* <DEDUP_REMOVED lines=11> */
.L_x_380:
[----:B------:R-:W-:Y:S05]  /*12030*/  BSYNC B1 ;  /* 0x0000000000017941 */ /* 0x000fea0003800000 */
.L_x_379:
        /* <DEDUP_REMOVED lines=11> */
.L_x_382:
[----:B------:R-:W-:Y:S05]  /*120f0*/  BSYNC B1 ;  /* 0x0000000000017941 */ /* 0x000fea0003800000 */
.L_x_381:
        /* <DEDUP_REMOVED lines=14> */
.L_x_384:
[----:B------:R-:W-:Y:S05]  /*121e0*/  BSYNC B1 ;  /* 0x0000000000017941 */ /* 0x000fea0003800000 */
.L_x_383:
        /* <DEDUP_REMOVED lines=14> */
.L_x_386:
[----:B------:R-:W-:Y:S05]  /*122d0*/  BSYNC B1 ;  /* 0x0000000000017941 */ /* 0x000fea0003800000 */
.L_x_385:
        /* <DEDUP_REMOVED lines=11> */
.L_x_388:
[----:B------:R-:W-:Y:S05]  /*12390*/  BSYNC B1 ;  /* 0x0000000000017941 */ /* 0x000fea0003800000 */
.L_x_387:
        /* <DEDUP_REMOVED lines=11> */
.L_x_390:
[----:B------:R-:W-:Y:S05]  /*12450*/  BSYNC B1 ;  /* 0x0000000000017941 */ /* 0x000fea0003800000 */
.L_x_389:
        /* <DEDUP_REMOVED lines=11> */
[----:B--2---:R-:W-:Y:S05]  /*12510*/  @!P4 BRA `(.L_x_392) ;  /* 0x000000000004c947 */ /* 0x004fea0003800000 */
[----:B------:R2:W5:Y:S02]  /*12520*/  LDG.E.LTC128B.U16 R19, desc[UR36][R22.64+0x152] ;  /* 0x0001522416137981 */ /* 0x000564000c1e1520 */
.L_x_392:
[----:B------:R-:W-:Y:S05]  /*12530*/  BSYNC B1 ;  /* 0x0000000000017941 */ /* 0x000fea0003800000 */
.L_x_391:
        /* <DEDUP_REMOVED lines=14> */
.L_x_394:
[----:B------:R-:W-:Y:S05]  /*12620*/  BSYNC B1 ;  /* 0x0000000000017941 */ /* 0x000fea0003800000 */
.L_x_393:
        /* <DEDUP_REMOVED lines=10> */
.L_x_396:
[----:B------:R-:W-:Y:S05]  /*126d0*/  BSYNC B1 ;  /* 0x0000000000017941 */ /* 0x000fea0003800000 */
.L_x_395:
[----:B------:R-:W3:Y:S01]  /*126e0*/  LDL.LU R221, [R1+0x75c] ;  /* 0x00075c0001dd7983 */ /* 0x000ee20000300800 */
[----:B-----5:R-:W-:Y:S01]  /*126f0*/  HADD2.F32 R220, -RZ, R19.H0_H0 ;  /* 0x20000013ffdc7230 */ /* 0x020fe20000004100 */
[----:B------:R-:W-:Y:S04]  /*12700*/  BSSY B1, `(.L_x_397) ;  /* 0x0000008000017945 */ /* 0x000fe80003800000 */
[----:B------:R-:W-:-:S04]  /*12710*/  FMUL R220, R220, R16 ;  /* 0x00000010dcdc7220 */ /* 0x000fc80000400000 */
[----:B---3--:R-:W-:-:S05]  /*12720*/  FFMA R220, R221, R2, R220 ;  /* 0x00000002dddc7223 */ /* 0x008fca00000000dc */
[----:B------:R-:W-:-:S05]  /*12730*/  F2FP.F16.F32.PACK_AB R220, RZ, R220 ;  /* 0x000000dcffdc723e */ /* 0x000fca00000000ff */
[----:B------:R3:W-:Y:S01]  /*12740*/  @P4 STG.E.U16 desc[UR36][R218.64+0x152], R220 ;  /* 0x000152dcda004986 */ /* 0x0007e2000c101524 */
[----:B------:R-:W-:-:S13]  /*12750*/  ISETP.GT.AND P4, PT, R0, 0x80, P3 ;  /* 0x000000800000780c */ /* 0x000fda0001f84270 */
[----:B---3--:R-:W-:Y:S05]  /*12760*/  @!P4 BRA `(.L_x_398) ;  /* 0x000000000004c947 */ /* 0x008fea0003800000 */
[----:B------:R3:W5:Y:S02]  /*12770*/  LDG.E.LTC128B.U16 R19, desc[UR36][R22.64+0x160] ;  /* 0x0001602416137981 */ /* 0x000764000c1e1520 */
.L_x_398:
[----:B------:R-:W-:Y:S05]  /*12780*/  BSYNC B1 ;  /* 0x0000000000017941 */ /* 0x000fea0003800000 */
.L_x_397:
        /* <DEDUP_REMOVED lines=13> */
.L_x_400:
[----:B------:R-:W-:Y:S05]  /*12860*/  BSYNC B1 ;  /* 0x0000000000017941 */ /* 0x000fea0003800000 */
.L_x_399:
        /* <DEDUP_REMOVED lines=13> */
.L_x_402:
[----:B------:R-:W-:Y:S05]  /*12940*/  BSYNC B1 ;  /* 0x0000000000017941 */ /* 0x000fea0003800000 */
.L_x_401:
        /* <DEDUP_REMOVED lines=10> */
.L_x_404:
[----:B------:R-:W-:Y:S05]  /*129f0*/  BSYNC B1 ;  /* 0x0000000000017941 */ /* 0x000fea0003800000 */
.L_x_403:
        /* <DEDUP_REMOVED lines=10> */
.L_x_406:
[----:B------:R-:W-:Y:S05]  /*12aa0*/  BSYNC B1 ;  /* 0x0000000000017941 */ /* 0x000fea0003800000 */
.L_x_405:
        /* <DEDUP_REMOVED lines=13> */
.L_x_408:
[----:B------:R-:W-:Y:S05]  /*12b80*/  BSYNC B1 ;  /* 0x0000000000017941 */ /* 0x000fea0003800000 */
.L_x_407:
        /* <DEDUP_REMOVED lines=13> */
.L_x_410:
[----:B------:R-:W-:Y:S05]  /*12c60*/  BSYNC B1 ;  /* 0x0000000000017941 */ /* 0x000fea0003800000 */
.L_x_409:
        /* <DEDUP_REMOVED lines=10> */
.L_x_412:
[----:B------:R-:W-:Y:S05]  /*12d10*/  BSYNC B1 ;  /* 0x0000000000017941 */ /* 0x000fea0003800000 */
.L_x_411:
[----:B------:R-:W3:Y:S01]  /*12d20*/  LDL.LU R222, [R1+0x77c] ;  /* 0x00077c0001de7983 */ /* 0x000ee20000300800 */
[----:B-----5:R-:W-:-:S03]  /*12d30*/  HADD2.F32 R220, -RZ, R19.H0_H0 ;  /* 0x20000013ffdc7230 */ /* 0x020fc60000004100 */
[----:B------:R-:W4:Y:S02]  /*12d40*/  LDL.LU R221, [R1+0x480] ;  /* 0x0004800001dd7983 */ /* 0x000f240000300800 */
[----:B------:R-:W-:Y:S01]  /*12d50*/  FMUL R220, R220, R16 ;  /* 0x00000010dcdc7220 */ /* 0x000fe20000400000 */
[----:B------:R-:W-:Y:S01]  /*12d60*/  IMAD.U32 R224, RZ, RZ, UR8 ;  /* 0x00000008ffe07e24 */ /* 0x000fe2000f8e00ff */
[----:B------:R-:W-:Y:S02]  /*12d70*/  USHF.L.U64.HI UR4, UR8, 0x9, UR9 ;  /* 0x0000000908047899 */ /* 0x000fe40008010209 */
[----:B---3--:R-:W-:-:S05]  /*12d80*/  FFMA R220, R222, R2, R220 ;  /* 0x00000002dedc7223 */ /* 0x008fca00000000dc */
[----:B------:R-:W-:-:S05]  /*12d90*/  F2FP.F16.F32.PACK_AB R220, RZ, R220 ;  /* 0x000000dcffdc723e */ /* 0x000fca00000000ff */
[----:B------:R3:W-:Y:S04]  /*12da0*/  @P4 STG.E.U16 desc[UR36][R218.64+0x172], R220 ;  /* 0x000172dcda004986 */ /* 0x0007e8000c101524 */
[----:B---3--:R-:W3:Y:S01]  /*12db0*/  LDL.LU.64 R218, [R1+0x790] ;  /* 0x0007900001da7983 */ /* 0x008ee20000300a00 */
[----:B------:R-:W-:-:S04]  /*12dc0*/  LEA R224, P4, R224, R226, 0x9 ;  /* 0x000000e2e0e07211 */ /* 0x000fc800078848ff */
[----:B------:R-:W-:Y:S02]  /*12dd0*/  IADD3.X R225, R227, UR4, RZ, P4, !PT ;  /* 0x00000004e3e17c10 */ /* 0x000fe4000a7fe4ff */
[----:B------:R-:W-:-:S13]  /*12de0*/  ISETP.GT.AND P4, PT, R0, 0x100, P5 ;  /* 0x000001000000780c */ /* 0x000fda0002f84270 */
[----:B---3--:R-:W3:Y:S01]  /*12df0*/  @P4 LDG.E.LTC128B.U16 R19, desc[UR36][R218.64] ;  /* 0x00000024da134981 */ /* 0x008ee2000c1e1520 */
        /* <DEDUP_REMOVED lines=10> */
.L_x_414:
[----:B------:R-:W-:Y:S05]  /*12ea0*/  BSYNC B1 ;  /* 0x0000000000017941 */ /* 0x000fea0003800000 */
.L_x_413:
[----:B------:R-:W4:Y:S01]  /*12eb0*/  LDL.LU R219, [R1+0x484] ;  /* 0x0004840001db7983 */ /* 0x000f220000300800 */
[----:B-----5:R-:W-:Y:S01]  /*12ec0*/  HADD2.F32 R218, -RZ, R19.H0_H0 ;  /* 0x20000013ffda7230 */ /* 0x020fe20000004100 */
[----:B------:R-:W-:Y:S04]  /*12ed0*/  BSSY B1, `(.L_x_415) ;  /* 0x000000d000017945 */ /* 0x000fe80003800000 */
[----:B------:R-:W-:-:S04]  /*12ee0*/  FMUL R218, R218, R16 ;  /* 0x00000010dada7220 */ /* 0x000fc80000400000 */
[----:B----4-:R-:W-:Y:S01]  /*12ef0*/  FFMA R218, R219, R2, R218 ;  /* 0x00000002dbda7223 */ /* 0x010fe200000000da */
[----:B------:R-:W-:-:S04]  /*12f00*/  @P4 IMAD.MOV.U32 R219, RZ, RZ, R225 ;  /* 0x000000ffffdb4224 */ /* 0x000fc800078e00e1 */
[----:B------:R-:W-:-:S04]  /*12f10*/  F2FP.F16.F32.PACK_AB R218, RZ, R218 ;  /* 0x000000daffda723e */ /* 0x000fc800000000ff */
[----:B------:R-:W-:Y:S01]  /*12f20*/  PRMT R220, R218, 0x7610, R220 ;  /* 0x00007610dadc7816 */ /* 0x000fe200000000dc */
[----:B------:R-:W-:-:S05]  /*12f30*/  @P4 IMAD.MOV.U32 R218, RZ, RZ, R224 ;  /* 0x000000ffffda4224 */ /* 0x000fca00078e00e0 */
[----:B------:R4:W-:Y:S02]  /*12f40*/  @P4 STG.E.U16 desc[UR36][R218.64+0x2], R220 ;  /* 0x000002dcda004986 */ /* 0x0009e4000c101524 */
[----:B----4-:R-:W-:-:S05]  /*12f50*/  IADD3 R218, P4, R224, R223, RZ ;  /* 0x000000dfe0da7210 */ /* 0x010fca0007f9e0ff */
[----:B------:R-:W-:Y:S01]  /*12f60*/  IMAD.X R219, R225, 0x1, R233, P4 ;  /* 0x00000001e1db7824 */ /* 0x000fe200020e06e9 */
[----:B------:R-:W-:-:S13]  /*12f70*/  ISETP.GT.AND P4, PT, R0, 0x108, P5 ;  /* 0x000001080000780c */ /* 0x000fda0002f84270 */
[----:B------:R-:W-:Y:S05]  /*12f80*/  @!P4 BRA `(.L_x_416) ;  /* 0x000000000004c947 */ /* 0x000fea0003800000 */
[----:B------:R4:W5:Y:S02]  /*12f90*/  LDG.E.LTC128B.U16 R19, desc[UR36][R230.64] ;  /* 0x00000024e6137981 */ /* 0x000964000c1e1520 */
.L_x_416:
[----:B------:R-:W-:Y:S05]  /*12fa0*/  BSYNC B1 ;  /* 0x0000000000017941 */ /* 0x000fea0003800000 */
.L_x_415:
        /* <DEDUP_REMOVED lines=11> */
.L_x_418:
[----:B------:R-:W-:Y:S05]  /*13060*/  BSYNC B1 ;  /* 0x0000000000017941 */ /* 0x000fea0003800000 */
.L_x_417:
        /* <DEDUP_REMOVED lines=11> */
.L_x_420:
[----:B------:R-:W-:Y:S05]  /*13120*/  BSYNC B1 ;  /* 0x0000000000017941 */ /* 0x000fea0003800000 */
.L_x_419:
        /* <DEDUP_REMOVED lines=14> */
.L_x_422:
[----:B------:R-:W-:Y:S05]  /*13210*/  BSYNC B1 ;  /* 0x0000000000017941 */ /* 0x000fea0003800000 */
.L_x_421:
        /* <DEDUP_REMOVED lines=14> */
.L_x_424:
[----:B------:R-:W-:Y:S05]  /*13300*/  BSYNC B1 ;  /* 0x0000000000017941 */ /* 0x000fea0003800000 */
.L_x_423:
        /* <DEDUP_REMOVED lines=11> */
.L_x_426:
[----:B------:R-:W-:Y:S05]  /*133c0*/  BSYNC B1 ;  /* 0x0000000000017941 */ /* 0x000fea0003800000 */
.L_x_425:
        /* <DEDUP_REMOVED lines=11> */
.L_x_428:
[----:B------:R-:W-:Y:S05]  /*13480*/  BSYNC B1 ;  /* 0x0000000000017941 */ /* 0x000fea0003800000 */
.L_x_427:
        /* <DEDUP_REMOVED lines=14> */
.L_x_430:
[----:B------:R-:W-:Y:S05]  /*13570*/  BSYNC B1 ;  /* 0x0000000000017941 */ /* 0x000fea0003800000 */
.L_x_429:
        /* <DEDUP_REMOVED lines=14> */
.L_x_432:
[----:B------:R-:W-:Y:S05]  /*13660*/  BSYNC B1 ;  /* 0x0000000000017941 */ /* 0x000fea0003800000 */
.L_x_431:
        /* <DEDUP_REMOVED lines=11> */
.L_x_434:
[----:B------:R-:W-:Y:S05]  /*13720*/  BSYNC B1 ;  /* 0x0000000000017941 */ /* 0x000fea0003800000 */
.L_x_433:
        /* <DEDUP_REMOVED lines=11> */
.L_x_436:
[----:B------:R-:W-:Y:S05]  /*137e0*/  BSYNC B1 ;  /* 0x0000000000017941 */ /* 0x000fea0003800000 */
.L_x_435:
        /* <DEDUP_REMOVED lines=14> */
.L_x_438:
[----:B------:R-:W-:Y:S05]  /*138d0*/  BSYNC B1 ;  /* 0x0000000000017941 */ /* 0x000fea0003800000 */
.L_x_437:
        /* <DEDUP_REMOVED lines=14> */
.L_x_440:
[----:B------:R-:W-:Y:S05]  /*139c0*/  BSYNC B1 ;  /* 0x0000000000017941 */ /* 0x000fea0003800000 */
.L_x_439:
        /* <DEDUP_REMOVED lines=11> */
.L_x_442:
[----:B------:R-:W-:Y:S05]  /*13a80*/  BSYNC B1 ;  /* 0x0000000000017941 */ /* 0x000fea0003800000 */
.L_x_441:
        /* <DEDUP_REMOVED lines=11> */
.L_x_444:
[----:B------:R-:W-:Y:S05]  /*13b40*/  BSYNC B1 ;  /* 0x0000000000017941 */ /* 0x000fea0003800000 */
.L_x_443:
        /* <DEDUP_REMOVED lines=14> */
.L_x_446:
[----:B------:R-:W-:Y:S05]  /*13c30*/  BSYNC B1 ;  /* 0x0000000000017941 */ /* 0x000fea0003800000 */
.L_x_445:
        /* <DEDUP_REMOVED lines=14> */
.L_x_448:
[----:B------:R-:W-:Y:S05]  /*13d20*/  BSYNC B1 ;  /* 0x0000000000017941 */ /* 0x000fea0003800000 */
.L_x_447:
        /* <DEDUP_REMOVED lines=11> */
.L_x_450:
[----:B------:R-:W-:Y:S05]  /*13de0*/  BSYNC B1 ;  /* 0x0000000000017941 */ /* 0x000fea0003800000 */
.L_x_449:
        /* <DEDUP_REMOVED lines=11> */
.L_x_452:
[----:B------:R-:W-:Y:S05]  /*13ea0*/  BSYNC B1 ;  /* 0x0000000000017941 */ /* 0x000fea0003800000 */
.L_x_451:
        /* <DEDUP_REMOVED lines=14> */
.L_x_454:
[----:B------:R-:W-:Y:S05]  /*13f90*/  BSYNC B1 ;  /* 0x0000000000017941 */ /* 0x000fea0003800000 */
.L_x_453:
        /* <DEDUP_REMOVED lines=14> */
.L_x_456:
[----:B------:R-:W-:Y:S05]  /*14080*/  BSYNC B1 ;  /* 0x0000000000017941 */ /* 0x000fea0003800000 */
.L_x_455:
        /* <DEDUP_REMOVED lines=11> */
.L_x_458:
[----:B------:R-:W-:Y:S05]  /*14140*/  BSYNC B1 ;  /* 0x0000000000017941 */ /* 0x000fea0003800000 */
.L_x_457:
        /* <DEDUP_REMOVED lines=11> */
.L_x_460:
[----:B------:R-:W-:Y:S05]  /*14200*/  BSYNC B1 ;  /* 0x0000000000017941 */ /* 0x000fea0003800000 */
.L_x_459:
        /* <DEDUP_REMOVED lines=14> */
.L_x_462:
[----:B------:R-:W-:Y:S05]  /*142f0*/  BSYNC B1 ;  /* 0x0000000000017941 */ /* 0x000fea0003800000 */
.L_x_461:
        /* <DEDUP_REMOVED lines=14> */
.L_x_464:
[----:B------:R-:W-:Y:S05]  /*143e0*/  BSYNC B1 ;  /* 0x0000000000017941 */ /* 0x000fea0003800000 */
.L_x_463:
        /* <DEDUP_REMOVED lines=11> */
.L_x_466:
[----:B------:R-:W-:Y:S05]  /*144a0*/  BSYNC B1 ;  /* 0x0000000000017941 */ /* 0x000fea0003800000 */
.L_x_465:
        /* <DEDUP_REMOVED lines=11> */
.L_x_468:
[----:B------:R-:W-:Y:S05]  /*14560*/  BSYNC B1 ;  /* 0x0000000000017941 */ /* 0x000fea0003800000 */
.L_x_467:
        /* <DEDUP_REMOVED lines=14> */
.L_x_470:
[----:B------:R-:W-:Y:S05]  /*14650*/  BSYNC B1 ;  /* 0x0000000000017941 */ /* 0x000fea0003800000 */
.L_x_469:
        /* <DEDUP_REMOVED lines=14> */
.L_x_472:
[----:B------:R-:W-:Y:S05]  /*14740*/  BSYNC B1 ;  /* 0x0000000000017941 */ /* 0x000fea0003800000 */
.L_x_471:
        /* <DEDUP_REMOVED lines=11> */
.L_x_474:
[----:B------:R-:W-:Y:S05]  /*14800*/  BSYNC B1 ;  /* 0x0000000000017941 */ /* 0x000fea0003800000 */
.L_x_473:
        /* <DEDUP_REMOVED lines=11> */
.L_x_476:
[----:B------:R-:W-:Y:S05]  /*148c0*/  BSYNC B1 ;  /* 0x0000000000017941 */ /* 0x000fea0003800000 */
.L_x_475:
        /* <DEDUP_REMOVED lines=14> */
.L_x_478:
[----:B------:R-:W-:Y:S05]  /*149b0*/  BSYNC B1 ;  /* 0x0000000000017941 */ /* 0x000fea0003800000 */
.L_x_477:
        /* <DEDUP_REMOVED lines=14> */
.L_x_480:
[----:B------:R-:W-:Y:S05]  /*14aa0*/  BSYNC B1 ;  /* 0x0000000000017941 */ /* 0x000fea0003800000 */
.L_x_479:
        /* <DEDUP_REMOVED lines=11> */
.L_x_482:
[----:B------:R-:W-:Y:S05]  /*14b60*/  BSYNC B1 ;  /* 0x0000000000017941 */ /* 0x000fea0003800000 */
.L_x_481:
        /* <DEDUP_REMOVED lines=11> */
.L_x_484:
[----:B------:R-:W-:Y:S05]  /*14c20*/  BSYNC B1 ;  /* 0x0000000000017941 */ /* 0x000fea0003800000 */
.L_x_483:
        /* <DEDUP_REMOVED lines=14> */
.L_x_486:
[----:B------:R-:W-:Y:S05]  /*14d10*/  BSYNC B1 ;  /* 0x0000000000017941 */ /* 0x000fea0003800000 */
.L_x_485:
        /* <DEDUP_REMOVED lines=14> */
.L_x_488:
[----:B------:R-:W-:Y:S05]  /*14e00*/  BSYNC B1 ;  /* 0x0000000000017941 */ /* 0x000fea0003800000 */
.L_x_487:
        /* <DEDUP_REMOVED lines=11> */
.L_x_490:
[----:B------:R-:W-:Y:S05]  /*14ec0*/  BSYNC B1 ;  /* 0x0000000000017941 */ /* 0x000fea0003800000 */
.L_x_489:
        /* <DEDUP_REMOVED lines=11> */
.L_x_492:
[----:B------:R-:W-:Y:S05]  /*14f80*/  BSYNC B1 ;  /* 0x0000000000017941 */ /* 0x000fea0003800000 */
.L_x_491:
        /* <DEDUP_REMOVED lines=14> */
.L_x_494:
[----:B------:R-:W-:Y:S05]  /*15070*/  BSYNC B1 ;  /* 0x0000000000017941 */ /* 0x000fea0003800000 */
.L_x_493:
        /* <DEDUP_REMOVED lines=14> */
.L_x_496:
[----:B------:R-:W-:Y:S05]  /*15160*/  BSYNC B1 ;  /* 0x0000000000017941 */ /* 0x000fea0003800000 */
.L_x_495:
        /* <DEDUP_REMOVED lines=11> */
.L_x_498:
[----:B------:R-:W-:Y:S05]  /*15220*/  BSYNC B1 ;  /* 0x0000000000017941 */ /* 0x000fea0003800000 */
.L_x_497:
        /* <DEDUP_REMOVED lines=11> */
.L_x_500:
[----:B------:R-:W-:Y:S05]  /*152e0*/  BSYNC B1 ;  /* 0x0000000000017941 */ /* 0x000fea0003800000 */
.L_x_499:
        /* <DEDUP_REMOVED lines=14> */
.L_x_502:
[----:B------:R-:W-:Y:S05]  /*153d0*/  BSYNC B1 ;  /* 0x0000000000017941 */ /* 0x000fea0003800000 */
.L_x_501:
        /* <DEDUP_REMOVED lines=14> */
.L_x_504:
[----:B------:R-:W-:Y:S05]  /*154c0*/  BSYNC B1 ;  /* 0x0000000000017941 */ /* 0x000fea0003800000 */
.L_x_503:
        /* <DEDUP_REMOVED lines=11> */
.L_x_506:
[----:B------:R-:W-:Y:S05]  /*15580*/  BSYNC B1 ;  /* 0x0000000000017941 */ /* 0x000fea0003800000 */
.L_x_505:
        /* <DEDUP_REMOVED lines=11> */
.L_x_508:
[----:B------:R-:W-:Y:S05]  /*15640*/  BSYNC B1 ;  /* 0x0000000000017941 */ /* 0x000fea0003800000 */
.L_x_507:
        /* <DEDUP_REMOVED lines=14> */
.L_x_510:
[----:B------:R-:W-:Y:S05]  /*15730*/  BSYNC B1 ;  /* 0x0000000000017941 */ /* 0x000fea0003800000 */
.L_x_509:
        /* <DEDUP_REMOVED lines=14> */
.L_x_512:
[----:B------:R-:W-:Y:S05]  /*15820*/  BSYNC B1 ;  /* 0x0000000000017941 */ /* 0x000fea0003800000 */
.L_x_511:
        /* <DEDUP_REMOVED lines=11> */
.L_x_514:
[----:B------:R-:W-:Y:S05]  /*158e0*/  BSYNC B1 ;  /* 0x0000000000017941 */ /* 0x000fea0003800000 */
.L_x_513:
        /* <DEDUP_REMOVED lines=11> */
.L_x_516:
[----:B------:R-:W-:Y:S05]  /*159a0*/  BSYNC B1 ;  /* 0x0000000000017941 */ /* 0x000fea0003800000 */
.L_x_515:
        /* <DEDUP_REMOVED lines=14> */
.L_x_518:
[----:B------:R-:W-:Y:S05]  /*15a90*/  BSYNC B1 ;  /* 0x0000000000017941 */ /* 0x000fea0003800000 */
.L_x_517:
        /* <DEDUP_REMOVED lines=14> */
.L_x_520:
[----:B------:R-:W-:Y:S05]  /*15b80*/  BSYNC B1 ;  /* 0x0000000000017941 */ /* 0x000fea0003800000 */
.L_x_519:
        /* <DEDUP_REMOVED lines=11> */
.L_x_522:
[----:B------:R-:W-:Y:S05]  /*15c40*/  BSYNC B1 ;  /* 0x0000000000017941 */ /* 0x000fea0003800000 */
.L_x_521:
        /* <DEDUP_REMOVED lines=11> */
.L_x_524:
[----:B------:R-:W-:Y:S05]  /*15d00*/  BSYNC B1 ;  /* 0x0000000000017941 */ /* 0x000fea0003800000 */
.L_x_523:
        /* <DEDUP_REMOVED lines=14> */
.L_x_526:
[----:B------:R-:W-:Y:S05]  /*15df0*/  BSYNC B1 ;  /* 0x0000000000017941 */ /* 0x000fea0003800000 */
.L_x_525:
        /* <DEDUP_REMOVED lines=14> */
.L_x_528:
[----:B------:R-:W-:Y:S05]  /*15ee0*/  BSYNC B1 ;  /* 0x0000000000017941 */ /* 0x000fea0003800000 */
.L_x_527:
        /* <DEDUP_REMOVED lines=11> */
.L_x_530:
[----:B------:R-:W-:Y:S05]  /*15fa0*/  BSYNC B1 ;  /* 0x0000000000017941 */ /* 0x000fea0003800000 */
.L_x_529:
        /* <DEDUP_REMOVED lines=11> */
.L_x_532:
[----:B------:R-:W-:Y:S05]  /*16060*/  BSYNC B1 ;  /* 0x0000000000017941 */ /* 0x000fea0003800000 */
.L_x_531:
        /* <DEDUP_REMOVED lines=14> */
.L_x_534:
[----:B------:R-:W-:Y:S05]  /*16150*/  BSYNC B1 ;  /* 0x0000000000017941 */ /* 0x000fea0003800000 */
.L_x_533:
        /* <DEDUP_REMOVED lines=14> */
.L_x_536:
[----:B------:R-:W-:Y:S05]  /*16240*/  BSYNC B1 ;  /* 0x0000000000017941 */ /* 0x000fea0003800000 */
.L_x_535:
        /* <DEDUP_REMOVED lines=11> */
.L_x_538:
[----:B------:R-:W-:Y:S05]  /*16300*/  BSYNC B1 ;  /* 0x0000000000017941 */ /* 0x000fea0003800000 */
.L_x_537:
        /* <DEDUP_REMOVED lines=11> */
.L_x_540:
[----:B------:R-:W-:Y:S05]  /*163c0*/  BSYNC B1 ;  /* 0x0000000000017941 */ /* 0x000fea0003800000 */
.L_x_539:
        /* <DEDUP_REMOVED lines=14> */
.L_x_542:
[----:B------:R-:W-:Y:S05]  /*164b0*/  BSYNC B1 ;  /* 0x0000000000017941 */ /* 0x000fea0003800000 */
.L_x_541:
        /* <DEDUP_REMOVED lines=14> */
.L_x_544:
[----:B------:R-:W-:Y:S05]  /*165a0*/  BSYNC B1 ;  /* 0x0000000000017941 */ /* 0x000fea0003800000 */
.L_x_543:
        /* <DEDUP_REMOVED lines=11> */
.L_x_546:
[----:B------:R-:W-:Y:S05]  /*16660*/  BSYNC B1 ;  /* 0x0000000000017941 */ /* 0x000fea0003800000 */
.L_x_545:
        /* <DEDUP_REMOVED lines=11> */
.L_x_548:
[----:B------:R-:W-:Y:S05]  /*16720*/  BSYNC B1 ;  /* 0x0000000000017941 */ /* 0x000fea0003800000 */
.L_x_547:
        /* <DEDUP_REMOVED lines=14> */
.L_x_550:
[----:B------:R-:W-:Y:S05]  /*16810*/  BSYNC B1 ;  /* 0x0000000000017941 */ /* 0x000fea0003800000 */
.L_x_549:
        /* <DEDUP_REMOVED lines=14> */
.L_x_552:
[----:B------:R-:W-:Y:S05]  /*16900*/  BSYNC B1 ;  /* 0x0000000000017941 */ /* 0x000fea0003800000 */
.L_x_551:
        /* <DEDUP_REMOVED lines=11> */
.L_x_554:
[----:B------:R-:W-:Y:S05]  /*169c0*/  BSYNC B1 ;  /* 0x0000000000017941 */ /* 0x000fea0003800000 */
.L_x_553:
        /* <DEDUP_REMOVED lines=11> */
.L_x_556:
[----:B------:R-:W-:Y:S05]  /*16a80*/  BSYNC B1 ;  /* 0x0000000000017941 */ /* 0x000fea0003800000 */
.L_x_555:
        /* <DEDUP_REMOVED lines=14> */
.L_x_558:
[----:B------:R-:W-:Y:S05]  /*16b70*/  BSYNC B1 ;  /* 0x0000000000017941 */ /* 0x000fea0003800000 */
.L_x_557:
        /* <DEDUP_REMOVED lines=14> */
.L_x_560:
[----:B------:R-:W-:Y:S05]  /*16c60*/  BSYNC B1 ;  /* 0x0000000000017941 */ /* 0x000fea0003800000 */
.L_x_559:
        /* <DEDUP_REMOVED lines=11> */
.L_x_562:
[----:B------:R-:W-:Y:S05]  /*16d20*/  BSYNC B1 ;  /* 0x0000000000017941 */ /* 0x000fea0003800000 */
.L_x_561:
        /* <DEDUP_REMOVED lines=11> */
.L_x_564:
[----:B------:R-:W-:Y:S05]  /*16de0*/  BSYNC B1 ;  /* 0x0000000000017941 */ /* 0x000fea0003800000 */
.L_x_563:
        /* <DEDUP_REMOVED lines=14> */
.L_x_566:
[----:B------:R-:W-:Y:S05]  /*16ed0*/  BSYNC B1 ;  /* 0x0000000000017941 */ /* 0x000fea0003800000 */
.L_x_565:
        /* <DEDUP_REMOVED lines=14> */
.L_x_568:
[----:B------:R-:W-:Y:S05]  /*16fc0*/  BSYNC B1 ;  /* 0x0000000000017941 */ /* 0x000fea0003800000 */
.L_x_567:
        /* <DEDUP_REMOVED lines=11> */
.L_x_570:
[----:B------:R-:W-:Y:S05]  /*17080*/  BSYNC B1 ;  /* 0x0000000000017941 */ /* 0x000fea0003800000 */
.L_x_569:
        /* <DEDUP_REMOVED lines=11> */
.L_x_572:
[----:B------:R-:W-:Y:S05]  /*17140*/  BSYNC B1 ;  /* 0x0000000000017941 */ /* 0x000fea0003800000 */
.L_x_571:
        /* <DEDUP_REMOVED lines=14> */
.L_x_574:
[----:B------:R-:W-:Y:S05]  /*17230*/  BSYNC B1 ;  /* 0x0000000000017941 */ /* 0x000fea0003800000 */
.L_x_573:
        /* <DEDUP_REMOVED lines=14> */
.L_x_576:
[----:B------:R-:W-:Y:S05]  /*17320*/  BSYNC B1 ;  /* 0x0000000000017941 */ /* 0x000fea0003800000 */
.L_x_575:
        /* <DEDUP_REMOVED lines=11> */
.L_x_578:
[----:B------:R-:W-:Y:S05]  /*173e0*/  BSYNC B1 ;  /* 0x0000000000017941 */ /* 0x000fea0003800000 */
.L_x_577:
        /* <DEDUP_REMOVED lines=11> */
.L_x_580:
[----:B------:R-:W-:Y:S05]  /*174a0*/  BSYNC B1 ;  /* 0x0000000000017941 */ /* 0x000fea0003800000 */
.L_x_579:
        /* <DEDUP_REMOVED lines=13> */
.L_x_582:
[----:B------:R-:W-:Y:S05]  /*17580*/  BSYNC B1 ;  /* 0x0000000000017941 */ /* 0x000fea0003800000 */
.L_x_581:
        /* <DEDUP_REMOVED lines=14> */
.L_x_584:
[----:B------:R-:W-:Y:S05]  /*17670*/  BSYNC B1 ;  /* 0x0000000000017941 */ /* 0x000fea0003800000 */
.L_x_583:
        /* <DEDUP_REMOVED lines=10> */
.L_x_586:
[----:B------:R-:W-:Y:S05]  /*17720*/  BSYNC B1 ;  /* 0x0000000000017941 */ /* 0x000fea0003800000 */
.L_x_585:
        /* <DEDUP_REMOVED lines=10> */
.L_x_588:
[----:B------:R-:W-:Y:S05]  /*177d0*/  BSYNC B1 ;  /* 0x0000000000017941 */ /* 0x000fea0003800000 */
.L_x_587:
        /* <DEDUP_REMOVED lines=13> */
.L_x_590:
[----:B------:R-:W-:Y:S05]  /*178b0*/  BSYNC B1 ;  /* 0x0000000000017941 */ /* 0x000fea0003800000 */
.L_x_589:
        /* <DEDUP_REMOVED lines=13> */
.L_x_592:
[----:B------:R-:W-:Y:S05]  /*17990*/  BSYNC B1 ;  /* 0x0000000000017941 */ /* 0x000fea0003800000 */
.L_x_591:
        /* <DEDUP_REMOVED lines=10> */
.L_x_594:
[----:B------:R-:W-:Y:S05]  /*17a40*/  BSYNC B1 ;  /* 0x0000000000017941 */ /* 0x000fea0003800000 */
.L_x_593:
        /* <DEDUP_REMOVED lines=10> */
.L_x_596:
[----:B------:R-:W-:Y:S05]  /*17af0*/  BSYNC B1 ;  /* 0x0000000000017941 */ /* 0x000fea0003800000 */
.L_x_595:
        /* <DEDUP_REMOVED lines=13> */
.L_x_598:
[----:B------:R-:W-:Y:S05]  /*17bd0*/  BSYNC B1 ;  /* 0x0000000000017941 */ /* 0x000fea0003800000 */
.L_x_597:
        /* <DEDUP_REMOVED lines=13> */
.L_x_600:
[----:B------:R-:W-:Y:S05]  /*17cb0*/  BSYNC B1 ;  /* 0x0000000000017941 */ /* 0x000fea0003800000 */
.L_x_599:
        /* <DEDUP_REMOVED lines=10> */
.L_x_602:
[----:B------:R-:W-:Y:S05]  /*17d60*/  BSYNC B1 ;  /* 0x0000000000017941 */ /* 0x000fea0003800000 */
.L_x_601:
[----:B------:R-:W3:Y:S04]  /*17d70*/  LDL.LU R223, [R1+0x5fc] ;  /* 0x0005fc0001df7983 */ /* 0x000ee80000300800 */
[----:B----4-:R-:W4:Y:S01]  /*17d80*/  LDL.LU.64 R230, [R1+0x798] ;  /* 0x0007980001e67983 */ /* 0x010f220000300a00 */
[----:B-----5:R-:W-:-:S03]  /*17d90*/  HADD2.F32 R220, -RZ, R19.H0_H0 ;  /* 0x20000013ffdc7230 */ /* 0x020fc60000004100 */
[----:B------:R-:W2:Y:S02]  /*17da0*/  LDL.LU R221, [R1+0x300] ;  /* 0x0003000001dd7983 */ /* 0x000ea40000300800 */
[----:B------:R-:W-:-:S04]  /*17db0*/  FMUL R220, R220, R16 ;  /* 0x00000010dcdc7220 */ /* 0x000fc80000400000 */
[----:B---3--:R-:W-:-:S05]  /*17dc0*/  FFMA R220, R223, R2, R220 ;  /* 0x00000002dfdc7223 */ /* 0x008fca00000000dc */
[----:B------:R-:W-:-:S05]  /*17dd0*/  F2FP.F16.F32.PACK_AB R220, RZ, R220 ;  /* 0x000000dcffdc723e */ /* 0x000fca00000000ff */
[----:B------:R3:W-:Y:S01]  /*17de0*/  @P4 STG.E.U16 desc[UR36][R218.64+0x172], R220 ;  /* 0x000172dcda004986 */ /* 0x0007e2000c101524 */
[----:B------:R-:W-:-:S13]  /*17df0*/  ISETP.GT.AND P4, PT, R0, 0x180, P5 ;  /* 0x000001800000780c */ /* 0x000fda0002f84270 */
[----:B----4-:R-:W4:Y:S01]  /*17e00*/  @P4 LDG.E.LTC128B.U16 R19, desc[UR36][R230.64] ;  /* 0x00000024e6134981 */ /* 0x010f22000c1e1520 */
[----:B------:R-:W-:Y:S01]  /*17e10*/  IMAD.U32 R232, RZ, RZ, UR9 ;  /* 0x00000009ffe87e24 */ /* 0x000fe2000f8e00ff */
[----:B------:R-:W-:Y:S01]  /*17e20*/  BSSY B1, `(.L_x_603) ;  /* 0x000000f000017945 */ /* 0x000fe20003800000 */
[----:B---3--:R-:W-:Y:S02]  /*17e30*/  IMAD.U32 R219, RZ, RZ, UR8 ;  /* 0x00000008ffdb7e24 */ /* 0x008fe4000f8e00ff */
[----:B------:R-:W-:Y:S02]  /*17e40*/  IMAD R232, R232, 0x300, RZ ;  /* 0x00000300e8e87824 */ /* 0x000fe400078e02ff */
[----:B----4-:R-:W-:-:S05]  /*17e50*/  HADD2.F32 R218, -RZ, R19.H0_H0 ;  /* 0x20000013ffda7230 */ /* 0x010fca0000004100 */
[----:B------:R-:W-:-:S04]  /*17e60*/  FMUL R218, R218, R16 ;  /* 0x00000010dada7220 */ /* 0x000fc80000400000 */
[----:B--2---:R-:W-:Y:S01]  /*17e70*/  FFMA R220, R221, R2, R218 ;  /* 0x00000002dddc7223 */ /* 0x004fe200000000da */
[----:B------:R-:W-:-:S04]  /*17e80*/  IMAD.WIDE.U32 R218, R219, 0x300, R226 ;  /* 0x00000300dbda7825 */ /* 0x000fc800078e00e2 */
[----:B------:R-:W-:Y:S01]  /*17e90*/  F2FP.F16.F32.PACK_AB R220, RZ, R220 ;  /* 0x000000dcffdc723e */ /* 0x000fe200000000ff */
[----:B------:R-:W-:Y:S02]  /*17ea0*/  IMAD.IADD R223, R219, 0x1, R232 ;  /* 0x00000001dbdf7824 */ /* 0x000fe400078e02e8 */
[----:B------:R-:W-:-:S05]  /*17eb0*/  @P4 IMAD.MOV.U32 R222, RZ, RZ, R218 ;  /* 0x000000ffffde4224 */ /* 0x000fca00078e00da */
[----:B------:R2:W-:Y:S01]  /*17ec0*/  @P4 STG.E.U16 desc[UR36][R222.64], R220 ;  /* 0x000000dcde004986 */ /* 0x0005e2000c101524 */
[----:B------:R-:W-:-:S04]  /*17ed0*/  LOP3.LUT P4, RZ, R17, 0x2, RZ, 0xc0, !PT ;  /* 0x0000000211ff7812 */ /* 0x000fc8000788c0ff */
[----:B------:R-:W-:-:S13]  /*17ee0*/  ISETP.GT.AND P4, PT, R0, 0x180, P4 ;  /* 0x000001800000780c */ /* 0x000fda0002784270 */
[----:B--2---:R-:W-:Y:S05]  /*17ef0*/  @!P4 BRA `(.L_x_604) ;  /* 0x000000000004c947 */ /* 0x004fea0003800000 */
[----:B------:R2:W5:Y:S02]  /*17f00*/  LDG.E.LTC128B.U16 R19, desc[UR36][R10.64+0x2] ;  /* 0x000002240a137981 */ /* 0x000564000c1e1520 */
.L_x_604:
[----:B------:R-:W-:Y:S05]  /*17f10*/  BSYNC B1 ;  /* 0x0000000000017941 */ /* 0x000fea0003800000 */
.L_x_603:
[----:B------:R-:W3:Y:S01]  /*17f20*/  LDL.LU R221, [R1+0x304] ;  /* 0x0003040001dd7983 */ /* 0x000ee20000300800 */
[----:B-----5:R-:W-:Y:S01]  /*17f30*/  HADD2.F32 R220, -RZ, R19.H0_H0 ;  /* 0x20000013ffdc7230 */ /* 0x020fe20000004100 */
[----:B------:R-:W-:Y:S01]  /*17f40*/  ISETP.GT.AND P5, PT, R0, 0x188, P5 ;  /* 0x000001880000780c */ /* 0x000fe20002fa4270 */
[----:B------:R-:W-:Y:S01]  /*17f50*/  IMAD.U32 R231, RZ, RZ, UR8 ;  /* 0x00000008ffe77e24 */ /* 0x000fe2000f8e00ff */
[----:B------:R-:W-:Y:S02]  /*17f60*/  BSSY B1, `(.L_x_605) ;  /* 0x000000d000017945 */ /* 0x000fe40003800000 */
[----:B------:R-:W-:Y:S01]  /*17f70*/  FMUL R220, R220, R16 ;  /* 0x00000010dcdc7220 */ /* 0x000fe20000400000 */
[----:B------:R-:W-:-:S03]  /*17f80*/  IMAD.SHL.U32 R231, R231, 0x10, RZ ;  /* 0x00000010e7e77824 */ /* 0x000fc600078e00ff */
[----:B---3--:R-:W-:Y:S01]  /*17f90*/  FFMA R220, R221, R2, R220 ;  /* 0x00000002dddc7223 */ /* 0x008fe200000000dc */
[----:B------:R-:W-:-:S04]  /*17fa0*/  @P4 IMAD.MOV.U32 R221, RZ, RZ, R223 ;  /* 0x000000ffffdd4224 */ /* 0x000fc800078e00df */
[----:B------:R-:W-:-:S04]  /*17fb0*/  F2FP.F16.F32.PACK_AB R220, RZ, R220 ;  /* 0x000000dcffdc723e */ /* 0x000fc800000000ff */
[----:B------:R-:W-:Y:S01]  /*17fc0*/  PRMT R230, R220, 0x7610, R230 ;  /* 0x00007610dce67816 */ /* 0x000fe200000000e6 */
[----:B------:R-:W-:-:S05]  /*17fd0*/  @P4 IMAD.MOV.U32 R220, RZ, RZ, R218 ;  /* 0x000000ffffdc4224 */ /* 0x000fca00078e00da */
[----:B------:R3:W-:Y:S02]  /*17fe0*/  @P4 STG.E.U16 desc[UR36][R220.64+0x2], R230 ;  /* 0x000002e6dc004986 */ /* 0x0007e4000c101524 */
[----:B---3--:R-:W-:-:S05]  /*17ff0*/  IADD3 R220, P4, R231, R218, RZ ;  /* 0x000000dae7dc7210 */ /* 0x008fca0007f9e0ff */
[----:B------:R-:W-:Y:S01]  /*18000*/  IMAD.X R221, R223, 0x1, R233, P4 ;  /* 0x00000001dfdd7824 */ /* 0x000fe200020e06e9 */
[----:B------:R-:W-:Y:S07]  /*18010*/  @!P5 BRA `(.L_x_606) ;  /* 0x000000000004d947 */ /* 0x000fee0003800000 */
[----:B------:R3:W5:Y:S02]  /*18020*/  LDG.E.LTC128B.U16 R19, desc[UR36][R234.64] ;  /* 0x00000024ea137981 */ /* 0x000764000c1e1520 */
.L_x_606:
[----:B------:R-:W-:Y:S05]  /*18030*/  BSYNC B1 ;  /* 0x0000000000017941 */ /* 0x000fea0003800000 */
.L_x_605:
[----:B------:R-:W4:Y:S01]  /*18040*/  LDL.LU R231, [R1+0x308] ;  /* 0x0003080001e77983 */ /* 0x000f220000300800 */
[----:B-----5:R-:W-:Y:S01]  /*18050*/  HADD2.F32 R230, -RZ, R19.H0_H0 ;  /* 0x20000013ffe67230 */ /* 0x020fe20000004100 */
[----:B------:R-:W-:Y:S01]  /*18060*/  LOP3.LUT P4, RZ, R17, 0x2, RZ, 0xc0, !PT ;  /* 0x0000000211ff7812 */ /* 0x000fe2000788c0ff */
[----:B------:R-:W-:Y:S03]  /*18070*/  BSSY B1, `(.L_x_607) ;  /* 0x0000008000017945 */ /* 0x000fe60003800000 */
[----:B------:R-:W-:Y:S01]  /*18080*/  FMUL R230, R230, R16 ;  /* 0x00000010e6e67220 */ /* 0x000fe20000400000 */
[----:B------:R-:W-:-:S03]  /*18090*/  ISETP.GT.AND P4, PT, R0, 0x188, P4 ;  /* 0x000001880000780c */ /* 0x000fc60002784270 */
[----:B----4-:R-:W-:-:S05]  /*180a0*/  FFMA R230, R231, R2, R230 ;  /* 0x00000002e7e67223 */ /* 0x010fca00000000e6 */
[----:B------:R-:W-:-:S05]  /*180b0*/  F2FP.F16.F32.PACK_AB R230, RZ, R230 ;  /* 0x000000e6ffe6723e */ /* 0x000fca00000000ff */
[----:B------:R4:W-:Y:S01]  /*180c0*/  @P5 STG.E.U16 desc[UR36][R220.64], R230 ;  /* 0x000000e6dc005986 */ /* 0x0009e2000c101524 */
[----:B------:R-:W-:Y:S05]  /*180d0*/  @!P4 BRA `(.L_x_608) ;  /* 0x000000000004c947 */ /* 0x000fea0003800000 */
[----:B------:R0:W5:Y:S02]  /*180e0*/  LDG.E.LTC128B.U16 R19, desc[UR36][R8.64+0x2] ;  /* 0x0000022408137981 */ /* 0x000164000c1e1520 */
.L_x_608:
[----:B------:R-:W-:Y:S05]  /*180f0*/  BSYNC B1 ;  /* 0x0000000000017941 */ /* 0x000fea0003800000 */
.L_x_607:
[----:B------:R-:W2:Y:S01]  /*18100*/  LDL.LU R231, [R1+0x30c] ;  /* 0x00030c0001e77983 */ /* 0x000ea20000300800 */
[----:B----45:R-:W-:Y:S01]  /*18110*/  HADD2.F32 R230, -RZ, R19.H0_H0 ;  /* 0x20000013ffe67230 */ /* 0x030fe20000004100 */
[----:B------:R-:W-:Y:S01]  /*18120*/  LOP3.LUT P5, RZ, R17, 0x4, RZ, 0xc0, !PT ;  /* 0x0000000411ff7812 */ /* 0x000fe200078ac0ff */
[----:B------:R-:W-:Y:S03]  /*18130*/  BSSY B1, `(.L_x_609) ;  /* 0x0000008000017945 */ /* 0x000fe60003800000 */
[----:B------:R-:W-:-:S04]  /*18140*/  FMUL R230, R230, R16 ;  /* 0x00000010e6e67220 */ /* 0x000fc80000400000 */
[----:B--2---:R-:W-:-:S05]  /*18150*/  FFMA R230, R231, R2, R230 ;  /* 0x00000002e7e67223 */ /* 0x004fca00000000e6 */
[----:B------:R-:W-:-:S05]  /*18160*/  F2FP.F16.F32.PACK_AB R230, RZ, R230 ;  /* 0x000000e6ffe6723e */ /* 0x000fca00000000ff */
[----:B------:R2:W-:Y:S01]  /*18170*/  @P4 STG.E.U16 desc[UR36][R220.64+0x2], R230 ;  /* 0x000002e6dc004986 */ /* 0x0005e2000c101524 */
[----:B------:R-:W-:-:S13]  /*18180*/  ISETP.GT.AND P4, PT, R0, 0x180, P5 ;  /* 0x000001800000780c */ /* 0x000fda0002f84270 */
[----:B--2---:R-:W-:Y:S05]  /*18190*/  @!P4 BRA `(.L_x_610) ;  /* 0x000000000004c947 */ /* 0x004fea0003800000 */
[----:B------:R2:W5:Y:S02]  /*181a0*/  LDG.E.LTC128B.U16 R19, desc[UR36][R10.64+0x10] ;  /* 0x000010240a137981 */ /* 0x000564000c1e1520 */
.L_x_610:
[----:B------:R-:W-:Y:S05]  /*181b0*/  BSYNC B1 ;  /* 0x0000000000017941 */ /* 0x000fea0003800000 */
.L_x_609:
[----:B------:R-:W4:Y:S01]  /*181c0*/  LDL.LU R231, [R1+0x310] ;  /* 0x0003100001e77983 */ /* 0x000f220000300800 */
[----:B-----5:R-:W-:Y:S01]  /*181d0*/  HADD2.F32 R230, -RZ, R19.H0_H0 ;  /* 0x20000013ffe67230 */ /* 0x020fe20000004100 */
[----:B------:R-:W-:Y:S01]  /*181e0*/  LOP3.LUT P5, RZ, R17, 0x8, RZ, 0xc0, !PT ;  /* 0x0000000811ff7812 */ /* 0x000fe200078ac0ff */
[----:B------:R-:W-:Y:S03]  /*181f0*/  BSSY B1, `(.L_x_611) ;  /* 0x000000b000017945 */ /* 0x000fe60003800000 */
[----:B------:R-:W-:-:S04]  /*18200*/  FMUL R230, R230, R16 ;  /* 0x00000010e6e67220 */ /* 0x000fc80000400000 */
[----:B----4-:R-:W-:Y:S01]  /*18210*/  FFMA R230, R231, R2, R230 ;  /* 0x00000002e7e67223 */ /* 0x010fe200000000e6 */
[----:B------:R-:W-:-:S04]  /*18220*/  @P4 IMAD.MOV.U32 R231, RZ, RZ, R223 ;  /* 0x000000ffffe74224 */ /* 0x000fc800078e00df */
[----:B------:R-:W-:-:S04]  /*18230*/  F2FP.F16.F32.PACK_AB R230, RZ, R230 ;  /* 0x000000e6ffe6723e */ /* 0x000fc800000000ff */
[----:B------:R-:W-:Y:S01]  /*18240*/  PRMT R233, R230, 0x7610, R233 ;  /* 0x00007610e6e97816 */ /* 0x000fe200000000e9 */
[----:B------:R-:W-:-:S05]  /*18250*/  @P4 IMAD.MOV.U32 R230, RZ, RZ, R218 ;  /* 0x000000ffffe64224 */ /* 0x000fca00078e00da */
[----:B------:R4:W-:Y:S01]  /*18260*/  @P4 STG.E.U16 desc[UR36][R230.64+0x10], R233 ;  /* 0x000010e9e6004986 */ /* 0x0009e2000c101524 */
[----:B------:R-:W-:-:S13]  /*18270*/  ISETP.GT.AND P4, PT, R0, 0x180, P5 ;  /* 0x000001800000780c */ /* 0x000fda0002f84270 */
[----:B----4-:R-:W-:Y:S05]  /*18280*/  @!P4 BRA `(.L_x_612) ;  /* 0x000000000004c947 */ /* 0x010fea0003800000 */
[----:B------:R4:W5:Y:S02]  /*18290*/  LDG.E.LTC128B.U16 R19, desc[UR36][R10.64+0x12] ;  /* 0x000012240a137981 */ /* 0x000964000c1e1520 */
.L_x_612:
[----:B------:R-:W-:Y:S05]  /*182a0*/  BSYNC B1 ;  /* 0x0000000000017941 */ /* 0x000fea0003800000 */
.L_x_611:
        /* <DEDUP_REMOVED lines=14> */
.L_x_614:
[----:B------:R-:W-:Y:S05]  /*18390*/  BSYNC B1 ;  /* 0x0000000000017941 */ /* 0x000fea0003800000 */
.L_x_613:
        /* <DEDUP_REMOVED lines=10> */
.L_x_616:
[----:B------:R-:W-:Y:S05]  /*18440*/  BSYNC B1 ;  /* 0x0000000000017941 */ /* 0x000fea0003800000 */
.L_x_615:
[----:B------:R-:W2:Y:S01]  /*18450*/  LDL.LU R231, [R1+0x31c] ;  /* 0x00031c0001e77983 */ /* 0x000ea20000300800 */
[----:B-----5:R-:W-:Y:S01]  /*18460*/  HADD2.F32 R230, -RZ, R19.H0_H0 ;  /* 0x20000013ffe67230 */ /* 0x020fe20000004100 */
        /* <DEDUP_REMOVED lines=9> */
.L_x_618:
[----:B------:R-:W-:Y:S05]  /*18500*/  BSYNC B1 ;  /* 0x0000000000017941 */ /* 0x000fea0003800000 */
.L_x_617:
[----:B------:R-:W3:Y:S01]  /*18510*/  LDL.LU R231, [R1+0x320] ;  /* 0x0003200001e77983 */ /* 0x000ee20000300800 */
[----:B-----5:R-:W-:Y:S01]  /*18520*/  HADD2.F32 R230, -RZ, R19.H0_H0 ;  /* 0x20000013ffe67230 */ /* 0x020fe20000004100 */
[----:B------:R-:W-:Y:S01]  /*18530*/  LOP3.LUT P5, RZ, R17, 0x40, RZ, 0xc0, !PT ;  /* 0x0000004011ff7812 */ /* 0x000fe200078ac0ff */
[----:B------:R-:W-:Y:S03]  /*18540*/  BSSY B1, `(.L_x_619) ;  /* 0x000000b000017945 */ /* 0x000fe60003800000 */
        /* <DEDUP_REMOVED lines=10> */
.L_x_620:
[----:B------:R-:W-:Y:S05]  /*185f0*/  BSYNC B1 ;  /* 0x0000000000017941 */ /* 0x000fea0003800000 */
.L_x_619:
        /* <DEDUP_REMOVED lines=14> */
.L_x_622:
[----:B------:R-:W-:Y:S05]  /*186e0*/  BSYNC B1 ;  /* 0x0000000000017941 */ /* 0x000fea0003800000 */
.L_x_621:
        /* <DEDUP_REMOVED lines=10> */
.L_x_624:
[----:B------:R-:W-:Y:S05]  /*18790*/  BSYNC B1 ;  /* 0x0000000000017941 */ /* 0x000fea0003800000 */
.L_x_623:
        /* <DEDUP_REMOVED lines=11> */
.L_x_626:
[----:B------:R-:W-:Y:S05]  /*18850*/  BSYNC B1 ;  /* 0x0000000000017941 */ /* 0x000fea0003800000 */
.L_x_625:
        /* <DEDUP_REMOVED lines=14> */
.L_x_628:
[----:B------:R-:W-:Y:S05]  /*18940*/  BSYNC B1 ;  /* 0x0000000000017941 */ /* 0x000fea0003800000 */
.L_x_627:
        /* <DEDUP_REMOVED lines=14> */
.L_x_630:
[----:B------:R-:W-:Y:S05]  /*18a30*/  BSYNC B1 ;  /* 0x0000000000017941 */ /* 0x000fea0003800000 */
.L_x_629:
        /* <DEDUP_REMOVED lines=10> */
.L_x_632:
[----:B------:R-:W-:Y:S05]  /*18ae0*/  BSYNC B1 ;  /* 0x0000000000017941 */ /* 0x000fea0003800000 */
.L_x_631:
        /* <DEDUP_REMOVED lines=11> */
.L_x_634:
[----:B------:R-:W-:Y:S05]  /*18ba0*/  BSYNC B1 ;  /* 0x0000000000017941 */ /* 0x000fea0003800000 */
.L_x_633:
        /* <DEDUP_REMOVED lines=14> */
.L_x_636:
[----:B------:R-:W-:Y:S05]  /*18c90*/  BSYNC B1 ;  /* 0x0000000000017941 */ /* 0x000fea0003800000 */
.L_x_635:
        /* <DEDUP_REMOVED lines=14> */
.L_x_638:
[----:B------:R-:W-:Y:S05]  /*18d80*/  BSYNC B1 ;  /* 0x0000000000017941 */ /* 0x000fea0003800000 */
.L_x_637:
        /* <DEDUP_REMOVED lines=10> */
.L_x_640:
[----:B------:R-:W-:Y:S05]  /*18e30*/  BSYNC B1 ;  /* 0x0000000000017941 */ /* 0x000fea0003800000 */
.L_x_639:
        /* <DEDUP_REMOVED lines=11> */
.L_x_642:
[----:B------:R-:W-:Y:S05]  /*18ef0*/  BSYNC B1 ;  /* 0x0000000000017941 */ /* 0x000fea0003800000 */
.L_x_641:
        /* <DEDUP_REMOVED lines=14> */
.L_x_644:
[----:B------:R-:W-:Y:S05]  /*18fe0*/  BSYNC B1 ;  /* 0x0000000000017941 */ /* 0x000fea0003800000 */
.L_x_643:
        /* <DEDUP_REMOVED lines=14> */
.L_x_646:
[----:B------:R-:W-:Y:S05]  /*190d0*/  BSYNC B1 ;  /* 0x0000000000017941 */ /* 0x000fea0003800000 */
.L_x_645:
        /* <DEDUP_REMOVED lines=10> */
.L_x_648:
[----:B------:R-:W-:Y:S05]  /*19180*/  BSYNC B1 ;  /* 0x0000000000017941 */ /* 0x000fea0003800000 */
.L_x_647:
        /* <DEDUP_REMOVED lines=11> */
.L_x_650:
[----:B------:R-:W-:Y:S05]  /*19240*/  BSYNC B1 ;  /* 0x0000000000017941 */ /* 0x000fea0003800000 */
.L_x_649:
        /* <DEDUP_REMOVED lines=14> */
.L_x_652:
[----:B------:R-:W-:Y:S05]  /*19330*/  BSYNC B1 ;  /* 0x0000000000017941 */ /* 0x000fea0003800000 */
.L_x_651:
        /* <DEDUP_REMOVED lines=14> */
.L_x_654:
[----:B------:R-:W-:Y:S05]  /*19420*/  BSYNC B1 ;  /* 0x0000000000017941 */ /* 0x000fea0003800000 */
.L_x_653:
        /* <DEDUP_REMOVED lines=10> */
.L_x_656:
[----:B------:R-:W-:Y:S05]  /*194d0*/  BSYNC B1 ;  /* 0x0000000000017941 */ /* 0x000fea0003800000 */
.L_x_655:
        /* <DEDUP_REMOVED lines=11> */
.L_x_658:
[----:B------:R-:W-:Y:S05]  /*19590*/  BSYNC B1 ;  /* 0x0000000000017941 */ /* 0x000fea0003800000 */
.L_x_657:
        /* <DEDUP_REMOVED lines=14> */
.L_x_660:
[----:B------:R-:W-:Y:S05]  /*19680*/  BSYNC B1 ;  /* 0x0000000000017941 */ /* 0x000fea0003800000 */
.L_x_659:
        /* <DEDUP_REMOVED lines=14> */
.L_x_662:
[----:B------:R-:W-:Y:S05]  /*19770*/  BSYNC B1 ;  /* 0x0000000000017941 */ /* 0x000fea0003800000 */
.L_x_661:
        /* <DEDUP_REMOVED lines=10> */
.L_x_664:
[----:B------:R-:W-:Y:S05]  /*19820*/  BSYNC B1 ;  /* 0x0000000000017941 */ /* 0x000fea0003800000 */
.L_x_663:
        /* <DEDUP_REMOVED lines=11> */
.L_x_666:
[----:B------:R-:W-:Y:S05]  /*198e0*/  BSYNC B1 ;  /* 0x0000000000017941 */ /* 0x000fea0003800000 */
.L_x_665:
        /* <DEDUP_REMOVED lines=14> */
.L_x_668:
[----:B------:R-:W-:Y:S05]  /*199d0*/  BSYNC B1 ;  /* 0x0000000000017941 */ /* 0x000fea0003800000 */
.L_x_667:
        /* <DEDUP_REMOVED lines=14> */
.L_x_670:
[----:B------:R-:W-:Y:S05]  /*19ac0*/  BSYNC B1 ;  /* 0x0000000000017941 */ /* 0x000fea0003800000 */
.L_x_669:
        /* <DEDUP_REMOVED lines=10> */
.L_x_672:
[----:B------:R-:W-:Y:S05]  /*19b70*/  BSYNC B1 ;  /* 0x0000000000017941 */ /* 0x000fea0003800000 */
.L_x_671:
        /* <DEDUP_REMOVED lines=11> */
.L_x_674:
[----:B------:R-:W-:Y:S05]  /*19c30*/  BSYNC B1 ;  /* 0x0000000000017941 */ /* 0x000fea0003800000 */
.L_x_673:
        /* <DEDUP_REMOVED lines=14> */
.L_x_676:
[----:B------:R-:W-:Y:S05]  /*19d20*/  BSYNC B1 ;  /* 0x0000000000017941 */ /* 0x000fea0003800000 */
.L_x_675:
        /* <DEDUP_REMOVED lines=14> */
.L_x_678:
[----:B------:R-:W-:Y:S05]  /*19e10*/  BSYNC B1 ;  /* 0x0000000000017941 */ /* 0x000fea0003800000 */
.L_x_677:
        /* <DEDUP_REMOVED lines=10> */
.L_x_680:
[----:B------:R-:W-:Y:S05]  /*19ec0*/  BSYNC B1 ;  /* 0x0000000000017941 */ /* 0x000fea0003800000 */
.L_x_679:
        /* <DEDUP_REMOVED lines=11> */
.L_x_682:
[----:B------:R-:W-:Y:S05]  /*19f80*/  BSYNC B1 ;  /* 0x0000000000017941 */ /* 0x000fea0003800000 */
.L_x_681:
        /* <DEDUP_REMOVED lines=14> */
.L_x_684:
[----:B------:R-:W-:Y:S05]  /*1a070*/  BSYNC B1 ;  /* 0x0000000000017941 */ /* 0x000fea0003800000 */
.L_x_683:
        /* <DEDUP_REMOVED lines=14> */
.L_x_686:
[----:B------:R-:W-:Y:S05]  /*1a160*/  BSYNC B1 ;  /* 0x0000000000017941 */ /* 0x000fea0003800000 */
.L_x_685:
        /* <DEDUP_REMOVED lines=10> */
.L_x_688:
[----:B------:R-:W-:Y:S05]  /*1a210*/  BSYNC B1 ;  /* 0x0000000000017941 */ /* 0x000fea0003800000 */
.L_x_687:
        /* <DEDUP_REMOVED lines=11> */
.L_x_690:
[----:B------:R-:W-:Y:S05]  /*1a2d0*/  BSYNC B1 ;  /* 0x0000000000017941 */ /* 0x000fea0003800000 */
.L_x_689:
        /* <DEDUP_REMOVED lines=14> */
.L_x_692:
[----:B------:R-:W-:Y:S05]  /*1a3c0*/  BSYNC B1 ;  /* 0x0000000000017941 */ /* 0x000fea0003800000 */
.L_x_691:
        /* <DEDUP_REMOVED lines=14> */
.L_x_694:
[----:B------:R-:W-:Y:S05]  /*1a4b0*/  BSYNC B1 ;  /* 0x0000000000017941 */ /* 0x000fea0003800000 */
.L_x_693:
        /* <DEDUP_REMOVED lines=10> */
.L_x_696:
[----:B------:R-:W-:Y:S05]  /*1a560*/  BSYNC B1 ;  /* 0x0000000000017941 */ /* 0x000fea0003800000 */
.L_x_695:
        /* <DEDUP_REMOVED lines=11> */
.L_x_698:
[----:B------:R-:W-:Y:S05]  /*1a620*/  BSYNC B1 ;  /* 0x0000000000017941 */ /* 0x000fea0003800000 */
.L_x_697:
        /* <DEDUP_REMOVED lines=14> */
.L_x_700:
[----:B------:R-:W-:Y:S05]  /*1a710*/  BSYNC B1 ;  /* 0x0000000000017941 */ /* 0x000fea0003800000 */
.L_x_699:
        /* <DEDUP_REMOVED lines=14> */
.L_x_702:
[----:B------:R-:W-:Y:S05]  /*1a800*/  BSYNC B1 ;  /* 0x0000000000017941 */ /* 0x000fea0003800000 */
.L_x_701:
        /* <DEDUP_REMOVED lines=10> */
.L_x_704:
[----:B------:R-:W-:Y:S05]  /*1a8b0*/  BSYNC B1 ;  /* 0x0000000000017941 */ /* 0x000fea0003800000 */
.L_x_703:
        /* <DEDUP_REMOVED lines=11> */
.L_x_706:
[----:B------:R-:W-:Y:S05]  /*1a970*/  BSYNC B1 ;  /* 0x0000000000017941 */ /* 0x000fea0003800000 */
.L_x_705:
        /* <DEDUP_REMOVED lines=14> */
.L_x_708:
[----:B------:R-:W-:Y:S05]  /*1aa60*/  BSYNC B1 ;  /* 0x0000000000017941 */ /* 0x000fea0003800000 */
.L_x_707:
        /* <DEDUP_REMOVED lines=14> */
.L_x_710:
[----:B------:R-:W-:Y:S05]  /*1ab50*/  BSYNC B1 ;  /* 0x0000000000017941 */ /* 0x000fea0003800000 */
.L_x_709:
        /* <DEDUP_REMOVED lines=10> */
.L_x_712:
[----:B------:R-:W-:Y:S05]  /*1ac00*/  BSYNC B1 ;  /* 0x0000000000017941 */ /* 0x000fea0003800000 */
.L_x_711:
        /* <DEDUP_REMOVED lines=11> */
.L_x_714:
[----:B------:R-:W-:Y:S05]  /*1acc0*/  BSYNC B1 ;  /* 0x0000000000017941 */ /* 0x000fea0003800000 */
.L_x_713:
        /* <DEDUP_REMOVED lines=14> */
.L_x_716:
[----:B------:R-:W-:Y:S05]  /*1adb0*/  BSYNC B1 ;  /* 0x0000000000017941 */ /* 0x000fea0003800000 */
.L_x_715:
        /* <DEDUP_REMOVED lines=14> */
.L_x_718:
[----:B------:R-:W-:Y:S05]  /*1aea0*/  BSYNC B1 ;  /* 0x0000000000017941 */ /* 0x000fea0003800000 */
.L_x_717:
        /* <DEDUP_REMOVED lines=10> */
.L_x_720:
[----:B------:R-:W-:Y:S05]  /*1af50*/  BSYNC B1 ;  /* 0x0000000000017941 */ /* 0x000fea0003800000 */
.L_x_719:
        /* <DEDUP_REMOVED lines=11> */
.L_x_722:
[----:B------:R-:W-:Y:S05]  /*1b010*/  BSYNC B1 ;  /* 0x0000000000017941 */ /* 0x000fea0003800000 */
.L_x_721:
        /* <DEDUP_REMOVED lines=14> */
.L_x_724:
[----:B------:R-:W-:Y:S05]  /*1b100*/  BSYNC B1 ;  /* 0x0000000000017941 */ /* 0x000fea0003800000 */
.L_x_723:
        /* <DEDUP_REMOVED lines=14> */
.L_x_726:
[----:B------:R-:W-:Y:S05]  /*1b1f0*/  BSYNC B1 ;  /* 0x0000000000017941 */ /* 0x000fea0003800000 */
.L_x_725:
        /* <DEDUP_REMOVED lines=10> */
.L_x_728:
[----:B------:R-:W-:Y:S05]  /*1b2a0*/  BSYNC B1 ;  /* 0x0000000000017941 */ /* 0x000fea0003800000 */
.L_x_727:
        /* <DEDUP_REMOVED lines=11> */
.L_x_730:
[----:B------:R-:W-:Y:S05]  /*1b360*/  BSYNC B1 ;  /* 0x0000000000017941 */ /* 0x000fea0003800000 */
.L_x_729:
        /* <DEDUP_REMOVED lines=14> */
.L_x_732:
[----:B------:R-:W-:Y:S05]  /*1b450*/  BSYNC B1 ;  /* 0x0000000000017941 */ /* 0x000fea0003800000 */
.L_x_731:
        /* <DEDUP_REMOVED lines=14> */
.L_x_734:
[----:B------:R-:W-:Y:S05]  /*1b540*/  BSYNC B1 ;  /* 0x0000000000017941 */ /* 0x000fea0003800000 */
.L_x_733:
        /* <DEDUP_REMOVED lines=10> */
.L_x_736:
[----:B------:R-:W-:Y:S05]  /*1b5f0*/  BSYNC B1 ;  /* 0x0000000000017941 */ /* 0x000fea0003800000 */
.L_x_735:
        /* <DEDUP_REMOVED lines=11> */
.L_x_738:
[----:B------:R-:W-:Y:S05]  /*1b6b0*/  BSYNC B1 ;  /* 0x0000000000017941 */ /* 0x000fea0003800000 */
.L_x_737:
        /* <DEDUP_REMOVED lines=14> */
.L_x_740:
[----:B------:R-:W-:Y:S05]  /*1b7a0*/  BSYNC B1 ;  /* 0x0000000000017941 */ /* 0x000fea0003800000 */
.L_x_739:
        /* <DEDUP_REMOVED lines=14> */
.L_x_742:
[----:B------:R-:W-:Y:S05]  /*1b890*/  BSYNC B1 ;  /* 0x0000000000017941 */ /* 0x000fea0003800000 */
.L_x_741:
        /* <DEDUP_REMOVED lines=10> */
.L_x_744:
[----:B------:R-:W-:Y:S05]  /*1b940*/  BSYNC B1 ;  /* 0x0000000000017941 */ /* 0x000fea0003800000 */
.L_x_743:
        /* <DEDUP_REMOVED lines=11> */
.L_x_746:
[----:B------:R-:W-:Y:S05]  /*1ba00*/  BSYNC B1 ;  /* 0x0000000000017941 */ /* 0x000fea0003800000 */
.L_x_745:
        /* <DEDUP_REMOVED lines=14> */
.L_x_748:
[----:B------:R-:W-:Y:S05]  /*1baf0*/  BSYNC B1 ;  /* 0x0000000000017941 */ /* 0x000fea0003800000 */
.L_x_747:
        /* <DEDUP_REMOVED lines=14> */
.L_x_750:
[----:B------:R-:W-:Y:S05]  /*1bbe0*/  BSYNC B1 ;  /* 0x0000000000017941 */ /* 0x000fea0003800000 */
.L_x_749:
        /* <DEDUP_REMOVED lines=10> */
.L_x_752:
[----:B------:R-:W-:Y:S05]  /*1bc90*/  BSYNC B1 ;  /* 0x0000000000017941 */ /* 0x000fea0003800000 */
.L_x_751:
        /* <DEDUP_REMOVED lines=11> */
.L_x_754:
[----:B------:R-:W-:Y:S05]  /*1bd50*/  BSYNC B1 ;  /* 0x0000000000017941 */ /* 0x000fea0003800000 */
.L_x_753:
        /* <DEDUP_REMOVED lines=14> */
.L_x_756:
[----:B------:R-:W-:Y:S05]  /*1be40*/  BSYNC B1 ;  /* 0x0000000000017941 */ /* 0x000fea0003800000 */
.L_x_755:
        /* <DEDUP_REMOVED lines=14> */
.L_x_758:
[----:B------:R-:W-:Y:S05]  /*1bf30*/  BSYNC B1 ;  /* 0x0000000000017941 */ /* 0x000fea0003800000 */
.L_x_757:
        /* <DEDUP_REMOVED lines=10> */
.L_x_760:
[----:B------:R-:W-:Y:S05]  /*1bfe0*/  BSYNC B1 ;  /* 0x0000000000017941 */ /* 0x000fea0003800000 */
.L_x_759:
        /* <DEDUP_REMOVED lines=11> */
.L_x_762:
[----:B------:R-:W-:Y:S05]  /*1c0a0*/  BSYNC B1 ;  /* 0x0000000000017941 */ /* 0x000fea0003800000 */
.L_x_761:
        /* <DEDUP_REMOVED lines=14> */
.L_x_764:
[----:B------:R-:W-:Y:S05]  /*1c190*/  BSYNC B1 ;  /* 0x0000000000017941 */ /* 0x000fea0003800000 */
.L_x_763:
        /* <DEDUP_REMOVED lines=14> */
.L_x_766:
[----:B------:R-:W-:Y:S05]  /*1c280*/  BSYNC B1 ;  /* 0x0000000000017941 */ /* 0x000fea0003800000 */
.L_x_765:
        /* <DEDUP_REMOVED lines=10> */
.L_x_768:
[----:B------:R-:W-:Y:S05]  /*1c330*/  BSYNC B1 ;  /* 0x0000000000017941 */ /* 0x000fea0003800000 */
.L_x_767:
        /* <DEDUP_REMOVED lines=11> */
.L_x_770:
[----:B------:R-:W-:Y:S05]  /*1c3f0*/  BSYNC B1 ;  /* 0x0000000000017941 */ /* 0x000fea0003800000 */
.L_x_769:
        /* <DEDUP_REMOVED lines=13> */
.L_x_772:
[----:B------:R-:W-:Y:S05]  /*1c4d0*/  BSYNC B1 ;  /* 0x0000000000017941 */ /* 0x000fea0003800000 */
.L_x_771:
[----:B------:R-:W2:Y:S01]  /*1c4e0*/  LDL.LU R231, [R1+0x454] ;  /* 0x0004540001e77983 */ /* 0x000ea20000300800 */
        /* <DEDUP_REMOVED lines=12> */
.L_x_774:
[----:B------:R-:W-:Y:S05]  /*1c5b0*/  BSYNC B1 ;  /* 0x0000000000017941 */ /* 0x000fea0003800000 */
.L_x_773:
[----:B--2---:R-:W2:Y:S01]  /*1c5c0*/  LDL.LU R231, [R1+0x458] ;  /* 0x0004580001e77983 */ /* 0x004ea20000300800 */
[----:B-----5:R-:W-:Y:S01]  /*1c5d0*/  HADD2.F32 R230, -RZ, R19.H0_H0 ;  /* 0x20000013ffe67230 */ /* 0x020fe20000004100 */
[----:B------:R-:W-:Y:S01]  /*1c5e0*/  ISETP.GT.AND P4, PT, R0, 0x188, P6 ;  /* 0x000001880000780c */ /* 0x000fe20003784270 */
[----:B------:R-:W-:Y:S03]  /*1c5f0*/  BSSY B1, `(.L_x_775) ;  /* 0x0000007000017945 */ /* 0x000fe60003800000 */
[----:B------:R-:W-:-:S04]  /*1c600*/  FMUL R230, R230, R16 ;  /* 0x00000010e6e67220 */ /* 0x000fc80000400000 */
[----:B--2---:R-:W-:-:S05]  /*1c610*/  FFMA R230, R231, R2, R230 ;  /* 0x00000002e7e67223 */ /* 0x004fca00000000e6 */
[----:B------:R-:W-:-:S05]  /*1c620*/  F2FP.F16.F32.PACK_AB R230, RZ, R230 ;  /* 0x000000e6ffe6723e */ /* 0x000fca00000000ff */
[----:B------:R2:W-:Y:S01]  /*1c630*/  @P5 STG.E.U16 desc[UR36][R220.64+0x150], R230 ;  /* 0x000150e6dc005986 */ /* 0x0005e2000c101524 */
[----:B------:R-:W-:Y:S05]  /*1c640*/  @!P4 BRA `(.L_x_776) ;  /* 0x000000000004c947 */ /* 0x000fea0003800000 */
[----:B------:R0:W5:Y:S02]  /*1c650*/  LDG.E.LTC128B.U16 R19, desc[UR36][R8.64+0x152] ;  /* 0x0001522408137981 */ /* 0x000164000c1e1520 */
.L_x_776:
[----:B------:R-:W-:Y:S05]  /*1c660*/  BSYNC B1 ;  /* 0x0000000000017941 */ /* 0x000fea0003800000 */
.L_x_775:
[----:B------:R-:W3:Y:S01]  /*1c670*/  LDL.LU R231, [R1+0x45c] ;  /* 0x00045c0001e77983 */ /* 0x000ee20000300800 */
[----:B--2--5:R-:W-:Y:S01]  /*1c680*/  HADD2.F32 R230, -RZ, R19.H0_H0 ;  /* 0x20000013ffe67230 */ /* 0x024fe20000004100 */
        /* <DEDUP_REMOVED lines=8> */
.L_x_778:
[----:B------:R-:W-:Y:S05]  /*1c710*/  BSYNC B1 ;  /* 0x0000000000017941 */ /* 0x000fea0003800000 */
.L_x_777:
[----:B------:R-:W4:Y:S01]  /*1c720*/  LDL.LU R231, [R1+0x460] ;  /* 0x0004600001e77983 */ /* 0x000f220000300800 */
[----:B--2--5:R-:W-:Y:S01]  /*1c730*/  HADD2.F32 R230, -RZ, R19.H0_H0 ;  /* 0x20000013ffe67230 */ /* 0x024fe20000004100 */
[----:B------:R-:W-:Y:S01]  /*1c740*/  ISETP.GT.AND P4, PT, R0, 0x180, P2 ;  /* 0x000001800000780c */ /* 0x000fe20001784270 */
        /* <DEDUP_REMOVED lines=10> */
.L_x_780:
[----:B------:R-:W-:Y:S05]  /*1c7f0*/  BSYNC B1 ;  /* 0x0000000000017941 */ /* 0x000fea0003800000 */
.L_x_779:
[----:B--2---:R-:W2:Y:S01]  /*1c800*/  LDL.LU R231, [R1+0x464] ;  /* 0x0004640001e77983 */ /* 0x004ea20000300800 */
        /* <DEDUP_REMOVED lines=12> */
.L_x_782:
[----:B------:R-:W-:Y:S05]  /*1c8d0*/  BSYNC B1 ;  /* 0x0000000000017941 */ /* 0x000fea0003800000 */
.L_x_781:
        /* <DEDUP_REMOVED lines=10> */
.L_x_784:
[----:B------:R-:W-:Y:S05]  /*1c980*/  BSYNC B1 ;  /* 0x0000000000017941 */ /* 0x000fea0003800000 */
.L_x_783:
        /* <DEDUP_REMOVED lines=10> */
.L_x_786:
[----:B------:R-:W-:Y:S05]  /*1ca30*/  BSYNC B1 ;  /* 0x0000000000017941 */ /* 0x000fea0003800000 */
.L_x_785:
        /* <DEDUP_REMOVED lines=13> */
.L_x_788:
[----:B------:R-:W-:Y:S05]  /*1cb10*/  BSYNC B1 ;  /* 0x0000000000017941 */ /* 0x000fea0003800000 */
.L_x_787:
[----:B--2---:R-:W2:Y:S01]  /*1cb20*/  LDL.LU R231, [R1+0x474] ;  /* 0x0004740001e77983 */ /* 0x004ea20000300800 */
[----:B-----5:R-:W-:Y:S01]  /*1cb30*/  HADD2.F32 R222, -RZ, R19.H0_H0 ;  /* 0x20000013ffde7230 */ /* 0x020fe20000004100 */
[----:B------:R-:W-:Y:S01]  /*1cb40*/  ISETP.GT.AND P1, PT, R0, 0x188, P1 ;  /* 0x000001880000780c */ /* 0x000fe20000f24270 */
[----:B------:R-:W-:Y:S03]  /*1cb50*/  BSSY B1, `(.L_x_789) ;  /* 0x0000009000017945 */ /* 0x000fe60003800000 */
[----:B------:R-:W-:-:S04]  /*1cb60*/  FMUL R222, R222, R16 ;  /* 0x00000010dede7220 */ /* 0x000fc80000400000 */
[----:B--2---:R-:W-:-:S05]  /*1cb70*/  FFMA R222, R231, R2, R222 ;  /* 0x00000002e7de7223 */ /* 0x004fca00000000de */
[----:B------:R-:W-:-:S04]  /*1cb80*/  F2FP.F16.F32.PACK_AB R222, RZ, R222 ;  /* 0x000000deffde723e */ /* 0x000fc800000000ff */
[----:B------:R-:W-:Y:S01]  /*1cb90*/  PRMT R230, R222, 0x7610, R230 ;  /* 0x00007610dee67816 */ /* 0x000fe200000000e6 */
[----:B------:R-:W-:-:S05]  /*1cba0*/  @P2 IMAD.MOV.U32 R222, RZ, RZ, R218 ;  /* 0x000000ffffde2224 */ /* 0x000fca00078e00da */
[----:B------:R2:W-:Y:S01]  /*1cbb0*/  @P2 STG.E.U16 desc[UR36][R222.64+0x172], R230 ;  /* 0x000172e6de002986 */ /* 0x0005e2000c101524 */
[----:B------:R-:W-:Y:S05]  /*1cbc0*/  @!P1 BRA `(.L_x_790) ;  /* 0x0000000000049947 */ /* 0x000fea0003800000 */
[----:B------:R0:W5:Y:S02]  /*1cbd0*/  LDG.E.LTC128B.U16 R19, desc[UR36][R8.64+0x170] ;  /* 0x0001702408137981 */ /* 0x000164000c1e1520 */
.L_x_790:
[----:B------:R-:W-:Y:S05]  /*1cbe0*/  BSYNC B1 ;  /* 0x0000000000017941 */ /* 0x000fea0003800000 */
.L_x_789:
        /* <DEDUP_REMOVED lines=10> */
.L_x_792:
[----:B------:R-:W-:Y:S05]  /*1cc90*/  BSYNC B1 ;  /* 0x0000000000017941 */ /* 0x000fea0003800000 */
.L_x_791:
[----:B------:R-:W3:Y:S01]  /*1cca0*/  LDL.LU R223, [R1+0x47c] ;  /* 0x00047c0001df7983 */ /* 0x000ee20000300800 */
[----:B--2--5:R-:W-:Y:S01]  /*1ccb0*/  HADD2.F32 R222, -RZ, R19.H0_H0 ;  /* 0x20000013ffde7230 */ /* 0x024fe20000004100 */
        /* <DEDUP_REMOVED lines=11> */
.L_x_794:
[----:B------:R-:W-:Y:S05]  /*1cd70*/  BSYNC B1 ;  /* 0x0000000000017941 */ /* 0x000fea0003800000 */
.L_x_793:
[----:B--2---:R-:W2:Y:S01]  /*1cd80*/  LDL.LU R221, [R1+0x180] ;  /* 0x0001800001dd7983 */ /* 0x004ea20000300800 */
[----:B-----5:R-:W-:Y:S01]  /*1cd90*/  HADD2.F32 R220, -RZ, R19.H0_H0 ;  /* 0x20000013ffdc7230 */ /* 0x020fe20000004100 */
        /* <DEDUP_REMOVED lines=11> */
.L_x_796:
[----:B------:R-:W-:Y:S05]  /*1ce50*/  BSYNC B1 ;  /* 0x0000000000017941 */ /* 0x000fea0003800000 */
.L_x_795:
        /* <DEDUP_REMOVED lines=10> */
.L_x_798:
[----:B------:R-:W-:Y:S05]  /*1cf00*/  BSYNC B1 ;  /* 0x0000000000017941 */ /* 0x000fea0003800000 */
.L_x_797:
[----:B------:R-:W4:Y:S01]  /*1cf10*/  LDL.LU R221, [R1+0x188] ;  /* 0x0001880001dd7983 */ /* 0x000f220000300800 */
[----:B--2--5:R-:W-:Y:S01]  /*1cf20*/  HADD2.F32 R220, -RZ, R19.H0_H0 ;  /* 0x20000013ffdc7230 */ /* 0x024fe20000004100 */
[----:B------:R-:W-:Y:S01]  /*1cf30*/  ISETP.GT.AND P0, PT, R0, 0x8, P2 ;  /* 0x000000080000780c */ /* 0x000fe20001704270 */
[----:B------:R-:W-:Y:S03]  /*1cf40*/  BSSY B1, `(.L_x_799) ;  /* 0x0000007000017945 */ /* 0x000fe60003800000 */
[----:B------:R-:W-:-:S04]  /*1cf50*/  FMUL R220, R220, R16 ;  /* 0x00000010dcdc7220 */ /* 0x000fc80000400000 */
[----:B----4-:R-:W-:-:S05]  /*1cf60*/  FFMA R220, R221, R2, R220 ;  /* 0x00000002dddc7223 */ /* 0x010fca00000000dc */
[----:B------:R-:W-:-:S05]  /*1cf70*/  F2FP.F16.F32.PACK_AB R220, RZ, R220 ;  /* 0x000000dcffdc723e */ /* 0x000fca00000000ff */
[----:B------:R2:W-:Y:S01]  /*1cf80*/  @P1 STG.E.U16 desc[UR36][R4.64+0x180], R220 ;  /* 0x000180dc04001986 */ /* 0x0005e2000c101524 */
[----:B------:R-:W-:Y:S05]  /*1cf90*/  @!P0 BRA `(.L_x_800) ;  /* 0x0000000000048947 */ /* 0x000fea0003800000 */
[----:B------:R4:W5:Y:S02]  /*1cfa0*/  LDG.E.LTC128B.U16 R19, desc[UR36][R6.64+0x182] ;  /* 0x0001822406137981 */ /* 0x000964000c1e1520 */
.L_x_800:
[----:B------:R-:W-:Y:S05]  /*1cfb0*/  BSYNC B1 ;  /* 0x0000000000017941 */ /* 0x000fea0003800000 */
.L_x_799:
        /* <DEDUP_REMOVED lines=13> */
.L_x_802:
[----:B------:R-:W-:Y:S05]  /*1d090*/  BSYNC B1 ;  /* 0x0000000000017941 */ /* 0x000fea0003800000 */
.L_x_801:
[----:B------:R-:W4:Y:S01]  /*1d0a0*/  LDL.LU R221, [R1+0x190] ;  /* 0x0001900001dd7983 */ /* 0x000f220000300800 */
[----:B--2--5:R-:W-:Y:S01]  /*1d0b0*/  HADD2.F32 R220, -RZ, R19.H0_H0 ;  /* 0x20000013ffdc7230 */ /* 0x024fe20000004100 */
[----:B------:R-:W-:Y:S01]  /*1d0c0*/  ISETP.GT.AND P3, PT, R3, 0xc9, PT ;  /* 0x000000c90300780c */ /* 0x000fe20003f64270 */
[----:B------:R-:W-:Y:S01]  /*1d0d0*/  BSSY B1, `(.L_x_803) ;  /* 0x000000a000017945 */ /* 0x000fe20003800000 */
[----:B------:R-:W-:Y:S02]  /*1d0e0*/  LOP3.LUT R17, R17, 0xfffffff7, RZ, 0xc0, !PT ;  /* 0xfffffff711117812 */ /* 0x000fe400078ec0ff */
[----:B------:R-:W-:Y:S01]  /*1d0f0*/  FMUL R220, R220, R16 ;  /* 0x00000010dcdc7220 */ /* 0x000fe20000400000 */
[----:B------:R-:W-:-:S08]  /*1d100*/  ISETP.GT.AND P0, PT, R0, RZ, P3 ;  /* 0x000000ff0000720c */ /* 0x000fd00001f04270 */
[----:B------:R-:W-:Y:S01]  /*1d110*/  @P3 LOP3.LUT R17, R17, 0x8, RZ, 0xfc, !PT ;  /* 0x0000000811113812 */ /* 0x000fe200078efcff */
[----:B----4-:R-:W-:-:S05]  /*1d120*/  FFMA R220, R221, R2, R220 ;  /* 0x00000002dddc7223 */ /* 0x010fca00000000dc */
[----:B------:R-:W-:-:S05]  /*1d130*/  F2FP.F16.F32.PACK_AB R220, RZ, R220 ;  /* 0x000000dcffdc723e */ /* 0x000fca00000000ff */
[----:B------:R2:W-:Y:S01]  /*1d140*/  @P1 STG.E.U16 desc[UR36][R226.64+0x190], R220 ;  /* 0x000190dce2001986 */ /* 0x0005e2000c101524 */
[----:B------:R-:W-:Y:S05]  /*1d150*/  @!P0 BRA `(.L_x_804) ;  /* 0x0000000000048947 */ /* 0x000fea0003800000 */
[----:B------:R4:W5:Y:S02]  /*1d160*/  LDG.E.LTC128B.U16 R19, desc[UR36][R216.64+0x192] ;  /* 0x00019224d8137981 */ /* 0x000964000c1e1520 */
.L_x_804:
[----:B------:R-:W-:Y:S05]  /*1d170*/  BSYNC B1 ;  /* 0x0000000000017941 */ /* 0x000fea0003800000 */
.L_x_803:
        /* <DEDUP_REMOVED lines=10> */
.L_x_806:
[----:B------:R-:W-:Y:S05]  /*1d220*/  BSYNC B1 ;  /* 0x0000000000017941 */ /* 0x000fea0003800000 */
.L_x_805:
        /* <DEDUP_REMOVED lines=10> */
.L_x_808:
[----:B------:R-:W-:Y:S05]  /*1d2d0*/  BSYNC B1 ;  /* 0x0000000000017941 */ /* 0x000fea0003800000 */
.L_x_807:
        /* <DEDUP_REMOVED lines=13> */
.L_x_810:
[----:B------:R-:W-:Y:S05]  /*1d3b0*/  BSYNC B1 ;  /* 0x0000000000017941 */ /* 0x000fea0003800000 */
.L_x_809:
[----:B------:R-:W4:Y:S01]  /*1d3c0*/  LDL.LU R221, [R1+0x1a0] ;  /* 0x0001a00001dd7983 */ /* 0x000f220000300800 */
[----:B--2--5:R-:W-:Y:S01]  /*1d3d0*/  HADD2.F32 R220, -RZ, R19.H0_H0 ;  /* 0x20000013ffdc7230 */ /* 0x024fe20000004100 */
[----:B------:R-:W-:Y:S01]  /*1d3e0*/  ISETP.GT.AND P1, PT, R3, 0xd1, PT ;  /* 0x000000d10300780c */ /* 0x000fe20003f24270 */
[----:B------:R-:W-:Y:S01]  /*1d3f0*/  BSSY B1, `(.L_x_811) ;  /* 0x000000a000017945 */ /* 0x000fe20003800000 */
[----:B------:R-:W-:Y:S02]  /*1d400*/  LOP3.LUT R17, R17, 0xffffffbf, RZ, 0xc0, !PT ;  /* 0xffffffbf11117812 */ /* 0x000fe400078ec0ff */
[----:B------:R-:W-:-:S09]  /*1d410*/  FMUL R220, R220, R16 ;  /* 0x00000010dcdc7220 */ /* 0x000fd20000400000 */
[----:B------:R-:W-:Y:S01]  /*1d420*/  @P1 LOP3.LUT R17, R17, 0x40, RZ, 0xfc, !PT ;  /* 0x0000004011111812 */ /* 0x000fe200078efcff */
[----:B----4-:R-:W-:-:S05]  /*1d430*/  FFMA R220, R221, R2, R220 ;  /* 0x00000002dddc7223 */ /* 0x010fca00000000dc */
[----:B------:R-:W-:-:S05]  /*1d440*/  F2FP.F16.F32.PACK_AB R220, RZ, R220 ;  /* 0x000000dcffdc723e */ /* 0x000fca00000000ff */
[----:B------:R2:W-:Y:S01]  /*1d450*/  @P0 STG.E.U16 desc[UR36][R226.64+0x1a0], R220 ;  /* 0x0001a0dce2000986 */ /* 0x0005e2000c101524 */
[----:B------:R-:W-:-:S13]  /*1d460*/  ISETP.GT.AND P0, PT, R0, RZ, P1 ;  /* 0x000000ff0000720c */ /* 0x000fda0000f04270 */
[----:B--2---:R-:W-:Y:S05]  /*1d470*/  @!P0 BRA `(.L_x_812) ;  /* 0x0000000000048947 */ /* 0x004fea0003800000 */
[----:B------:R2:W5:Y:S02]  /*1d480*/  LDG.E.LTC128B.U16 R19, desc[UR36][R216.64+0x1a2] ;  /* 0x0001a224d8137981 */ /* 0x000564000c1e1520 */
.L_x_812:
[----:B------:R-:W-:Y:S05]  /*1d490*/  BSYNC B1 ;  /* 0x0000000000017941 */ /* 0x000fea0003800000 */
.L_x_811:
[----:B------:R-:W4:Y:S01]  /*1d4a0*/  LDL.LU R221, [R1+0x1a4] ;  /* 0x0001a40001dd7983 */ /* 0x000f220000300800 */
[----:B-----5:R-:W-:Y:S01]  /*1d4b0*/  HADD2.F32 R220, -RZ, R19.H0_H0 ;  /* 0x20000013ffdc7230 */ /* 0x020fe20000004100 */
[----:B------:R-:W-:Y:S04]  /*1d4c0*/  BSSY B1, `(.L_x_813) ;  /* 0x0000008000017945 */ /* 0x000fe80003800000 */
[----:B------:R-:W-:-:S04]  /*1d4d0*/  FMUL R220, R220, R16 ;  /* 0x00000010dcdc7220 */ /* 0x000fc80000400000 */
[----:B----4-:R-:W-:-:S05]  /*1d4e0*/  FFMA R220, R221, R2, R220 ;  /* 0x00000002dddc7223 */ /* 0x010fca00000000dc */
[----:B------:R-:W-:-:S05]  /*1d4f0*/  F2FP.F16.F32.PACK_AB R220, RZ, R220 ;  /* 0x000000dcffdc723e */ /* 0x000fca00000000ff */
[----:B------:R4:W-:Y:S01]  /*1d500*/  @P0 STG.E.U16 desc[UR36][R226.64+0x1a2], R220 ;  /* 0x0001a2dce2000986 */ /* 0x0009e2000c101524 */
[----:B------:R-:W-:-:S13]  /*1d510*/  ISETP.GT.AND P0, PT, R0, 0x8, P2 ;  /* 0x000000080000780c */ /* 0x000fda0001704270 */
[----:B----4-:R-:W-:Y:S05]  /*1d520*/  @!P0 BRA `(.L_x_814) ;  /* 0x0000000000048947 */ /* 0x010fea0003800000 */
[----:B------:R4:W5:Y:S02]  /*1d530*/  LDG.E.LTC128B.U16 R19, desc[UR36][R6.64+0x1a0] ;  /* 0x0001a02406137981 */ /* 0x000964000c1e1520 */
.L_x_814:
[----:B------:R-:W-:Y:S05]  /*1d540*/  BSYNC B1 ;  /* 0x0000000000017941 */ /* 0x000fea0003800000 */
.L_x_813:
        /* <DEDUP_REMOVED lines=10> */
.L_x_816:
[----:B------:R-:W-:Y:S05]  /*1d5f0*/  BSYNC B1 ;  /* 0x0000000000017941 */ /* 0x000fea0003800000 */
.L_x_815:
[----:B------:R-:W3:Y:S01]  /*1d600*/  LDL.LU R221, [R1+0x1ac] ;  /* 0x0001ac0001dd7983 */ /* 0x000ee20000300800 */
[----:B-----5:R-:W-:Y:S01]  /*1d610*/  HADD2.F32 R220, -RZ, R19.H0_H0 ;  /* 0x20000013ffdc7230 */ /* 0x020fe20000004100 */
[----:B------:R-:W-:Y:S01]  /*1d620*/  ISETP.GT.AND P2, PT, R3, 0xd8, PT ;  /* 0x000000d80300780c */ /* 0x000fe20003f44270 */
[----:B------:R-:W-:Y:S01]  /*1d630*/  IMAD.U32 R234, RZ, RZ, UR8 ;  /* 0x00000008ffea7e24 */ /* 0x000fe2000f8e00ff */
[----:B------:R-:W-:Y:S01]  /*1d640*/  LOP3.LUT R18, R18, 0xfffffbff, RZ, 0xc0, !PT ;  /* 0xfffffbff12127812 */ /* 0x000fe200078ec0ff */
[----:B------:R-:W-:Y:S02]  /*1d650*/  IMAD.U32 R233, RZ, RZ, UR9 ;  /* 0x00000009ffe97e24 */ /* 0x000fe4000f8e00ff */
[----:B------:R-:W-:Y:S01]  /*1d660*/  FMUL R220, R220, R16 ;  /* 0x00000010dcdc7220 */ /* 0x000fe20000400000 */
[----:B------:R-:W-:Y:S01]  /*1d670*/  IMAD.SHL.U32 R234, R234, 0x10, RZ ;  /* 0x00000010eaea7824 */ /* 0x000fe200078e00ff */
[----:B------:R-:W-:Y:S01]  /*1d680*/  BSSY B1, `(.L_x_817) ;  /* 0x000000f000017945 */ /* 0x000fe20003800000 */
[----:B------:R-:W-:-:S02]  /*1d690*/  IMAD.U32 R223, RZ, RZ, UR8 ;  /* 0x00000008ffdf7e24 */ /* 0x000fc4000f8e00ff */
[----:B------:R-:W-:-:S03]  /*1d6a0*/  IMAD.IADD R232, R232, 0x1, R219 ;  /* 0x00000001e8e87824 */ /* 0x000fc600078e02db */
[----:B------:R-:W-:Y:S02]  /*1d6b0*/  SHF.L.U64.HI R223, R223, 0x4, R233 ;  /* 0x00000004dfdf7819 */ /* 0x000fe400000102e9 */
[----:B------:R-:W-:Y:S01]  /*1d6c0*/  @P2 LOP3.LUT R18, R18, 0x400, RZ, 0xfc, !PT ;  /* 0x0000040012122812 */ /* 0x000fe200078efcff */
[----:B---3--:R-:W-:-:S05]  /*1d6d0*/  FFMA R220, R221, R2, R220 ;  /* 0x00000002dddc7223 */ /* 0x008fca00000000dc */
[----:B------:R-:W-:-:S05]  /*1d6e0*/  F2FP.F16.F32.PACK_AB R220, RZ, R220 ;  /* 0x000000dcffdc723e */ /* 0x000fca00000000ff */
[----:B------:R3:W-:Y:S02]  /*1d6f0*/  @P0 STG.E.U16 desc[UR36][R4.64+0x1a2], R220 ;  /* 0x0001a2dc04000986 */ /* 0x0007e4000c101524 */
[----:B---3--:R-:W-:-:S05]  /*1d700*/  IADD3 R220, P0, R234, R228, RZ ;  /* 0x000000e4eadc7210 */ /* 0x008fca0007f1e0ff */
[----:B------:R-:W-:Y:S01]  /*1d710*/  IMAD.X R221, R223, 0x1, R229, P0 ;  /* 0x00000001dfdd7824 */ /* 0x000fe200000e06e5 */
[----:B------:R-:W-:-:S05]  /*1d720*/  IADD3 R230, P0, R234, R218, RZ ;  /* 0x000000daeae67210 */ /* 0x000fca0007f1e0ff */
[----:B------:R-:W-:Y:S01]  /*1d730*/  IMAD.X R231, R223, 0x1, R232, P0 ;  /* 0x00000001dfe77824 */ /* 0x000fe200000e06e8 */
[----:B------:R-:W-:-:S13]  /*1d740*/  ISETP.GT.AND P0, PT, R0, RZ, P2 ;  /* 0x000000ff0000720c */ /* 0x000fda0001704270 */
[----:B------:R-:W-:Y:S05]  /*1d750*/  @!P0 BRA `(.L_x_818) ;  /* 0x0000000000048947 */ /* 0x000fea0003800000 */
[----:B------:R3:W5:Y:S02]  /*1d760*/  LDG.E.LTC128B.U16 R19, desc[UR36][R216.64+0x1b0] ;  /* 0x0001b024d8137981 */ /* 0x000764000c1e1520 */
.L_x_818:
[----:B------:R-:W-:Y:S05]  /*1d770*/  BSYNC B1 ;  /* 0x0000000000017941 */ /* 0x000fea0003800000 */
.L_x_817:
[----:B------:R-:W2:Y:S01]  /*1d780*/  LDL.LU R233, [R1+0x1b0] ;  /* 0x0001b00001e97983 */ /* 0x000ea20000300800 */
[----:B-----5:R-:W-:Y:S01]  /*1d790*/  HADD2.F32 R222, -RZ, R19.H0_H0 ;  /* 0x20000013ffde7230 */ /* 0x020fe20000004100 */
[----:B------:R-:W-:Y:S01]  /*1d7a0*/  ISETP.GT.AND P1, PT, R3, 0xd9, PT ;  /* 0x000000d90300780c */ /* 0x000fe20003f24270 */
[----:B------:R-:W-:Y:S01]  /*1d7b0*/  BSSY B1, `(.L_x_819) ;  /* 0x000000a000017945 */ /* 0x000fe20003800000 */
[----:B------:R-:W-:Y:S02]  /*1d7c0*/  LOP3.LUT R18, R18, 0xfffffdff, RZ, 0xc0, !PT ;  /* 0xfffffdff12127812 */ /* 0x000fe400078ec0ff */
[----:B------:R-:W-:-:S09]  /*1d7d0*/  FMUL R222, R222, R16 ;  /* 0x00000010dede7220 */ /* 0x000fd20000400000 */
[----:B------:R-:W-:Y:S01]  /*1d7e0*/  @P1 LOP3.LUT R18, R18, 0x200, RZ, 0xfc, !PT ;  /* 0x0000020012121812 */ /* 0x000fe200078efcff */
[----:B--2---:R-:W-:-:S05]  /*1d7f0*/  FFMA R222, R233, R2, R222 ;  /* 0x00000002e9de7223 */ /* 0x004fca00000000de */
[----:B------:R-:W-:-:S05]  /*1d800*/  F2FP.F16.F32.PACK_AB R222, RZ, R222 ;  /* 0x000000deffde723e */ /* 0x000fca00000000ff */
[----:B------:R2:W-:Y:S01]  /*1d810*/  @P0 STG.E.U16 desc[UR36][R226.64+0x1b0], R222 ;  /* 0x0001b0dee2000986 */ /* 0x0005e2000c101524 */
[----:B------:R-:W-:-:S13]  /*1d820*/  ISETP.GT.AND P0, PT, R0, RZ, P1 ;  /* 0x000000ff0000720c */ /* 0x000fda0000f04270 */
[----:B--2---:R-:W-:Y:S05]  /*1d830*/  @!P0 BRA `(.L_x_820) ;  /* 0x0000000000048947 */ /* 0x004fea0003800000 */
[----:B------:R2:W5:Y:S02]  /*1d840*/  LDG.E.LTC128B.U16 R19, desc[UR36][R216.64+0x1b2] ;  /* 0x0001b224d8137981 */ /* 0x000564000c1e1520 */
.L_x_820:
[----:B------:R-:W-:Y:S05]  /*1d850*/  BSYNC B1 ;  /* 0x0000000000017941 */ /* 0x000fea0003800000 */
.L_x_819:
        /* <DEDUP_REMOVED lines=10> */
.L_x_822:
[----:B------:R-:W-:Y:S05]  /*1d900*/  BSYNC B1 ;  /* 0x0000000000017941 */ /* 0x000fea0003800000 */
.L_x_821:
        /* <DEDUP_REMOVED lines=10> */
.L_x_824:
[----:B------:R-:W-:Y:S05]  /*1d9b0*/  BSYNC B1 ;  /* 0x0000000000017941 */ /* 0x000fea0003800000 */
.L_x_823:
        /* <DEDUP_REMOVED lines=13> */
.L_x_826:
[----:B------:R-:W-:Y:S05]  /*1da90*/  BSYNC B1 ;  /* 0x0000000000017941 */ /* 0x000fea0003800000 */
.L_x_825:
        /* <DEDUP_REMOVED lines=13> */
.L_x_828:
[----:B------:R-:W-:Y:S05]  /*1db70*/  BSYNC B1 ;  /* 0x0000000000017941 */ /* 0x000fea0003800000 */
.L_x_827:
        /* <DEDUP_REMOVED lines=10> */
.L_x_830:
[----:B------:R-:W-:Y:S05]  /*1dc20*/  BSYNC B1 ;  /* 0x0000000000017941 */ /* 0x000fea0003800000 */
.L_x_829:
        /* <DEDUP_REMOVED lines=10> */
.L_x_832:
[----:B------:R-:W-:Y:S05]  /*1dcd0*/  BSYNC B1 ;  /* 0x0000000000017941 */ /* 0x000fea0003800000 */
.L_x_831:
        /* <DEDUP_REMOVED lines=13> */
.L_x_834:
[----:B------:R-:W-:Y:S05]  /*1ddb0*/  BSYNC B1 ;  /* 0x0000000000017941 */ /* 0x000fea0003800000 */
.L_x_833:
        /* <DEDUP_REMOVED lines=13> */
.L_x_836:
[----:B------:R-:W-:Y:S05]  /*1de90*/  BSYNC B1 ;  /* 0x0000000000017941 */ /* 0x000fea0003800000 */
.L_x_835:
        /* <DEDUP_REMOVED lines=10> */
.L_x_838:
[----:B------:R-:W-:Y:S05]  /*1df40*/  BSYNC B1 ;  /* 0x0000000000017941 */ /* 0x000fea0003800000 */
.L_x_837:
        /* <DEDUP_REMOVED lines=10> */
.L_x_840:
[----:B------:R-:W-:Y:S05]  /*1dff0*/  BSYNC B1 ;  /* 0x0000000000017941 */ /* 0x000fea0003800000 */
.L_x_839:
        /* <DEDUP_REMOVED lines=13> */
.L_x_842:
[----:B------:R-:W-:Y:S05]  /*1e0d0*/  BSYNC B1 ;  /* 0x0000000000017941 */ /* 0x000fea0003800000 */
.L_x_841:
        /* <DEDUP_REMOVED lines=13> */
.L_x_844:
[----:B------:R-:W-:Y:S05]  /*1e1b0*/  BSYNC B1 ;  /* 0x0000000000017941 */ /* 0x000fea0003800000 */
.L_x_843:
        /* <DEDUP_REMOVED lines=10> */
.L_x_846:
[----:B------:R-:W-:Y:S05]  /*1e260*/  BSYNC B1 ;  /* 0x0000000000017941 */ /* 0x000fea0003800000 */
.L_x_845:
        /* <DEDUP_REMOVED lines=10> */
.L_x_848:
[----:B------:R-:W-:Y:S05]  /*1e310*/  BSYNC B1 ;  /* 0x0000000000017941 */ /* 0x000fea0003800000 */
.L_x_847:
        /* <DEDUP_REMOVED lines=13> */
.L_x_850:
[----:B------:R-:W-:Y:S05]  /*1e3f0*/  BSYNC B1 ;  /* 0x0000000000017941 */ /* 0x000fea0003800000 */
.L_x_849:
        /* <DEDUP_REMOVED lines=13> */
.L_x_852:
[----:B------:R-:W-:Y:S05]  /*1e4d0*/  BSYNC B1 ;  /* 0x0000000000017941 */ /* 0x000fea0003800000 */
.L_x_851:
        /* <DEDUP_REMOVED lines=10> */
.L_x_854:
[----:B------:R-:W-:Y:S05]  /*1e580*/  BSYNC B1 ;  /* 0x0000000000017941 */ /* 0x000fea0003800000 */
.L_x_853:
        /* <DEDUP_REMOVED lines=10> */
.L_x_856:
[----:B------:R-:W-:Y:S05]  /*1e630*/  BSYNC B1 ;  /* 0x0000000000017941 */ /* 0x000fea0003800000 */
.L_x_855:
        /* <DEDUP_REMOVED lines=13> */
.L_x_858:
[----:B------:R-:W-:Y:S05]  /*1e710*/  BSYNC B1 ;  /* 0x0000000000017941 */ /* 0x000fea0003800000 */
.L_x_857:
        /* <DEDUP_REMOVED lines=13> */
.L_x_860:
[----:B------:R-:W-:Y:S05]  /*1e7f0*/  BSYNC B1 ;  /* 0x0000000000017941 */ /* 0x000fea0003800000 */
.L_x_859:
        /* <DEDUP_REMOVED lines=10> */
.L_x_862:
[----:B------:R-:W-:Y:S05]  /*1e8a0*/  BSYNC B1 ;  /* 0x0000000000017941 */ /* 0x000fea0003800000 */
.L_x_861:
        /* <DEDUP_REMOVED lines=10> */
.L_x_864:
[----:B------:R-:W-:Y:S05]  /*1e950*/  BSYNC B1 ;  /* 0x0000000000017941 */ /* 0x000fea0003800000 */
.L_x_863:
        /* <DEDUP_REMOVED lines=13> */
.L_x_866:
[----:B------:R-:W-:Y:S05]  /*1ea30*/  BSYNC B1 ;  /* 0x0000000000017941 */ /* 0x000fea0003800000 */
.L_x_865:
        /* <DEDUP_REMOVED lines=13> */
.L_x_868:
[----:B------:R-:W-:Y:S05]  /*1eb10*/  BSYNC B1 ;  /* 0x0000000000017941 */ /* 0x000fea0003800000 */
.L_x_867:
        /* <DEDUP_REMOVED lines=10> */
.L_x_870:
[----:B------:R-:W-:Y:S05]  /*1ebc0*/  BSYNC B1 ;  /* 0x0000000000017941 */ /* 0x000fea0003800000 */
.L_x_869:
        /* <DEDUP_REMOVED lines=10> */
.L_x_872:
[----:B------:R-:W-:Y:S05]  /*1ec70*/  BSYNC B1 ;  /* 0x0000000000017941 */ /* 0x000fea0003800000 */
.L_x_871:
        /* <DEDUP_REMOVED lines=13> */
.L_x_874:
[----:B------:R-:W-:Y:S05]  /*1ed50*/  BSYNC B1 ;  /* 0x0000000000017941 */ /* 0x000fea0003800000 */
.L_x_873:
        /* <DEDUP_REMOVED lines=13> */
.L_x_876:
[----:B------:R-:W-:Y:S05]  /*1ee30*/  BSYNC B1 ;  /* 0x0000000000017941 */ /* 0x000fea0003800000 */
.L_x_875:
        /* <DEDUP_REMOVED lines=10> */
.L_x_878:
[----:B------:R-:W-:Y:S05]  /*1eee0*/  BSYNC B1 ;  /* 0x0000000000017941 */ /* 0x000fea0003800000 */
.L_x_877:
        /* <DEDUP_REMOVED lines=10> */
.L_x_880:
[----:B------:R-:W-:Y:S05]  /*1ef90*/  BSYNC B1 ;  /* 0x0000000000017941 */ /* 0x000fea0003800000 */
.L_x_879:
        /* <DEDUP_REMOVED lines=13> */
.L_x_882:
[----:B------:R-:W-:Y:S05]  /*1f070*/  BSYNC B1 ;  /* 0x0000000000017941 */ /* 0x000fea0003800000 */
.L_x_881:
        /* <DEDUP_REMOVED lines=13> */
.L_x_884:
[----:B------:R-:W-:Y:S05]  /*1f150*/  BSYNC B1 ;  /* 0x0000000000017941 */ /* 0x000fea0003800000 */
.L_x_883:
        /* <DEDUP_REMOVED lines=10> */
.L_x_886:
[----:B------:R-:W-:Y:S05]  /*1f200*/  BSYNC B1 ;  /* 0x0000000000017941 */ /* 0x000fea0003800000 */
.L_x_885:
        /* <DEDUP_REMOVED lines=10> */
.L_x_888:
[----:B------:R-:W-:Y:S05]  /*1f2b0*/  BSYNC B1 ;  /* 0x0000000000017941 */ /* 0x000fea0003800000 */
.L_x_887:
        /* <DEDUP_REMOVED lines=13> */
.L_x_890:
[----:B------:R-:W-:Y:S05]  /*1f390*/  BSYNC B1 ;  /* 0x0000000000017941 */ /* 0x000fea0003800000 */
.L_x_889:
        /* <DEDUP_REMOVED lines=13> */
.L_x_892:
[----:B------:R-:W-:Y:S05]  /*1f470*/  BSYNC B1 ;  /* 0x0000000000017941 */ /* 0x000fea0003800000 */
.L_x_891:
        /* <DEDUP_REMOVED lines=10> */
.L_x_894:
[----:B------:R-:W-:Y:S05]  /*1f520*/  BSYNC B1 ;  /* 0x0000000000017941 */ /* 0x000fea0003800000 */
.L_x_893:
        /* <DEDUP_REMOVED lines=10> */
.L_x_896:
[----:B------:R-:W-:Y:S05]  /*1f5d0*/  BSYNC B1 ;  /* 0x0000000000017941 */ /* 0x000fea0003800000 */
.L_x_895:
        /* <DEDUP_REMOVED lines=13> */
.L_x_898:
[----:B------:R-:W-:Y:S05]  /*1f6b0*/  BSYNC B1 ;  /* 0x0000000000017941 */ /* 0x000fea0003800000 */
.L_x_897:
        /* <DEDUP_REMOVED lines=13> */
.L_x_900:
[----:B------:R-:W-:Y:S05]  /*1f790*/  BSYNC B1 ;  /* 0x0000000000017941 */ /* 0x000fea0003800000 */
.L_x_899:
        /* <DEDUP_REMOVED lines=10> */
.L_x_902:
[----:B------:R-:W-:Y:S05]  /*1f840*/  BSYNC B1 ;  /* 0x0000000000017941 */ /* 0x000fea0003800000 */
.L_x_901:
        /* <DEDUP_REMOVED lines=10> */
.L_x_904:
[----:B------:R-:W-:Y:S05]  /*1f8f0*/  BSYNC B1 ;  /* 0x0000000000017941 */ /* 0x000fea0003800000 */
.L_x_903:
        /* <DEDUP_REMOVED lines=13> */
.L_x_906:
[----:B------:R-:W-:Y:S05]  /*1f9d0*/  BSYNC B1 ;  /* 0x0000000000017941 */ /* 0x000fea0003800000 */
.L_x_905:
        /* <DEDUP_REMOVED lines=13> */
.L_x_908:
[----:B------:R-:W-:Y:S05]  /*1fab0*/  BSYNC B1 ;  /* 0x0000000000017941 */ /* 0x000fea0003800000 */
.L_x_907:
        /* <DEDUP_REMOVED lines=10> */
.L_x_910:
[----:B------:R-:W-:Y:S05]  /*1fb60*/  BSYNC B1 ;  /* 0x0000000000017941 */ /* 0x000fea0003800000 */
.L_x_909:
        /* <DEDUP_REMOVED lines=10> */
.L_x_912:
[----:B------:R-:W-:Y:S05]  /*1fc10*/  BSYNC B1 ;  /* 0x0000000000017941 */ /* 0x000fea0003800000 */
.L_x_911:
        /* <DEDUP_REMOVED lines=13> */
.L_x_914:
[----:B------:R-:W-:Y:S05]  /*1fcf0*/  BSYNC B1 ;  /* 0x0000000000017941 */ /* 0x000fea0003800000 */
.L_x_913:
        /* <DEDUP_REMOVED lines=13> */
.L_x_916:
[----:B------:R-:W-:Y:S05]  /*1fdd0*/  BSYNC B1 ;  /* 0x0000000000017941 */ /* 0x000fea0003800000 */
.L_x_915:
        /* <DEDUP_REMOVED lines=10> */
.L_x_918:
[----:B------:R-:W-:Y:S05]  /*1fe80*/  BSYNC B1 ;  /* 0x0000000000017941 */ /* 0x000fea0003800000 */
.L_x_917:
        /* <DEDUP_REMOVED lines=10> */
.L_x_920:
[----:B------:R-:W-:Y:S05]  /*1ff30*/  BSYNC B1 ;  /* 0x0000000000017941 */ /* 0x000fea0003800000 */
.L_x_919:
        /* <DEDUP_REMOVED lines=13> */
.L_x_922:
[----:B------:R-:W-:Y:S05]  /*20010*/  BSYNC B1 ;  /* 0x0000000000017941 */ /* 0x000fea0003800000 */
.L_x_921:
        /* <DEDUP_REMOVED lines=13> */
.L_x_924:
[----:B------:R-:W-:Y:S05]  /*200f0*/  BSYNC B1 ;  /* 0x0000000000017941 */ /* 0x000fea0003800000 */
.L_x_923:
        /* <DEDUP_REMOVED lines=10> */
.L_x_926:
[----:B------:R-:W-:Y:S05]  /*201a0*/  BSYNC B1 ;  /* 0x0000000000017941 */ /* 0x000fea0003800000 */
.L_x_925:
        /* <DEDUP_REMOVED lines=10> */
.L_x_928:
[----:B------:R-:W-:Y:S05]  /*20250*/  BSYNC B1 ;  /* 0x0000000000017941 */ /* 0x000fea0003800000 */
.L_x_927:
        /* <DEDUP_REMOVED lines=13> */
.L_x_930:
[----:B------:R-:W-:Y:S05]  /*20330*/  BSYNC B1 ;  /* 0x0000000000017941 */ /* 0x000fea0003800000 */
.L_x_929:
        /* <DEDUP_REMOVED lines=13> */
.L_x_932:
[----:B------:R-:W-:Y:S05]  /*20410*/  BSYNC B1 ;  /* 0x0000000000017941 */ /* 0x000fea0003800000 */
.L_x_931:
        /* <DEDUP_REMOVED lines=10> */
.L_x_934:
[----:B------:R-:W-:Y:S05]  /*204c0*/  BSYNC B1 ;  /* 0x0000000000017941 */ /* 0x000fea0003800000 */
.L_x_933:
        /* <DEDUP_REMOVED lines=10> */
.L_x_936:
[----:B------:R-:W-:Y:S05]  /*20570*/  BSYNC B1 ;  /* 0x0000000000017941 */ /* 0x000fea0003800000 */
.L_x_935:
        /* <DEDUP_REMOVED lines=13> */
.L_x_938:
[----:B------:R-:W-:Y:S05]  /*20650*/  BSYNC B1 ;  /* 0x0000000000017941 */ /* 0x000fea0003800000 */
.L_x_937:
        /* <DEDUP_REMOVED lines=13> */
.L_x_940:
[----:B------:R-:W-:Y:S05]  /*20730*/  BSYNC B1 ;  /* 0x0000000000017941 */ /* 0x000fea0003800000 */
.L_x_939:
        /* <DEDUP_REMOVED lines=10> */
.L_x_942:
[----:B------:R-:W-:Y:S05]  /*207e0*/  BSYNC B1 ;  /* 0x0000000000017941 */ /* 0x000fea0003800000 */
.L_x_941:
        /* <DEDUP_REMOVED lines=10> */
.L_x_944:
[----:B------:R-:W-:Y:S05]  /*20890*/  BSYNC B1 ;  /* 0x0000000000017941 */ /* 0x000fea0003800000 */
.L_x_943:
        /* <DEDUP_REMOVED lines=13> */
.L_x_946:
[----:B------:R-:W-:Y:S05]  /*20970*/  BSYNC B1 ;  /* 0x0000000000017941 */ /* 0x000fea0003800000 */
.L_x_945:
        /* <DEDUP_REMOVED lines=13> */
.L_x_948:
[----:B------:R-:W-:Y:S05]  /*20a50*/  BSYNC B1 ;  /* 0x0000000000017941 */ /* 0x000fea0003800000 */
.L_x_947:
        /* <DEDUP_REMOVED lines=10> */
.L_x_950:
[----:B------:R-:W-:Y:S05]  /*20b00*/  BSYNC B1 ;  /* 0x0000000000017941 */ /* 0x000fea0003800000 */
.L_x_949:
        /* <DEDUP_REMOVED lines=10> */
.L_x_952:
[----:B------:R-:W-:Y:S05]  /*20bb0*/  BSYNC B1 ;  /* 0x0000000000017941 */ /* 0x000fea0003800000 */
.L_x_951:
        /* <DEDUP_REMOVED lines=13> */
.L_x_954:
[----:B------:R-:W-:Y:S05]  /*20c90*/  BSYNC B1 ;  /* 0x0000000000017941 */ /* 0x000fea0003800000 */
.L_x_953:
        /* <DEDUP_REMOVED lines=13> */
.L_x_956:
[----:B------:R-:W-:Y:S05]  /*20d70*/  BSYNC B1 ;  /* 0x0000000000017941 */ /* 0x000fea0003800000 */
.L_x_955:
        /* <DEDUP_REMOVED lines=10> */
.L_x_958:
[----:B------:R-:W-:Y:S05]  /*20e20*/  BSYNC B1 ;  /* 0x0000000000017941 */ /* 0x000fea0003800000 */
.L_x_957:
        /* <DEDUP_REMOVED lines=10> */
.L_x_960:
[----:B------:R-:W-:Y:S05]  /*20ed0*/  BSYNC B1 ;  /* 0x0000000000017941 */ /* 0x000fea0003800000 */
.L_x_959:
        /* <DEDUP_REMOVED lines=13> */
.L_x_962:
[----:B------:R-:W-:Y:S05]  /*20fb0*/  BSYNC B1 ;  /* 0x0000000000017941 */ /* 0x000fea0003800000 */
.L_x_961:
[----:B------:R-:W2:Y:S01]  /*20fc0*/  LDL.LU R233, [R1+0x2d0] ;  /* 0x0002d00001e97983 */ /* 0x000ea20000300800 */
[----:B-----5:R-:W-:Y:S01]  /*20fd0*/  HADD2.F32 R222, -RZ, R19.H0_H0 ;  /* 0x20000013ffde7230 */ /* 0x020fe20000004100 */
[----:B------:R-:W-:Y:S01]  /*20fe0*/  ISETP.GT.AND P4, PT, R3, 0x169, PT ;  /* 0x000001690300780c */ /* 0x000fe20003f84270 */
[----:B------:R-:W-:Y:S03]  /*20ff0*/  BSSY B1, `(.L_x_963) ;  /* 0x0000008000017945 */ /* 0x000fe60003800000 */
[----:B------:R-:W-:-:S04]  /*21000*/  FMUL R222, R222, R16 ;  /* 0x00000010dede7220 */ /* 0x000fc80000400000 */
[----:B--2---:R-:W-:-:S05]  /*21010*/  FFMA R222, R233, R2, R222 ;  /* 0x00000002e9de7223 */ /* 0x004fca00000000de */
[----:B------:R-:W-:-:S05]  /*21020*/  F2FP.F16.F32.PACK_AB R222, RZ, R222 ;  /* 0x000000deffde723e */ /* 0x000fca00000000ff */
[----:B------:R2:W-:Y:S01]  /*21030*/  @P0 STG.E.U16 desc[UR36][R226.64+0x2d0], R222 ;  /* 0x0002d0dee2000986 */ /* 0x0005e2000c101524 */
[----:B------:R-:W-:-:S13]  /*21040*/  ISETP.GT.AND P0, PT, R0, RZ, P4 ;  /* 0x000000ff0000720c */ /* 0x000fda0002704270 */
[----:B--2---:R-:W-:Y:S05]  /*21050*/  @!P0 BRA `(.L_x_964) ;  /* 0x0000000000048947 */ /* 0x004fea0003800000 */
[----:B------:R2:W5:Y:S02]  /*21060*/  LDG.E.LTC128B.U16 R19, desc[UR36][R216.64+0x2d2] ;  /* 0x0002d224d8137981 */ /* 0x000564000c1e1520 */
.L_x_964:
[----:B------:R-:W-:Y:S05]  /*21070*/  BSYNC B1 ;  /* 0x0000000000017941 */ /* 0x000fea0003800000 */
.L_x_963:
        /* <DEDUP_REMOVED lines=10> */
.L_x_966:
[----:B------:R-:W-:Y:S05]  /*21120*/  BSYNC B1 ;  /* 0x0000000000017941 */ /* 0x000fea0003800000 */
.L_x_965:
        /* <DEDUP_REMOVED lines=10> */
.L_x_968:
[----:B------:R-:W-:Y:S05]  /*211d0*/  BSYNC B1 ;  /* 0x0000000000017941 */ /* 0x000fea0003800000 */
.L_x_967:
        /* <DEDUP_REMOVED lines=11> */
.L_x_970:
[----:B------:R-:W-:Y:S05]  /*21290*/  BSYNC B1 ;  /* 0x0000000000017941 */ /* 0x000fea0003800000 */
.L_x_969:
        /* <DEDUP_REMOVED lines=11> */
.L_x_972:
[----:B------:R-:W-:Y:S05]  /*21350*/  BSYNC B1 ;  /* 0x0000000000017941 */ /* 0x000fea0003800000 */
.L_x_971:
        /* <DEDUP_REMOVED lines=10> */
.L_x_974:
[----:B------:R-:W-:Y:S05]  /*21400*/  BSYNC B1 ;  /* 0x0000000000017941 */ /* 0x000fea0003800000 */
.L_x_973:
        /* <DEDUP_REMOVED lines=10> */
.L_x_976:
[----:B------:R-:W-:Y:S05]  /*214b0*/  BSYNC B1 ;  /* 0x0000000000017941 */ /* 0x000fea0003800000 */
.L_x_975:
        /* <DEDUP_REMOVED lines=11> */
.L_x_978:
[----:B------:R-:W-:Y:S05]  /*21570*/  BSYNC B1 ;  /* 0x0000000000017941 */ /* 0x000fea0003800000 */
.L_x_977:
[----:B------:R-:W2:Y:S01]  /*21580*/  LDL.LU R233, [R1+0x2f0] ;  /* 0x0002f00001e97983 */ /* 0x000ea20000300800 */
[----:B-----5:R-:W-:Y:S01]  /*21590*/  HADD2.F32 R222, -RZ, R19.H0_H0 ;  /* 0x20000013ffde7230 */ /* 0x020fe20000004100 */
[----:B------:R-:W-:Y:S04]  /*215a0*/  BSSY B1, `(.L_x_979) ;  /* 0x0000009000017945 */ /* 0x000fe80003800000 */
[----:B------:R-:W-:-:S04]  /*215b0*/  FMUL R222, R222, R16 ;  /* 0x00000010dede7220 */ /* 0x000fc80000400000 */
[----:B--2---:R-:W-:-:S05]  /*215c0*/  FFMA R222, R233, R2, R222 ;  /* 0x00000002e9de7223 */ /* 0x004fca00000000de */
[----:B------:R-:W-:-:S05]  /*215d0*/  F2FP.F16.F32.PACK_AB R222, RZ, R222 ;  /* 0x000000deffde723e */ /* 0x000fca00000000ff */
[----:B------:R2:W-:Y:S01]  /*215e0*/  @P0 STG.E.U16 desc[UR36][R226.64+0x2f0], R222 ;  /* 0x0002f0dee2000986 */ /* 0x0005e2000c101524 */
[----:B------:R-:W-:-:S04]  /*215f0*/  ISETP.GT.AND P0, PT, R3, 0x179, PT ;  /* 0x000001790300780c */ /* 0x000fc80003f04270 */
[----:B------:R-:W-:-:S13]  /*21600*/  ISETP.GT.AND P5, PT, R0, RZ, P0 ;  /* 0x000000ff0000720c */ /* 0x000fda00007a4270 */
[----:B--2---:R-:W-:Y:S05]  /*21610*/  @!P5 BRA `(.L_x_980) ;  /* 0x000000000004d947 */ /* 0x004fea0003800000 */
[----:B------:R2:W5:Y:S02]  /*21620*/  LDG.E.LTC128B.U16 R19, desc[UR36][R216.64+0x2f2] ;  /* 0x0002f224d8137981 */ /* 0x000564000c1e1520 */
.L_x_980:
[----:B------:R-:W-:Y:S05]  /*21630*/  BSYNC B1 ;  /* 0x0000000000017941 */ /* 0x000fea0003800000 */
.L_x_979:
[----:B0-23--:R-:W2:Y:S01]  /*21640*/  LDL.LU R216, [R1+0x2f4] ;  /* 0x0002f40001d87983 */ /* 0x00dea20000300800 */
[----:B-----5:R-:W-:Y:S01]  /*21650*/  HADD2.F32 R3, -RZ, R19.H0_H0 ;  /* 0x20000013ff037230 */ /* 0x020fe20000004100 */
[----:B------:R-:W-:Y:S04]  /*21660*/  BSSY B1, `(.L_x_981) ;  /* 0x0000009000017945 */ /* 0x000fe80003800000 */
[----:B------:R-:W-:-:S04]  /*21670*/  FMUL R3, R3, R16 ;  /* 0x0000001003037220 */ /* 0x000fc80000400000 */
[----:B--2---:R-:W-:-:S05]  /*21680*/  FFMA R3, R216, R2, R3 ;  /* 0x00000002d8037223 */ /* 0x004fca0000000003 */
[----:B------:R-:W-:-:S05]  /*21690*/  F2FP.F16.F32.PACK_AB R3, RZ, R3 ;  /* 0x00000003ff03723e */ /* 0x000fca00000000ff */
[----:B------:R0:W-:Y:S01]  /*216a0*/  @P5 STG.E.U16 desc[UR36][R226.64+0x2f2], R3 ;  /* 0x0002f203e2005986 */ /* 0x0001e2000c101524 */
[----:B------:R-:W-:Y:S02]  /*216b0*/  ISETP.GT.AND P5, PT, R0, 0x8, P1 ;  /* 0x000000080000780c */ /* 0x000fe40000fa4270 */
[----:B0-----:R-:W-:-:S11]  /*216c0*/  PRMT R3, R19, 0x7610, R3 ;  /* 0x0000761013037816 */ /* 0x001fd60000000003 */
[----:B------:R-:W-:Y:S05]  /*216d0*/  @!P5 BRA `(.L_x_982) ;  /* 0x000000000004d947 */ /* 0x000fea0003800000 */
[----:B------:R0:W5:Y:S02]  /*216e0*/  LDG.E.LTC128B.U16 R3, desc[UR36][R6.64+0x2f0] ;  /* 0x0002f02406037981 */ /* 0x000164000c1e1520 */
.L_x_982:
[----:B------:R-:W-:Y:S05]  /*216f0*/  BSYNC B1 ;  /* 0x0000000000017941 */ /* 0x000fea0003800000 */
.L_x_981:
        /* <DEDUP_REMOVED lines=10> */
.L_x_984:
[----:B------:R-:W-:Y:S05]  /*217a0*/  BSYNC B1 ;  /* 0x0000000000017941 */ /* 0x000fea0003800000 */
.L_x_983:
[----:B012-4-:R-:W2:Y:S01]  /*217b0*/  LDL.LU R7, [R1+0x2fc] ;  /* 0x0002fc0001077983 */ /* 0x017ea20000300800 */
        /* <DEDUP_REMOVED lines=8> */
[----:B0-----:R-:W-:Y:S05]  /*21840*/  @!P5 BRA `(.L_x_986) ;  /* 0x000000000004d947 */ /* 0x001fea0003800000 */
[----:B------:R0:W5:Y:S02]  /*21850*/  LDG.E.LTC128B.U16 R3, desc[UR36][R22.64+0x180] ;  /* 0x0001802416037981 */ /* 0x000164000c1e1520 */
.L_x_986:
[----:B------:R-:W-:Y:S05]  /*21860*/  BSYNC B1 ;  /* 0x0000000000017941 */ /* 0x000fea0003800000 */
.L_x_985:
[----:B------:R-:W2:Y:S01]  /*21870*/  LDL.LU R5, [R1] ;  /* 0x0000000001057983 */ /* 0x000ea20000300800 */
[----:B-----5:R-:W-:Y:S01]  /*21880*/  HADD2.F32 R4, -RZ, R3.H0_H0 ;  /* 0x20000003ff047230 */ /* 0x020fe20000004100 */
[----:B------:R-:W-:Y:S04]  /*21890*/  BSSY B1, `(.L_x_987) ;  /* 0x000000c000017945 */ /* 0x000fe80003800000 */
[----:B------:R-:W-:-:S04]  /*218a0*/  FMUL R4, R4, R16 ;  /* 0x0000001004047220 */ /* 0x000fc80000400000 */
[----:B--2---:R-:W-:Y:S01]  /*218b0*/  FFMA R4, R5, R2, R4 ;  /* 0x0000000205047223 */ /* 0x004fe20000000004 */
[----:B------:R-:W-:-:S04]  /*218c0*/  IMAD.MOV.U32 R5, RZ, RZ, R229 ;  /* 0x000000ffff057224 */ /* 0x000fc800078e00e5 */
[----:B------:R-:W-:-:S04]  /*218d0*/  F2FP.F16.F32.PACK_AB R4, RZ, R4 ;  /* 0x00000004ff04723e */ /* 0x000fc800000000ff */
[----:B------:R-:W-:Y:S01]  /*218e0*/  PRMT R6, R4, 0x7610, R6 ;  /* 0x0000761004067816 */ /* 0x000fe20000000006 */
[----:B------:R-:W-:-:S05]  /*218f0*/  IMAD.MOV.U32 R4, RZ, RZ, R228 ;  /* 0x000000ffff047224 */ /* 0x000fca00078e00e4 */
[----:B------:R1:W-:Y:S01]  /*21900*/  @P5 STG.E.U16 desc[UR36][R4.64+0x180], R6 ;  /* 0x0001800604005986 */ /* 0x0003e2000c101524 */
[----:B------:R-:W-:-:S04]  /*21910*/  LOP3.LUT P5, RZ, R17, 0x2, RZ, 0xc0, !PT ;  /* 0x0000000211ff7812 */ /* 0x000fc800078ac0ff */
[----:B------:R-:W-:-:S13]  /*21920*/  ISETP.GT.AND P5, PT, R0, 0x80, P5 ;  /* 0x000000800000780c */ /* 0x000fda0002fa4270 */
[----:B-1----:R-:W-:Y:S05]  /*21930*/  @!P5 BRA `(.L_x_988) ;  /* 0x000000000004d947 */ /* 0x002fea0003800000 */
[----:B------:R1:W5:Y:S02]  /*21940*/  LDG.E.LTC128B.U16 R3, desc[UR36][R22.64+0x182] ;  /* 0x0001822416037981 */ /* 0x000364000c1e1520 */
.L_x_988:
[----:B------:R-:W-:Y:S05]  /*21950*/  BSYNC B1 ;  /* 0x0000000000017941 */ /* 0x000fea0003800000 */
.L_x_987:
[----:B------:R-:W2:Y:S01]  /*21960*/  LDL.LU R7, [R1+0x4] ;  /* 0x0000040001077983 */ /* 0x000ea20000300800 */
[----:B-----5:R-:W-:Y:S01]  /*21970*/  HADD2.F32 R6, -RZ, R3.H0_H0 ;  /* 0x20000003ff067230 */ /* 0x020fe20000004100 */
[----:B------:R-:W-:Y:S04]  /*21980*/  BSSY B1, `(.L_x_989) ;  /* 0x000000b000017945 */ /* 0x000fe80003800000 */
[----:B------:R-:W-:-:S04]  /*21990*/  FMUL R6, R6, R16 ;  /* 0x0000001006067220 */ /* 0x000fc80000400000 */
[----:B--2---:R-:W-:-:S05]  /*219a0*/  FFMA R6, R7, R2, R6 ;  /* 0x0000000207067223 */ /* 0x004fca0000000006 */
[----:B------:R-:W-:-:S05]  /*219b0*/  F2FP.F16.F32.PACK_AB R6, RZ, R6 ;  /* 0x00000006ff06723e */ /* 0x000fca00000000ff */
[----:B------:R2:W-:Y:S01]  /*219c0*/  @P5 STG.E.U16 desc[UR36][R4.64+0x182], R6 ;  /* 0x0001820604005986 */ /* 0x0005e2000c101524 */
[----:B------:R-:W-:-:S05]  /*219d0*/  IADD3 R216, P5, R234, R224, RZ ;  /* 0x000000e0ead87210 */ /* 0x000fca0007fbe0ff */
[----:B------:R-:W-:Y:S01]  /*219e0*/  IMAD.X R217, R223, 0x1, R225, P5 ;  /* 0x00000001dfd97824 */ /* 0x000fe200028e06e1 */
[----:B------:R-:W-:-:S04]  /*219f0*/  LOP3.LUT P5, RZ, R17, 0x1, RZ, 0xc0, !PT ;  /* 0x0000000111ff7812 */ /* 0x000fc800078ac0ff */
[----:B------:R-:W-:-:S13]  /*21a00*/  ISETP.GT.AND P5, PT, R0, 0x88, P5 ;  /* 0x000000880000780c */ /* 0x000fda0002fa4270 */
[----:B--2---:R-:W-:Y:S05]  /*21a10*/  @!P5 BRA `(.L_x_990) ;  /* 0x000000000004d947 */ /* 0x004fea0003800000 */
[----:B------:R2:W5:Y:S02]  /*21a20*/  LDG.E.LTC128B.U16 R3, desc[UR36][R20.64+0x180] ;  /* 0x0001802414037981 */ /* 0x000564000c1e1520 */
.L_x_990:
[----:B------:R-:W-:Y:S05]  /*21a30*/  BSYNC B1 ;  /* 0x0000000000017941 */ /* 0x000fea0003800000 */
.L_x_989:
        /* <DEDUP_REMOVED lines=11> */
.L_x_992:
[----:B------:R-:W-:Y:S05]  /*21af0*/  BSYNC B1 ;  /* 0x0000000000017941 */ /* 0x000fea0003800000 */
.L_x_991:
[----:B------:R-:W4:Y:S01]  /*21b00*/  LDL.LU R7, [R1+0xc] ;  /* 0x00000c0001077983 */ /* 0x000f220000300800 */
[----:B-----5:R-:W-:Y:S01]  /*21b10*/  HADD2.F32 R6, -RZ, R3.H0_H0 ;  /* 0x20000003ff067230 */ /* 0x020fe20000004100 */
[----:B------:R-:W-:Y:S04]  /*21b20*/  BSSY B1, `(.L_x_993) ;  /* 0x000000c000017945 */ /* 0x000fe80003800000 */
[----:B------:R-:W-:-:S04]  /*21b30*/  FMUL R6, R6, R16 ;  /* 0x0000001006067220 */ /* 0x000fc80000400000 */
[----:B----4-:R-:W-:Y:S01]  /*21b40*/  FFMA R6, R7, R2, R6 ;  /* 0x0000000207067223 */ /* 0x010fe20000000006 */
[----:B------:R-:W-:-:S04]  /*21b50*/  IMAD.MOV.U32 R7, RZ, RZ, R221 ;  /* 0x000000ffff077224 */ /* 0x000fc800078e00dd */
[----:B------:R-:W-:-:S04]  /*21b60*/  F2FP.F16.F32.PACK_AB R6, RZ, R6 ;  /* 0x00000006ff06723e */ /* 0x000fc800000000ff */
[----:B------:R-:W-:Y:S01]  /*21b70*/  PRMT R19, R6, 0x7610, R19 ;  /* 0x0000761006137816 */ /* 0x000fe20000000013 */
[----:B------:R-:W-:-:S05]  /*21b80*/  IMAD.MOV.U32 R6, RZ, RZ, R220 ;  /* 0x000000ffff067224 */ /* 0x000fca00078e00dc */
[----:B------:R4:W-:Y:S01]  /*21b90*/  @P5 STG.E.U16 desc[UR36][R6.64+0x182], R19 ;  /* 0x0001821306005986 */ /* 0x0009e2000c101524 */
[----:B------:R-:W-:-:S04]  /*21ba0*/  LOP3.LUT P5, RZ, R17, 0x4, RZ, 0xc0, !PT ;  /* 0x0000000411ff7812 */ /* 0x000fc800078ac0ff */
[----:B------:R-:W-:-:S13]  /*21bb0*/  ISETP.GT.AND P5, PT, R0, 0x80, P5 ;  /* 0x000000800000780c */ /* 0x000fda0002fa4270 */
[----:B----4-:R-:W-:Y:S05]  /*21bc0*/  @!P5 BRA `(.L_x_994) ;  /* 0x000000000004d947 */ /* 0x010fea0003800000 */
[----:B------:R4:W5:Y:S02]  /*21bd0*/  LDG.E.LTC128B.U16 R3, desc[UR36][R22.64+0x190] ;  /* 0x0001902416037981 */ /* 0x000964000c1e1520 */
.L_x_994:
[----:B------:R-:W-:Y:S05]  /*21be0*/  BSYNC B1 ;  /* 0x0000000000017941 */ /* 0x000fea0003800000 */
.L_x_993:
        /* <DEDUP_REMOVED lines=11> */
.L_x_996:
[----:B------:R-:W-:Y:S05]  /*21ca0*/  BSYNC B1 ;  /* 0x0000000000017941 */ /* 0x000fea0003800000 */
.L_x_995:
        /* <DEDUP_REMOVED lines=11> */
.L_x_998:
[----:B------:R-:W-:Y:S05]  /*21d60*/  BSYNC B1 ;  /* 0x0000000000017941 */ /* 0x000fea0003800000 */
.L_x_997:
        /* <DEDUP_REMOVED lines=11> */
.L_x_1000:
[----:B------:R-:W-:Y:S05]  /*21e20*/  BSYNC B1 ;  /* 0x0000000000017941 */ /* 0x000fea0003800000 */
.L_x_999:
        /* <DEDUP_REMOVED lines=11> */
.L_x_1002:
[----:B------:R-:W-:Y:S05]  /*21ee0*/  BSYNC B1 ;  /* 0x0000000000017941 */ /* 0x000fea0003800000 */
.L_x_1001:
        /* <DEDUP_REMOVED lines=11> */
.L_x_1004:
[----:B------:R-:W-:Y:S05]  /*21fa0*/  BSYNC B1 ;  /* 0x0000000000017941 */ /* 0x000fea0003800000 */
.L_x_1003:
        /* <DEDUP_REMOVED lines=11> */
.L_x_1006:
[----:B------:R-:W-:Y:S05]  /*22060*/  BSYNC B1 ;  /* 0x0000000000017941 */ /* 0x000fea0003800000 */
.L_x_1005:
        /* <DEDUP_REMOVED lines=11> */
.L_x_1008:
[----:B------:R-:W-:Y:S05]  /*22120*/  BSYNC B1 ;  /* 0x0000000000017941 */ /* 0x000fea0003800000 */
.L_x_1007:
        /* <DEDUP_REMOVED lines=11> */
.L_x_1010:
[----:B------:R-:W-:Y:S05]  /*221e0*/  BSYNC B1 ;  /* 0x0000000000017941 */ /* 0x000fea0003800000 */
.L_x_1009:
        /* <DEDUP_REMOVED lines=11> */
.L_x_1012:
[----:B------:R-:W-:Y:S05]  /*222a0*/  BSYNC B1 ;  /* 0x0000000000017941 */ /* 0x000fea0003800000 */
.L_x_1011:
        /* <DEDUP_REMOVED lines=11> */
.L_x_1014:
[----:B------:R-:W-:Y:S05]  /*22360*/  BSYNC B1 ;  /* 0x0000000000017941 */ /* 0x000fea0003800000 */
.L_x_1013:
        /* <DEDUP_REMOVED lines=11> */
.L_x_1016:
[----:B------:R-:W-:Y:S05]  /*22420*/  BSYNC B1 ;  /* 0x0000000000017941 */ /* 0x000fea0003800000 */
.L_x_1015:
        /* <DEDUP_REMOVED lines=11> */
.L_x_1018:
[----:B------:R-:W-:Y:S05]  /*224e0*/  BSYNC B1 ;  /* 0x0000000000017941 */ /* 0x000fea0003800000 */
.L_x_1017:
        /* <DEDUP_REMOVED lines=11> */
.L_x_1020:
[----:B------:R-:W-:Y:S05]  /*225a0*/  BSYNC B1 ;  /* 0x0000000000017941 */ /* 0x000fea0003800000 */
.L_x_1019:
        /* <DEDUP_REMOVED lines=11> */
.L_x_1022:
[----:B------:R-:W-:Y:S05]  /*22660*/  BSYNC B1 ;  /* 0x0000000000017941 */ /* 0x000fea0003800000 */
.L_x_1021:
        /* <DEDUP_REMOVED lines=11> */
.L_x_1024:
[----:B------:R-:W-:Y:S05]  /*22720*/  BSYNC B1 ;  /* 0x0000000000017941 */ /* 0x000fea0003800000 */
.L_x_1023:
        /* <DEDUP_REMOVED lines=11> */
.L_x_1026:
[----:B------:R-:W-:Y:S05]  /*227e0*/  BSYNC B1 ;  /* 0x0000000000017941 */ /* 0x000fea0003800000 */
.L_x_1025:
        /* <DEDUP_REMOVED lines=11> */
.L_x_1028:
[----:B------:R-:W-:Y:S05]  /*228a0*/  BSYNC B1 ;  /* 0x0000000000017941 */ /* 0x000fea0003800000 */
.L_x_1027:
        /* <DEDUP_REMOVED lines=11> */
.L_x_1030:
[----:B------:R-:W-:Y:S05]  /*22960*/  BSYNC B1 ;  /* 0x0000000000017941 */ /* 0x000fea0003800000 */
.L_x_1029:
        /* <DEDUP_REMOVED lines=11> */
.L_x_1032:
[----:B------:R-:W-:Y:S05]  /*22a20*/  BSYNC B1 ;  /* 0x0000000000017941 */ /* 0x000fea0003800000 */
.L_x_1031:
        /* <DEDUP_REMOVED lines=11> */
.L_x_1034:
[----:B------:R-:W-:Y:S05]  /*22ae0*/  BSYNC B1 ;  /* 0x0000000000017941 */ /* 0x000fea0003800000 */
.L_x_1033:
        /* <DEDUP_REMOVED lines=11> */
.L_x_1036:
[----:B------:R-:W-:Y:S05]  /*22ba0*/  BSYNC B1 ;  /* 0x0000000000017941 */ /* 0x000fea0003800000 */
.L_x_1035:
        /* <DEDUP_REMOVED lines=11> */
.L_x_1038:
[----:B------:R-:W-:Y:S05]  /*22c60*/  BSYNC B1 ;  /* 0x0000000000017941 */ /* 0x000fea0003800000 */
.L_x_1037:
        /* <DEDUP_REMOVED lines=11> */
.L_x_1040:
[----:B------:R-:W-:Y:S05]  /*22d20*/  BSYNC B1 ;  /* 0x0000000000017941 */ /* 0x000fea0003800000 */
.L_x_1039:
        /* <DEDUP_REMOVED lines=11> */
.L_x_1042:
[----:B------:R-:W-:Y:S05]  /*22de0*/  BSYNC B1 ;  /* 0x0000000000017941 */ /* 0x000fea0003800000 */
.L_x_1041:
        /* <DEDUP_REMOVED lines=11> */
.L_x_1044:
[----:B------:R-:W-:Y:S05]  /*22ea0*/  BSYNC B1 ;  /* 0x0000000000017941 */ /* 0x000fea0003800000 */
.L_x_1043:
        /* <DEDUP_REMOVED lines=11> */
.L_x_1046:
[----:B------:R-:W-:Y:S05]  /*22f60*/  BSYNC B1 ;  /* 0x0000000000017941 */ /* 0x000fea0003800000 */
.L_x_1045:
        /* <DEDUP_REMOVED lines=11> */
.L_x_1048:
[----:B------:R-:W-:Y:S05]  /*23020*/  BSYNC B1 ;  /* 0x0000000000017941 */ /* 0x000fea0003800000 */
.L_x_1047:
        /* <DEDUP_REMOVED lines=11> */
.L_x_1050:
[----:B------:R-:W-:Y:S05]  /*230e0*/  BSYNC B1 ;  /* 0x0000000000017941 */ /* 0x000fea0003800000 */
.L_x_1049:
        /* <DEDUP_REMOVED lines=11> */
.L_x_1052:
[----:B------:R-:W-:Y:S05]  /*231a0*/  BSYNC B1 ;  /* 0x0000000000017941 */ /* 0x000fea0003800000 */
.L_x_1051:
        /* <DEDUP_REMOVED lines=11> */
.L_x_1054:
[----:B------:R-:W-:Y:S05]  /*23260*/  BSYNC B1 ;  /* 0x0000000000017941 */ /* 0x000fea0003800000 */
.L_x_1053:
        /* <DEDUP_REMOVED lines=11> */
.L_x_1056:
[----:B------:R-:W-:Y:S05]  /*23320*/  BSYNC B1 ;  /* 0x0000000000017941 */ /* 0x000fea0003800000 */
.L_x_1055:
        /* <DEDUP_REMOVED lines=11> */
.L_x_1058:
[----:B------:R-:W-:Y:S05]  /*233e0*/  BSYNC B1 ;  /* 0x0000000000017941 */ /* 0x000fea0003800000 */
.L_x_1057:
        /* <DEDUP_REMOVED lines=11> */
.L_x_1060:
[----:B------:R-:W-:Y:S05]  /*234a0*/  BSYNC B1 ;  /* 0x0000000000017941 */ /* 0x000fea0003800000 */
.L_x_1059:
        /* <DEDUP_REMOVED lines=11> */
.L_x_1062:
[----:B------:R-:W-:Y:S05]  /*23560*/  BSYNC B1 ;  /* 0x0000000000017941 */ /* 0x000fea0003800000 */
.L_x_1061:
        /* <DEDUP_REMOVED lines=11> */
.L_x_1064:
[----:B------:R-:W-:Y:S05]  /*23620*/  BSYNC B1 ;  /* 0x0000000000017941 */ /* 0x000fea0003800000 */
.L_x_1063:
        /* <DEDUP_REMOVED lines=11> */
.L_x_1066:
[----:B------:R-:W-:Y:S05]  /*236e0*/  BSYNC B1 ;  /* 0x0000000000017941 */ /* 0x000fea0003800000 */
.L_x_1065:
        /* <DEDUP_REMOVED lines=11> */
.L_x_1068:
[----:B------:R-:W-:Y:S05]  /*237a0*/  BSYNC B1 ;  /* 0x0000000000017941 */ /* 0x000fea0003800000 */
.L_x_1067:
        /* <DEDUP_REMOVED lines=11> */
.L_x_1070:
[----:B------:R-:W-:Y:S05]  /*23860*/  BSYNC B1 ;  /* 0x0000000000017941 */ /* 0x000fea0003800000 */
.L_x_1069:
        /* <DEDUP_REMOVED lines=11> */
.L_x_1072:
[----:B------:R-:W-:Y:S05]  /*23920*/  BSYNC B1 ;  /* 0x0000000000017941 */ /* 0x000fea0003800000 */
.L_x_1071:
        /* <DEDUP_REMOVED lines=11> */
.L_x_1074:
[----:B------:R-:W-:Y:S05]  /*239e0*/  BSYNC B1 ;  /* 0x0000000000017941 */ /* 0x000fea0003800000 */
.L_x_1073:
        /* <DEDUP_REMOVED lines=11> */
.L_x_1076:
[----:B------:R-:W-:Y:S05]  /*23aa0*/  BSYNC B1 ;  /* 0x0000000000017941 */ /* 0x000fea0003800000 */
.L_x_1075:
        /* <DEDUP_REMOVED lines=11> */
.L_x_1078:
[----:B------:R-:W-:Y:S05]  /*23b60*/  BSYNC B1 ;  /* 0x0000000000017941 */ /* 0x000fea0003800000 */
.L_x_1077:
        /* <DEDUP_REMOVED lines=11> */
.L_x_1080:
[----:B------:R-:W-:Y:S05]  /*23c20*/  BSYNC B1 ;  /* 0x0000000000017941 */ /* 0x000fea0003800000 */
.L_x_1079:
        /* <DEDUP_REMOVED lines=11> */
.L_x_1082:
[----:B------:R-:W-:Y:S05]  /*23ce0*/  BSYNC B1 ;  /* 0x0000000000017941 */ /* 0x000fea0003800000 */
.L_x_1081:
        /* <DEDUP_REMOVED lines=11> */
.L_x_1084:
[----:B------:R-:W-:Y:S05]  /*23da0*/  BSYNC B1 ;  /* 0x0000000000017941 */ /* 0x000fea0003800000 */
.L_x_1083:
        /* <DEDUP_REMOVED lines=11> */
.L_x_1086:
[----:B------:R-:W-:Y:S05]  /*23e60*/  BSYNC B1 ;  /* 0x0000000000017941 */ /* 0x000fea0003800000 */
.L_x_1085:
        /* <DEDUP_REMOVED lines=11> */
.L_x_1088:
[----:B------:R-:W-:Y:S05]  /*23f20*/  BSYNC B1 ;  /* 0x0000000000017941 */ /* 0x000fea0003800000 */
.L_x_1087:
        /* <DEDUP_REMOVED lines=11> */
.L_x_1090:
[----:B------:R-:W-:Y:S05]  /*23fe0*/  BSYNC B1 ;  /* 0x0000000000017941 */ /* 0x000fea0003800000 */
.L_x_1089:
        /* <DEDUP_REMOVED lines=11> */
.L_x_1092:
[----:B------:R-:W-:Y:S05]  /*240a0*/  BSYNC B1 ;  /* 0x0000000000017941 */ /* 0x000fea0003800000 */
.L_x_1091:
        /* <DEDUP_REMOVED lines=11> */
.L_x_1094:
[----:B------:R-:W-:Y:S05]  /*24160*/  BSYNC B1 ;  /* 0x0000000000017941 */ /* 0x000fea0003800000 */
.L_x_1093:
        /* <DEDUP_REMOVED lines=11> */
.L_x_1096:
[----:B------:R-:W-:Y:S05]  /*24220*/  BSYNC B1 ;  /* 0x0000000000017941 */ /* 0x000fea0003800000 */
.L_x_1095:
        /* <DEDUP_REMOVED lines=11> */
.L_x_1098:
[----:B------:R-:W-:Y:S05]  /*242e0*/  BSYNC B1 ;  /* 0x0000000000017941 */ /* 0x000fea0003800000 */
.L_x_1097:
        /* <DEDUP_REMOVED lines=11> */
.L_x_1100:
[----:B------:R-:W-:Y:S05]  /*243a0*/  BSYNC B1 ;  /* 0x0000000000017941 */ /* 0x000fea0003800000 */
.L_x_1099:
        /* <DEDUP_REMOVED lines=11> */
.L_x_1102:
[----:B------:R-:W-:Y:S05]  /*24460*/  BSYNC B1 ;  /* 0x0000000000017941 */ /* 0x000fea0003800000 */
.L_x_1101:
        /* <DEDUP_REMOVED lines=11> */
.L_x_1104:
[----:B------:R-:W-:Y:S05]  /*24520*/  BSYNC B1 ;  /* 0x0000000000017941 */ /* 0x000fea0003800000 */
.L_x_1103:
        /* <DEDUP_REMOVED lines=11> */
.L_x_1106:
[----:B------:R-:W-:Y:S05]  /*245e0*/  BSYNC B1 ;  /* 0x0000000000017941 */ /* 0x000fea0003800000 */
.L_x_1105:
        /* <DEDUP_REMOVED lines=11> */
.L_x_1108:
[----:B------:R-:W-:Y:S05]  /*246a0*/  BSYNC B1 ;  /* 0x0000000000017941 */ /* 0x000fea0003800000 */
.L_x_1107:
        /* <DEDUP_REMOVED lines=11> */
.L_x_1110:
[----:B------:R-:W-:Y:S05]  /*24760*/  BSYNC B1 ;  /* 0x0000000000017941 */ /* 0x000fea0003800000 */
.L_x_1109:
        /* <DEDUP_REMOVED lines=11> */
.L_x_1112:
[----:B------:R-:W-:Y:S05]  /*24820*/  BSYNC B1 ;  /* 0x0000000000017941 */ /* 0x000fea0003800000 */
.L_x_1111:
        /* <DEDUP_REMOVED lines=11> */
.L_x_1114:
[----:B------:R-:W-:Y:S05]  /*248e0*/  BSYNC B1 ;  /* 0x0000000000017941 */ /* 0x000fea0003800000 */
.L_x_1113:
        /* <DEDUP_REMOVED lines=11> */
.L_x_1116:
[----:B------:R-:W-:Y:S05]  /*249a0*/  BSYNC B1 ;  /* 0x0000000000017941 */ /* 0x000fea0003800000 */
.L_x_1115:
        /* <DEDUP_REMOVED lines=11> */
.L_x_1118:
[----:B------:R-:W-:Y:S05]  /*24a60*/  BSYNC B1 ;  /* 0x0000000000017941 */ /* 0x000fea0003800000 */
.L_x_1117:
        /* <DEDUP_REMOVED lines=11> */
.L_x_1120:
[----:B------:R-:W-:Y:S05]  /*24b20*/  BSYNC B1 ;  /* 0x0000000000017941 */ /* 0x000fea0003800000 */
.L_x_1119:
        /* <DEDUP_REMOVED lines=11> */
.L_x_1122:
[----:B------:R-:W-:Y:S05]  /*24be0*/  BSYNC B1 ;  /* 0x0000000000017941 */ /* 0x000fea0003800000 */
.L_x_1121:
        /* <DEDUP_REMOVED lines=11> */
.L_x_1124:
[----:B------:R-:W-:Y:S05]  /*24ca0*/  BSYNC B1 ;  /* 0x0000000000017941 */ /* 0x000fea0003800000 */
.L_x_1123:
        /* <DEDUP_REMOVED lines=11> */
.L_x_1126:
[----:B------:R-:W-:Y:S05]  /*24d60*/  BSYNC B1 ;  /* 0x0000000000017941 */ /* 0x000fea0003800000 */
.L_x_1125:
        /* <DEDUP_REMOVED lines=11> */
.L_x_1128:
[----:B------:R-:W-:Y:S05]  /*24e20*/  BSYNC B1 ;  /* 0x0000000000017941 */ /* 0x000fea0003800000 */
.L_x_1127:
        /* <DEDUP_REMOVED lines=11> */
.L_x_1130:
[----:B------:R-:W-:Y:S05]  /*24ee0*/  BSYNC B1 ;  /* 0x0000000000017941 */ /* 0x000fea0003800000 */
.L_x_1129:
        /* <DEDUP_REMOVED lines=11> */
.L_x_1132:
[----:B------:R-:W-:Y:S05]  /*24fa0*/  BSYNC B1 ;  /* 0x0000000000017941 */ /* 0x000fea0003800000 */
.L_x_1131:
        /* <DEDUP_REMOVED lines=11> */
.L_x_1134:
[----:B------:R-:W-:Y:S05]  /*25060*/  BSYNC B1 ;  /* 0x0000000000017941 */ /* 0x000fea0003800000 */
.L_x_1133:
        /* <DEDUP_REMOVED lines=11> */
.L_x_1136:
[----:B------:R-:W-:Y:S05]  /*25120*/  BSYNC B1 ;  /* 0x0000000000017941 */ /* 0x000fea0003800000 */
.L_x_1135:
        /* <DEDUP_REMOVED lines=11> */
.L_x_1138:
[----:B------:R-:W-:Y:S05]  /*251e0*/  BSYNC B1 ;  /* 0x0000000000017941 */ /* 0x000fea0003800000 */
.L_x_1137:
        /* <DEDUP_REMOVED lines=11> */
.L_x_1140:
[----:B------:R-:W-:Y:S05]  /*252a0*/  BSYNC B1 ;  /* 0x0000000000017941 */ /* 0x000fea0003800000 */
.L_x_1139:
        /* <DEDUP_REMOVED lines=11> */
.L_x_1142:
[----:B------:R-:W-:Y:S05]  /*25360*/  BSYNC B1 ;  /* 0x0000000000017941 */ /* 0x000fea0003800000 */
.L_x_1141:
        /* <DEDUP_REMOVED lines=11> */
.L_x_1144:
[----:B------:R-:W-:Y:S05]  /*25420*/  BSYNC B1 ;  /* 0x0000000000017941 */ /* 0x000fea0003800000 */
.L_x_1143:
        /* <DEDUP_REMOVED lines=11> */
.L_x_1146:
[----:B------:R-:W-:Y:S05]  /*254e0*/  BSYNC B1 ;  /* 0x0000000000017941 */ /* 0x000fea0003800000 */
.L_x_1145:
        /* <DEDUP_REMOVED lines=11> */
.L_x_1148:
[----:B------:R-:W-:Y:S05]  /*255a0*/  BSYNC B1 ;  /* 0x0000000000017941 */ /* 0x000fea0003800000 */
.L_x_1147:
        /* <DEDUP_REMOVED lines=11> */
.L_x_1150:
[----:B------:R-:W-:Y:S05]  /*25660*/  BSYNC B1 ;  /* 0x0000000000017941 */ /* 0x000fea0003800000 */
.L_x_1149:
        /* <DEDUP_REMOVED lines=11> */
.L_x_1152:
[----:B------:R-:W-:Y:S05]  /*25720*/  BSYNC B1 ;  /* 0x0000000000017941 */ /* 0x000fea0003800000 */
.L_x_1151:
        /* <DEDUP_REMOVED lines=10> */
.L_x_1154:
[----:B------:R-:W-:Y:S05]  /*257d0*/  BSYNC B1 ;  /* 0x0000000000017941 */ /* 0x000fea0003800000 */
.L_x_1153:
        /* <DEDUP_REMOVED lines=10> */
.L_x_1156:
[----:B------:R-:W-:Y:S05]  /*25880*/  BSYNC B1 ;  /* 0x0000000000017941 */ /* 0x000fea0003800000 */
.L_x_1155:
        /* <DEDUP_REMOVED lines=10> */
.L_x_1158:
[----:B------:R-:W-:Y:S05]  /*25930*/  BSYNC B1 ;  /* 0x0000000000017941 */ /* 0x000fea0003800000 */
.L_x_1157:
        /* <DEDUP_REMOVED lines=10> */
.L_x_1160:
[----:B------:R-:W-:Y:S05]  /*259e0*/  BSYNC B1 ;  /* 0x0000000000017941 */ /* 0x000fea0003800000 */
.L_x_1159:
        /* <DEDUP_REMOVED lines=10> */
.L_x_1162:
[----:B------:R-:W-:Y:S05]  /*25a90*/  BSYNC B1 ;  /* 0x0000000000017941 */ /* 0x000fea0003800000 */
.L_x_1161:
        /* <DEDUP_REMOVED lines=10> */
.L_x_1164:
[----:B------:R-:W-:Y:S05]  /*25b40*/  BSYNC B1 ;  /* 0x0000000000017941 */ /* 0x000fea0003800000 */
.L_x_1163:
        /* <DEDUP_REMOVED lines=10> */
.L_x_1166:
[----:B------:R-:W-:Y:S05]  /*25bf0*/  BSYNC B1 ;  /* 0x0000000000017941 */ /* 0x000fea0003800000 */
.L_x_1165:
        /* <DEDUP_REMOVED lines=10> */
.L_x_1168:
[----:B------:R-:W-:Y:S05]  /*25ca0*/  BSYNC B1 ;  /* 0x0000000000017941 */ /* 0x000fea0003800000 */
.L_x_1167:
        /* <DEDUP_REMOVED lines=10> */
.L_x_1170:
[----:B------:R-:W-:Y:S05]  /*25d50*/  BSYNC B1 ;  /* 0x0000000000017941 */ /* 0x000fea0003800000 */
.L_x_1169:
        /* <DEDUP_REMOVED lines=10> */
.L_x_1172:
[----:B------:R-:W-:Y:S05]  /*25e00*/  BSYNC B1 ;  /* 0x0000000000017941 */ /* 0x000fea0003800000 */
.L_x_1171:
[----:B01234-:R-:W2:Y:S01]  /*25e10*/  LDL.LU R22, [R1+0x174] ;  /* 0x0001740001167983 */ /* 0x01fea20000300800 */
[----:B-----5:R-:W-:Y:S01]  /*25e20*/  HADD2.F32 R19, -RZ, R3.H0_H0 ;  /* 0x20000003ff137230 */ /* 0x020fe20000004100 */
[----:B------:R-:W-:Y:S04]  /*25e30*/  BSSY B1, `(.L_x_1173) ;  /* 0x0000008000017945 */ /* 0x000fe80003800000 */
[----:B------:R-:W-:-:S04]  /*25e40*/  FMUL R19, R19, R16 ;  /* 0x0000001013137220 */ /* 0x000fc80000400000 */
[----:B--2---:R-:W-:-:S05]  /*25e50*/  FFMA R19, R22, R2, R19 ;  /* 0x0000000216137223 */ /* 0x004fca0000000013 */
[----:B------:R-:W-:-:S05]  /*25e60*/  F2FP.F16.F32.PACK_AB R19, RZ, R19 ;  /* 0x00000013ff13723e */ /* 0x000fca00000000ff */
[----:B------:R0:W-:Y:S01]  /*25e70*/  @P5 STG.E.U16 desc[UR36][R4.64+0x2f2], R19 ;  /* 0x0002f21304005986 */ /* 0x0001e2000c101524 */
[----:B------:R-:W-:-:S13]  /*25e80*/  ISETP.GT.AND P5, PT, R0, 0x88, P1 ;  /* 0x000000880000780c */ /* 0x000fda0000fa4270 */
[----:B0-----:R-:W-:Y:S05]  /*25e90*/  @!P5 BRA `(.L_x_1174) ;  /* 0x000000000004d947 */ /* 0x001fea0003800000 */
[----:B------:R0:W5:Y:S02]  /*25ea0*/  LDG.E.LTC128B.U16 R3, desc[UR36][R20.64+0x2f0] ;  /* 0x0002f02414037981 */ /* 0x000164000c1e1520 */
.L_x_1174:
[----:B------:R-:W-:Y:S05]  /*25eb0*/  BSYNC B1 ;  /* 0x0000000000017941 */ /* 0x000fea0003800000 */
.L_x_1173:
        /* <DEDUP_REMOVED lines=8> */
[----:B-1----:R-:W-:Y:S05]  /*25f40*/  @!P5 BRA `(.L_x_1176) ;  /* 0x000000000004d947 */ /* 0x002fea0003800000 */
[----:B------:R1:W5:Y:S02]  /*25f50*/  LDG.E.LTC128B.U16 R3, desc[UR36][R20.64+0x2f2] ;  /* 0x0002f22414037981 */ /* 0x000364000c1e1520 */
.L_x_1176:
[----:B------:R-:W-:Y:S05]  /*25f60*/  BSYNC B1 ;  /* 0x0000000000017941 */ /* 0x000fea0003800000 */
.L_x_1175:
        /* <DEDUP_REMOVED lines=11> */
.L_x_1178:
[----:B------:R-:W-:Y:S05]  /*26020*/  BSYNC B1 ;  /* 0x0000000000017941 */ /* 0x000fea0003800000 */
.L_x_1177:
[----:B-----5:R-:W-:Y:S01]  /*26030*/  HADD2.F32 R5, -RZ, R3.H0_H0 ;  /* 0x20000003ff057230 */ /* 0x020fe20000004100 */
[----:B------:R-:W-:Y:S04]  /*26040*/  BSSY B1, `(.L_x_1179) ;  /* 0x0000009000017945 */ /* 0x000fe80003800000 */
[----:B------:R-:W-:-:S04]  /*26050*/  FMUL R5, R5, R16 ;  /* 0x0000001005057220 */ /* 0x000fc80000400000 */
[----:B------:R-:W-:-:S05]  /*26060*/  FFMA R5, R120, R2, R5 ;  /* 0x0000000278057223 */ /* 0x000fca0000000005 */
[----:B------:R-:W-:-:S05]  /*26070*/  F2FP.F16.F32.PACK_AB R5, RZ, R5 ;  /* 0x00000005ff05723e */ /* 0x000fca00000000ff */
[----:B------:R3:W-:Y:S01]  /*26080*/  @P5 STG.E.U16 desc[UR36][R224.64+0x180], R5 ;  /* 0x00018005e0005986 */ /* 0x0007e2000c101524 */
[----:B------:R-:W-:-:S04]  /*26090*/  LOP3.LUT P5, RZ, R17, 0x2, RZ, 0xc0, !PT ;  /* 0x0000000211ff7812 */ /* 0x000fc800078ac0ff */
[----:B------:R-:W-:-:S13]  /*260a0*/  ISETP.GT.AND P5, PT, R0, 0x100, P5 ;  /* 0x000001000000780c */ /* 0x000fda0002fa4270 */
[----:B---3--:R-:W-:Y:S05]  /*260b0*/  @!P5 BRA `(.L_x_1180) ;  /* 0x000000000004d947 */ /* 0x008fea0003800000 */
[----:B------:R3:W5:Y:S02]  /*260c0*/  LDG.E.LTC128B.U16 R3, desc[UR36][R14.64+0x182] ;  /* 0x000182240e037981 */ /* 0x000764000c1e1520 */
.L_x_1180:
[----:B------:R-:W-:Y:S05]  /*260d0*/  BSYNC B1 ;  /* 0x0000000000017941 */ /* 0x000fea0003800000 */
.L_x_1179:
        /* <DEDUP_REMOVED lines=8> */
[----:B----4-:R-:W-:Y:S05]  /*26160*/  @!P5 BRA `(.L_x_1182) ;  /* 0x000000000004d947 */ /* 0x010fea0003800000 */
[----:B------:R4:W5:Y:S02]  /*26170*/  LDG.E.LTC128B.U16 R3, desc[UR36][R12.64+0x180] ;  /* 0x000180240c037981 */ /* 0x000964000c1e1520 */
.L_x_1182:
[----:B------:R-:W-:Y:S05]  /*26180*/  BSYNC B1 ;  /* 0x0000000000017941 */ /* 0x000fea0003800000 */
.L_x_1181:
        /* <DEDUP_REMOVED lines=8> */
[----:B0-----:R-:W-:Y:S05]  /*26210*/  @!P5 BRA `(.L_x_1184) ;  /* 0x000000000004d947 */ /* 0x001fea0003800000 */
[----:B------:R0:W5:Y:S02]  /*26220*/  LDG.E.LTC128B.U16 R3, desc[UR36][R12.64+0x182] ;  /* 0x000182240c037981 */ /* 0x000164000c1e1520 */
.L_x_1184:
[----:B------:R-:W-:Y:S05]  /*26230*/  BSYNC B1 ;  /* 0x0000000000017941 */ /* 0x000fea0003800000 */
.L_x_1183:
        /* <DEDUP_REMOVED lines=10> */
.L_x_1186:
[----:B------:R-:W-:Y:S05]  /*262e0*/  BSYNC B1 ;  /* 0x0000000000017941 */ /* 0x000fea0003800000 */
.L_x_1185:
        /* <DEDUP_REMOVED lines=10> */
.L_x_1188:
[----:B------:R-:W-:Y:S05]  /*26390*/  BSYNC B1 ;  /* 0x0000000000017941 */ /* 0x000fea0003800000 */
.L_x_1187:
        /* <DEDUP_REMOVED lines=10> */
.L_x_1190:
[----:B------:R-:W-:Y:S05]  /*26440*/  BSYNC B1 ;  /* 0x0000000000017941 */ /* 0x000fea0003800000 */
.L_x_1189:
        /* <DEDUP_REMOVED lines=10> */
.L_x_1192:
[----:B------:R-:W-:Y:S05]  /*264f0*/  BSYNC B1 ;  /* 0x0000000000017941 */ /* 0x000fea0003800000 */
.L_x_1191:
        /* <DEDUP_REMOVED lines=10> */
.L_x_1194:
[----:B------:R-:W-:Y:S05]  /*265a0*/  BSYNC B1 ;  /* 0x0000000000017941 */ /* 0x000fea0003800000 */
.L_x_1193:
        /* <DEDUP_REMOVED lines=10> */
.L_x_1196:
[----:B------:R-:W-:Y:S05]  /*26650*/  BSYNC B1 ;  /* 0x0000000000017941 */ /* 0x000fea0003800000 */
.L_x_1195:
        /* <DEDUP_REMOVED lines=10> */
.L_x_1198:
[----:B------:R-:W-:Y:S05]  /*26700*/  BSYNC B1 ;  /* 0x0000000000017941 */ /* 0x000fea0003800000 */
.L_x_1197:
        /* <DEDUP_REMOVED lines=10> */
.L_x_1200:
[----:B------:R-:W-:Y:S05]  /*267b0*/  BSYNC B1 ;  /* 0x0000000000017941 */ /* 0x000fea0003800000 */
.L_x_1199:
        /* <DEDUP_REMOVED lines=10> */
.L_x_1202:
[----:B------:R-:W-:Y:S05]  /*26860*/  BSYNC B1 ;  /* 0x0000000000017941 */ /* 0x000fea0003800000 */
.L_x_1201:
        /* <DEDUP_REMOVED lines=10> */
.L_x_1204:
[----:B------:R-:W-:Y:S05]  /*26910*/  BSYNC B1 ;  /* 0x0000000000017941 */ /* 0x000fea0003800000 */
.L_x_1203:
        /* <DEDUP_REMOVED lines=10> */
.L_x_1206:
[----:B------:R-:W-:Y:S05]  /*269c0*/  BSYNC B1 ;  /* 0x0000000000017941 */ /* 0x000fea0003800000 */
.L_x_1205:
        /* <DEDUP_REMOVED lines=10> */
.L_x_1208:
[----:B------:R-:W-:Y:S05]  /*26a70*/  BSYNC B1 ;  /* 0x0000000000017941 */ /* 0x000fea0003800000 */
.L_x_1207:
        /* <DEDUP_REMOVED lines=10> */
.L_x_1210:
[----:B------:R-:W-:Y:S05]  /*26b20*/  BSYNC B1 ;  /* 0x0000000000017941 */ /* 0x000fea0003800000 */
.L_x_1209:
        /* <DEDUP_REMOVED lines=10> */
.L_x_1212:
[----:B------:R-:W-:Y:S05]  /*26bd0*/  BSYNC B1 ;  /* 0x0000000000017941 */ /* 0x000fea0003800000 */
.L_x_1211:
        /* <DEDUP_REMOVED lines=10> */
.L_x_1214:
[----:B------:R-:W-:Y:S05]  /*26c80*/  BSYNC B1 ;  /* 0x0000000000017941 */ /* 0x000fea0003800000 */
.L_x_1213:
        /* <DEDUP_REMOVED lines=10> */
.L_x_1216:
[----:B------:R-:W-:Y:S05]  /*26d30*/  BSYNC B1 ;  /* 0x0000000000017941 */ /* 0x000fea0003800000 */
.L_x_1215:
        /* <DEDUP_REMOVED lines=10> */
.L_x_1218:
[----:B------:R-:W-:Y:S05]  /*26de0*/  BSYNC B1 ;  /* 0x0000000000017941 */ /* 0x000fea0003800000 */
.L_x_1217:
        /* <DEDUP_REMOVED lines=10> */
.L_x_1220:
[----:B------:R-:W-:Y:S05]  /*26e90*/  BSYNC B1 ;  /* 0x0000000000017941 */ /* 0x000fea0003800000 */
.L_x_1219:
        /* <DEDUP_REMOVED lines=10> */
.L_x_1222:
[----:B------:R-:W-:Y:S05]  /*26f40*/  BSYNC B1 ;  /* 0x0000000000017941 */ /* 0x000fea0003800000 */
.L_x_1221:
        /* <DEDUP_REMOVED lines=10> */
.L_x_1224:
[----:B------:R-:W-:Y:S05]  /*26ff0*/  BSYNC B1 ;  /* 0x0000000000017941 */ /* 0x000fea0003800000 */
.L_x_1223:
        /* <DEDUP_REMOVED lines=10> */
.L_x_1226:
[----:B------:R-:W-:Y:S05]  /*270a0*/  BSYNC B1 ;  /* 0x0000000000017941 */ /* 0x000fea0003800000 */
.L_x_1225:
        /* <DEDUP_REMOVED lines=10> */
.L_x_1228:
[----:B------:R-:W-:Y:S05]  /*27150*/  BSYNC B1 ;  /* 0x0000000000017941 */ /* 0x000fea0003800000 */
.L_x_1227:
        /* <DEDUP_REMOVED lines=10> */
.L_x_1230:
[----:B------:R-:W-:Y:S05]  /*27200*/  BSYNC B1 ;  /* 0x0000000000017941 */ /* 0x000fea0003800000 */
.L_x_1229:
        /* <DEDUP_REMOVED lines=10> */
.L_x_1232:
[----:B------:R-:W-:Y:S05]  /*272b0*/  BSYNC B1 ;  /* 0x0000000000017941 */ /* 0x000fea0003800000 */
.L_x_1231:
        /* <DEDUP_REMOVED lines=10> */
.L_x_1234:
[----:B------:R-:W-:Y:S05]  /*27360*/  BSYNC B1 ;  /* 0x0000000000017941 */ /* 0x000fea0003800000 */
.L_x_1233:
        /* <DEDUP_REMOVED lines=10> */
.L_x_1236:
[----:B------:R-:W-:Y:S05]  /*27410*/  BSYNC B1 ;  /* 0x0000000000017941 */ /* 0x000fea0003800000 */
.L_x_1235:
        /* <DEDUP_REMOVED lines=10> */
.L_x_1238:
[----:B------:R-:W-:Y:S05]  /*274c0*/  BSYNC B1 ;  /* 0x0000000000017941 */ /* 0x000fea0003800000 */
.L_x_1237:
        /* <DEDUP_REMOVED lines=10> */
.L_x_1240:
[----:B------:R-:W-:Y:S05]  /*27570*/  BSYNC B1 ;  /* 0x0000000000017941 */ /* 0x000fea0003800000 */
.L_x_1239:
        /* <DEDUP_REMOVED lines=10> */
.L_x_1242:
[----:B------:R-:W-:Y:S05]  /*27620*/  BSYNC B1 ;  /* 0x0000000000017941 */ /* 0x000fea0003800000 */
.L_x_1241:
        /* <DEDUP_REMOVED lines=10> */
.L_x_1244:
[----:B------:R-:W-:Y:S05]  /*276d0*/  BSYNC B1 ;  /* 0x0000000000017941 */ /* 0x000fea0003800000 */
.L_x_1243:
        /* <DEDUP_REMOVED lines=10> */
.L_x_1246:
[----:B------:R-:W-:Y:S05]  /*27780*/  BSYNC B1 ;  /* 0x0000000000017941 */ /* 0x000fea0003800000 */
.L_x_1245:
        /* <DEDUP_REMOVED lines=10> */
.L_x_1248:
[----:B------:R-:W-:Y:S05]  /*27830*/  BSYNC B1 ;  /* 0x0000000000017941 */ /* 0x000fea0003800000 */
.L_x_1247:
        /* <DEDUP_REMOVED lines=10> */
.L_x_1250:
[----:B------:R-:W-:Y:S05]  /*278e0*/  BSYNC B1 ;  /* 0x0000000000017941 */ /* 0x000fea0003800000 */
.L_x_1249:
        /* <DEDUP_REMOVED lines=10> */
.L_x_1252:
[----:B------:R-:W-:Y:S05]  /*27990*/  BSYNC B1 ;  /* 0x0000000000017941 */ /* 0x000fea0003800000 */
.L_x_1251:
        /* <DEDUP_REMOVED lines=10> */
.L_x_1254:
[----:B------:R-:W-:Y:S05]  /*27a40*/  BSYNC B1 ;  /* 0x0000000000017941 */ /* 0x000fea0003800000 */
.L_x_1253:
        /* <DEDUP_REMOVED lines=10> */
.L_x_1256:
[----:B------:R-:W-:Y:S05]  /*27af0*/  BSYNC B1 ;  /* 0x0000000000017941 */ /* 0x000fea0003800000 */
.L_x_1255:
        /* <DEDUP_REMOVED lines=10> */
.L_x_1258:
[----:B------:R-:W-:Y:S05]  /*27ba0*/  BSYNC B1 ;  /* 0x0000000000017941 */ /* 0x000fea0003800000 */
.L_x_1257:
        /* <DEDUP_REMOVED lines=10> */
.L_x_1260:
[----:B------:R-:W-:Y:S05]  /*27c50*/  BSYNC B1 ;  /* 0x0000000000017941 */ /* 0x000fea0003800000 */
.L_x_1259:
        /* <DEDUP_REMOVED lines=10> */
.L_x_1262:
[----:B------:R-:W-:Y:S05]  /*27d00*/  BSYNC B1 ;  /* 0x0000000000017941 */ /* 0x000fea0003800000 */
.L_x_1261:
        /* <DEDUP_REMOVED lines=10> */
.L_x_1264:
[----:B------:R-:W-:Y:S05]  /*27db0*/  BSYNC B1 ;  /* 0x0000000000017941 */ /* 0x000fea0003800000 */
.L_x_1263:
        /* <DEDUP_REMOVED lines=10> */
.L_x_1266:
[----:B------:R-:W-:Y:S05]  /*27e60*/  BSYNC B1 ;  /* 0x0000000000017941 */ /* 0x000fea0003800000 */
.L_x_1265:
        /* <DEDUP_REMOVED lines=10> */
.L_x_1268:
[----:B------:R-:W-:Y:S05]  /*27f10*/  BSYNC B1 ;  /* 0x0000000000017941 */ /* 0x000fea0003800000 */
.L_x_1267:
        /* <DEDUP_REMOVED lines=10> */
.L_x_1270:
[----:B------:R-:W-:Y:S05]  /*27fc0*/  BSYNC B1 ;  /* 0x0000000000017941 */ /* 0x000fea0003800000 */
.L_x_1269:
        /* <DEDUP_REMOVED lines=10> */
.L_x_1272:
[----:B------:R-:W-:Y:S05]  /*28070*/  BSYNC B1 ;  /* 0x0000000000017941 */ /* 0x000fea0003800000 */
.L_x_1271:
        /* <DEDUP_REMOVED lines=10> */
.L_x_1274:
[----:B------:R-:W-:Y:S05]  /*28120*/  BSYNC B1 ;  /* 0x0000000000017941 */ /* 0x000fea0003800000 */
.L_x_1273:
        /* <DEDUP_REMOVED lines=10> */
.L_x_1276:
[----:B------:R-:W-:Y:S05]  /*281d0*/  BSYNC B1 ;  /* 0x0000000000017941 */ /* 0x000fea0003800000 */
.L_x_1275:
        /* <DEDUP_REMOVED lines=10> */
.L_x_1278:
[----:B------:R-:W-:Y:S05]  /*28280*/  BSYNC B1 ;  /* 0x0000000000017941 */ /* 0x000fea0003800000 */
.L_x_1277:
        /* <DEDUP_REMOVED lines=10> */
.L_x_1280:
[----:B------:R-:W-:Y:S05]  /*28330*/  BSYNC B1 ;  /* 0x0000000000017941 */ /* 0x000fea0003800000 */
.L_x_1279:
        /* <DEDUP_REMOVED lines=10> */
.L_x_1282:
[----:B------:R-:W-:Y:S05]  /*283e0*/  BSYNC B1 ;  /* 0x0000000000017941 */ /* 0x000fea0003800000 */
.L_x_1281:
        /* <DEDUP_REMOVED lines=10> */
.L_x_1284:
[----:B------:R-:W-:Y:S05]  /*28490*/  BSYNC B1 ;  /* 0x0000000000017941 */ /* 0x000fea0003800000 */
.L_x_1283:
        /* <DEDUP_REMOVED lines=10> */
.L_x_1286:
[----:B------:R-:W-:Y:S05]  /*28540*/  BSYNC B1 ;  /* 0x0000000000017941 */ /* 0x000fea0003800000 */
.L_x_1285:
        /* <DEDUP_REMOVED lines=10> */
.L_x_1288:
[----:B------:R-:W-:Y:S05]  /*285f0*/  BSYNC B1 ;  /* 0x0000000000017941 */ /* 0x000fea0003800000 */
.L_x_1287:
        /* <DEDUP_REMOVED lines=10> */
.L_x_1290:
[----:B------:R-:W-:Y:S05]  /*286a0*/  BSYNC B1 ;  /* 0x0000000000017941 */ /* 0x000fea0003800000 */
.L_x_1289:
        /* <DEDUP_REMOVED lines=10> */
.L_x_1292:
[----:B------:R-:W-:Y:S05]  /*28750*/  BSYNC B1 ;  /* 0x0000000000017941 */ /* 0x000fea0003800000 */
.L_x_1291:
        /* <DEDUP_REMOVED lines=10> */
.L_x_1294:
[----:B------:R-:W-:Y:S05]  /*28800*/  BSYNC B1 ;  /* 0x0000000000017941 */ /* 0x000fea0003800000 */
.L_x_1293:
        /* <DEDUP_REMOVED lines=10> */
.L_x_1296:
[----:B------:R-:W-:Y:S05]  /*288b0*/  BSYNC B1 ;  /* 0x0000000000017941 */ /* 0x000fea0003800000 */
.L_x_1295:
        /* <DEDUP_REMOVED lines=10> */
.L_x_1298:
[----:B------:R-:W-:Y:S05]  /*28960*/  BSYNC B1 ;  /* 0x0000000000017941 */ /* 0x000fea0003800000 */
.L_x_1297:
        /* <DEDUP_REMOVED lines=10> */
.L_x_1300:
[----:B------:R-:W-:Y:S05]  /*28a10*/  BSYNC B1 ;  /* 0x0000000000017941 */ /* 0x000fea0003800000 */
.L_x_1299:
        /* <DEDUP_REMOVED lines=10> */
.L_x_1302:
[----:B------:R-:W-:Y:S05]  /*28ac0*/  BSYNC B1 ;  /* 0x0000000000017941 */ /* 0x000fea0003800000 */
.L_x_1301:
        /* <DEDUP_REMOVED lines=10> */
.L_x_1304:
[----:B------:R-:W-:Y:S05]  /*28b70*/  BSYNC B1 ;  /* 0x0000000000017941 */ /* 0x000fea0003800000 */
.L_x_1303:
        /* <DEDUP_REMOVED lines=10> */
.L_x_1306:
[----:B------:R-:W-:Y:S05]  /*28c20*/  BSYNC B1 ;  /* 0x0000000000017941 */ /* 0x000fea0003800000 */
.L_x_1305:
        /* <DEDUP_REMOVED lines=10> */
.L_x_1308:
[----:B------:R-:W-:Y:S05]  /*28cd0*/  BSYNC B1 ;  /* 0x0000000000017941 */ /* 0x000fea0003800000 */
.L_x_1307:
        /* <DEDUP_REMOVED lines=10> */
.L_x_1310:
[----:B------:R-:W-:Y:S05]  /*28d80*/  BSYNC B1 ;  /* 0x0000000000017941 */ /* 0x000fea0003800000 */
.L_x_1309:
        /* <DEDUP_REMOVED lines=10> */
.L_x_1312:
[----:B------:R-:W-:Y:S05]  /*28e30*/  BSYNC B1 ;  /* 0x0000000000017941 */ /* 0x000fea0003800000 */
.L_x_1311:
        /* <DEDUP_REMOVED lines=10> */
.L_x_1314:
[----:B------:R-:W-:Y:S05]  /*28ee0*/  BSYNC B1 ;  /* 0x0000000000017941 */ /* 0x000fea0003800000 */
.L_x_1313:
        /* <DEDUP_REMOVED lines=10> */
.L_x_1316:
[----:B------:R-:W-:Y:S05]  /*28f90*/  BSYNC B1 ;  /* 0x0000000000017941 */ /* 0x000fea0003800000 */
.L_x_1315:
        /* <DEDUP_REMOVED lines=10> */
.L_x_1318:
[----:B------:R-:W-:Y:S05]  /*29040*/  BSYNC B1 ;  /* 0x0000000000017941 */ /* 0x000fea0003800000 */
.L_x_1317:
        /* <DEDUP_REMOVED lines=10> */
.L_x_1320:
[----:B------:R-:W-:Y:S05]  /*290f0*/  BSYNC B1 ;  /* 0x0000000000017941 */ /* 0x000fea0003800000 */
.L_x_1319:
        /* <DEDUP_REMOVED lines=10> */
.L_x_1322:
[----:B------:R-:W-:Y:S05]  /*291a0*/  BSYNC B1 ;  /* 0x0000000000017941 */ /* 0x000fea0003800000 */
.L_x_1321:
        /* <DEDUP_REMOVED lines=10> */
.L_x_1324:
[----:B------:R-:W-:Y:S05]  /*29250*/  BSYNC B1 ;  /* 0x0000000000017941 */ /* 0x000fea0003800000 */
.L_x_1323:
        /* <DEDUP_REMOVED lines=10> */
.L_x_1326:
[----:B------:R-:W-:Y:S05]  /*29300*/  BSYNC B1 ;  /* 0x0000000000017941 */ /* 0x000fea0003800000 */
.L_x_1325:
        /* <DEDUP_REMOVED lines=10> */
.L_x_1328:
[----:B------:R-:W-:Y:S05]  /*293b0*/  BSYNC B1 ;  /* 0x0000000000017941 */ /* 0x000fea0003800000 */
.L_x_1327:
        /* <DEDUP_REMOVED lines=10> */
.L_x_1330:
[----:B------:R-:W-:Y:S05]  /*29460*/  BSYNC B1 ;  /* 0x0000000000017941 */ /* 0x000fea0003800000 */
.L_x_1329:
        /* <DEDUP_REMOVED lines=10> */
.L_x_1332:
[----:B------:R-:W-:Y:S05]  /*29510*/  BSYNC B1 ;  /* 0x0000000000017941 */ /* 0x000fea0003800000 */
.L_x_1331:
        /* <DEDUP_REMOVED lines=10> */
.L_x_1334:
[----:B------:R-:W-:Y:S05]  /*295c0*/  BSYNC B1 ;  /* 0x0000000000017941 */ /* 0x000fea0003800000 */
.L_x_1333:
        /* <DEDUP_REMOVED lines=10> */
.L_x_1336:
[----:B------:R-:W-:Y:S05]  /*29670*/  BSYNC B1 ;  /* 0x0000000000017941 */ /* 0x000fea0003800000 */
.L_x_1335:
        /* <DEDUP_REMOVED lines=10> */
.L_x_1338:
[----:B------:R-:W-:Y:S05]  /*29720*/  BSYNC B1 ;  /* 0x0000000000017941 */ /* 0x000fea0003800000 */
.L_x_1337:
        /* <DEDUP_REMOVED lines=10> */
.L_x_1340:
[----:B------:R-:W-:Y:S05]  /*297d0*/  BSYNC B1 ;  /* 0x0000000000017941 */ /* 0x000fea0003800000 */
.L_x_1339:
        /* <DEDUP_REMOVED lines=10> */
.L_x_1342:
[----:B------:R-:W-:Y:S05]  /*29880*/  BSYNC B1 ;  /* 0x0000000000017941 */ /* 0x000fea0003800000 */
.L_x_1341:
        /* <DEDUP_REMOVED lines=10> */
.L_x_1344:
[----:B------:R-:W-:Y:S05]  /*29930*/  BSYNC B1 ;  /* 0x0000000000017941 */ /* 0x000fea0003800000 */
.L_x_1343:
[----:B-----5:R-:W-:Y:S01]  /*29940*/  HADD2.F32 R5, -RZ, R3.H0_H0 ;  /* 0x20000003ff057230 */ /* 0x020fe20000004100 */
[----:B------:R-:W-:Y:S04]  /*29950*/  BSSY B1, `(.L_x_1345) ;  /* 0x0000008000017945 */ /* 0x000fe80003800000 */
[----:B------:R-:W-:-:S04]  /*29960*/  FMUL R4, R5, R16 ;  /* 0x0000001005047220 */ /* 0x000fc80000400000 */
[----:B------:R-:W-:-:S05]  /*29970*/  FFMA R4, R203, R2, R4 ;  /* 0x00000002cb047223 */ /* 0x000fca0000000004 */
[----:B------:R-:W-:-:S05]  /*29980*/  F2FP.F16.F32.PACK_AB R4, RZ, R4 ;  /* 0x00000004ff04723e */ /* 0x000fca00000000ff */
[----:B------:R0:W-:Y:S01]  /*29990*/  @P5 STG.E.U16 desc[UR36][R216.64+0x2c2], R4 ;  /* 0x0002c204d8005986 */ /* 0x0001e2000c101524 */
[----:B------:R-:W-:-:S13]  /*299a0*/  ISETP.GT.AND P5, PT, R0, 0x100, P6 ;  /* 0x000001000000780c */ /* 0x000fda00037a4270 */
[----:B0-----:R-:W-:Y:S05]  /*299b0*/  @!P5 BRA `(.L_x_1346) ;  /* 0x000000000004d947 */ /* 0x001fea0003800000 */
[----:B------:R0:W5:Y:S02]  /*299c0*/  LDG.E.LTC128B.U16 R3, desc[UR36][R14.64+0x2d0] ;  /* 0x0002d0240e037981 */ /* 0x000164000c1e1520 */
.L_x_1346:
[----:B------:R-:W-:Y:S05]  /*299d0*/  BSYNC B1 ;  /* 0x0000000000017941 */ /* 0x000fea0003800000 */
.L_x_1345:
        /* <DEDUP_REMOVED lines=9> */
.L_x_1348:
[----:B------:R-:W-:Y:S05]  /*29a70*/  BSYNC B1 ;  /* 0x0000000000017941 */ /* 0x000fea0003800000 */
.L_x_1347:
        /* <DEDUP_REMOVED lines=9> */
.L_x_1350:
[----:B------:R-:W-:Y:S05]  /*29b10*/  BSYNC B1 ;  /* 0x0000000000017941 */ /* 0x000fea0003800000 */
.L_x_1349:
        /* <DEDUP_REMOVED lines=9> */
.L_x_1352:
[----:B------:R-:W-:Y:S05]  /*29bb0*/  BSYNC B1 ;  /* 0x0000000000017941 */ /* 0x000fea0003800000 */
.L_x_1351:
        /* <DEDUP_REMOVED lines=9> */
.L_x_1354:
[----:B------:R-:W-:Y:S05]  /*29c50*/  BSYNC B1 ;  /* 0x0000000000017941 */ /* 0x000fea0003800000 */
.L_x_1353:
        /* <DEDUP_REMOVED lines=9> */
.L_x_1356:
[----:B------:R-:W-:Y:S05]  /*29cf0*/  BSYNC B1 ;  /* 0x0000000000017941 */ /* 0x000fea0003800000 */
.L_x_1355:
        /* <DEDUP_REMOVED lines=9> */
.L_x_1358:
[----:B------:R-:W-:Y:S05]  /*29d90*/  BSYNC B1 ;  /* 0x0000000000017941 */ /* 0x000fea0003800000 */
.L_x_1357:
        /* <DEDUP_REMOVED lines=9> */
.L_x_1360:
[----:B------:R-:W-:Y:S05]  /*29e30*/  BSYNC B1 ;  /* 0x0000000000017941 */ /* 0x000fea0003800000 */
.L_x_1359:
        /* <DEDUP_REMOVED lines=9> */
.L_x_1362:
[----:B------:R-:W-:Y:S05]  /*29ed0*/  BSYNC B1 ;  /* 0x0000000000017941 */ /* 0x000fea0003800000 */
.L_x_1361:
        /* <DEDUP_REMOVED lines=9> */
.L_x_1364:
[----:B------:R-:W-:Y:S05]  /*29f70*/  BSYNC B1 ;  /* 0x0000000000017941 */ /* 0x000fea0003800000 */
.L_x_1363:
        /* <DEDUP_REMOVED lines=9> */
.L_x_1366:
[----:B------:R-:W-:Y:S05]  /*2a010*/  BSYNC B1 ;  /* 0x0000000000017941 */ /* 0x000fea0003800000 */
.L_x_1365:
        /* <DEDUP_REMOVED lines=9> */
.L_x_1368:
[----:B------:R-:W-:Y:S05]  /*2a0b0*/  BSYNC B1 ;  /* 0x0000000000017941 */ /* 0x000fea0003800000 */
.L_x_1367:
        /* <DEDUP_REMOVED lines=10> */
.L_x_1370:
[----:B------:R-:W-:Y:S05]  /*2a160*/  BSYNC B1 ;  /* 0x0000000000017941 */ /* 0x000fea0003800000 */
.L_x_1369:
[----:B-----5:R-:W-:Y:S01]  /*2a170*/  HADD2.F32 R5, -RZ, R3.H0_H0 ;  /* 0x20000003ff057230 */ /* 0x020fe20000004100 */
[----:B------:R-:W-:Y:S01]  /*2a180*/  BSSY B1, `(.L_x_1371) ;  /* 0x000000a000017945 */ /* 0x000fe20003800000 */
[----:B------:R-:W-:-:S03]  /*2a190*/  IMAD.MOV.U32 R219, RZ, RZ, R232 ;  /* 0x000000ffffdb7224 */ /* 0x000fc600078e00e8 */
        /* <DEDUP_REMOVED lines=8> */
.L_x_1372:
[----:B------:R-:W-:Y:S05]  /*2a220*/  BSYNC B1 ;  /* 0x0000000000017941 */ /* 0x000fea0003800000 */
.L_x_1371:
        /* <DEDUP_REMOVED lines=10> */
.L_x_1374:
[----:B------:R-:W-:Y:S05]  /*2a2d0*/  BSYNC B1 ;  /* 0x0000000000017941 */ /* 0x000fea0003800000 */
.L_x_1373:
        /* <DEDUP_REMOVED lines=10> */
.L_x_1376:
[----:B------:R-:W-:Y:S05]  /*2a380*/  BSYNC B1 ;  /* 0x0000000000017941 */ /* 0x000fea0003800000 */
.L_x_1375:
        /* <DEDUP_REMOVED lines=10> */
.L_x_1378:
[----:B------:R-:W-:Y:S05]  /*2a430*/  BSYNC B1 ;  /* 0x0000000000017941 */ /* 0x000fea0003800000 */
.L_x_1377:
        /* <DEDUP_REMOVED lines=10> */
.L_x_1380:
[----:B------:R-:W-:Y:S05]  /*2a4e0*/  BSYNC B1 ;  /* 0x0000000000017941 */ /* 0x000fea0003800000 */
.L_x_1379:
        /* <DEDUP_REMOVED lines=10> */
.L_x_1382:
[----:B------:R-:W-:Y:S05]  /*2a590*/  BSYNC B1 ;  /* 0x0000000000017941 */ /* 0x000fea0003800000 */
.L_x_1381:
        /* <DEDUP_REMOVED lines=10> */
.L_x_1384:
[----:B------:R-:W-:Y:S05]  /*2a640*/  BSYNC B1 ;  /* 0x0000000000017941 */ /* 0x000fea0003800000 */
.L_x_1383:
        /* <DEDUP_REMOVED lines=10> */
.L_x_1386:
[----:B------:R-:W-:Y:S05]  /*2a6f0*/  BSYNC B1 ;  /* 0x0000000000017941 */ /* 0x000fea0003800000 */
.L_x_1385:
        /* <DEDUP_REMOVED lines=10> */
.L_x_1388:
[----:B------:R-:W-:Y:S05]  /*2a7a0*/  BSYNC B1 ;  /* 0x0000000000017941 */ /* 0x000fea0003800000 */
.L_x_1387:
        /* <DEDUP_REMOVED lines=10> */
.L_x_1390:
[----:B------:R-:W-:Y:S05]  /*2a850*/  BSYNC B1 ;  /* 0x0000000000017941 */ /* 0x000fea0003800000 */
.L_x_1389:
        /* <DEDUP_REMOVED lines=10> */
.L_x_1392:
[----:B------:R-:W-:Y:S05]  /*2a900*/  BSYNC B1 ;  /* 0x0000000000017941 */ /* 0x000fea0003800000 */
.L_x_1391:
        /* <DEDUP_REMOVED lines=10> */
.L_x_1394:
[----:B------:R-:W-:Y:S05]  /*2a9b0*/  BSYNC B1 ;  /* 0x0000000000017941 */ /* 0x000fea0003800000 */
.L_x_1393:
        /* <DEDUP_REMOVED lines=10> */
.L_x_1396:
[----:B------:R-:W-:Y:S05]  /*2aa60*/  BSYNC B1 ;  /* 0x0000000000017941 */ /* 0x000fea0003800000 */
.L_x_1395:
        /* <DEDUP_REMOVED lines=10> */
.L_x_1398:
[----:B------:R-:W-:Y:S05]  /*2ab10*/  BSYNC B1 ;  /* 0x0000000000017941 */ /* 0x000fea0003800000 */
.L_x_1397:
        /* <DEDUP_REMOVED lines=10> */
.L_x_1400:
[----:B------:R-:W-:Y:S05]  /*2abc0*/  BSYNC B1 ;  /* 0x0000000000017941 */ /* 0x000fea0003800000 */
.L_x_1399:
        /* <DEDUP_REMOVED lines=10> */
.L_x_1402:
[----:B------:R-:W-:Y:S05]  /*2ac70*/  BSYNC B1 ;  /* 0x0000000000017941 */ /* 0x000fea0003800000 */
.L_x_1401:
        /* <DEDUP_REMOVED lines=10> */
.L_x_1404:
[----:B------:R-:W-:Y:S05]  /*2ad20*/  BSYNC B1 ;  /* 0x0000000000017941 */ /* 0x000fea0003800000 */
.L_x_1403:
        /* <DEDUP_REMOVED lines=10> */
.L_x_1406:
[----:B------:R-:W-:Y:S05]  /*2add0*/  BSYNC B1 ;  /* 0x0000000000017941 */ /* 0x000fea0003800000 */
.L_x_1405:
        /* <DEDUP_REMOVED lines=10> */
.L_x_1408:
[----:B------:R-:W-:Y:S05]  /*2ae80*/  BSYNC B1 ;  /* 0x0000000000017941 */ /* 0x000fea0003800000 */
.L_x_1407:
        /* <DEDUP_REMOVED lines=10> */
.L_x_1410:
[----:B------:R-:W-:Y:S05]  /*2af30*/  BSYNC B1 ;  /* 0x0000000000017941 */ /* 0x000fea0003800000 */
.L_x_1409:
        /* <DEDUP_REMOVED lines=10> */
.L_x_1412:
[----:B------:R-:W-:Y:S05]  /*2afe0*/  BSYNC B1 ;  /* 0x0000000000017941 */ /* 0x000fea0003800000 */
.L_x_1411:
        /* <DEDUP_REMOVED lines=10> */
.L_x_1414:
[----:B------:R-:W-:Y:S05]  /*2b090*/  BSYNC B1 ;  /* 0x0000000000017941 */ /* 0x000fea0003800000 */
.L_x_1413:
        /* <DEDUP_REMOVED lines=10> */
.L_x_1416:
[----:B------:R-:W-:Y:S05]  /*2b140*/  BSYNC B1 ;  /* 0x0000000000017941 */ /* 0x000fea0003800000 */
.L_x_1415:
        /* <DEDUP_REMOVED lines=10> */
.L_x_1418:
[----:B------:R-:W-:Y:S05]  /*2b1f0*/  BSYNC B1 ;  /* 0x0000000000017941 */ /* 0x000fea0003800000 */
.L_x_1417:
        /* <DEDUP_REMOVED lines=10> */
.L_x_1420:
[----:B------:R-:W-:Y:S05]  /*2b2a0*/  BSYNC B1 ;  /* 0x0000000000017941 */ /* 0x000fea0003800000 */
.L_x_1419:
        /* <DEDUP_REMOVED lines=10> */
.L_x_1422:
[----:B------:R-:W-:Y:S05]  /*2b350*/  BSYNC B1 ;  /* 0x0000000000017941 */ /* 0x000fea0003800000 */
.L_x_1421:
        /* <DEDUP_REMOVED lines=10> */
.L_x_1424:
[----:B------:R-:W-:Y:S05]  /*2b400*/  BSYNC B1 ;  /* 0x0000000000017941 */ /* 0x000fea0003800000 */
.L_x_1423:
        /* <DEDUP_REMOVED lines=10> */
.L_x_1426:
[----:B------:R-:W-:Y:S05]  /*2b4b0*/  BSYNC B1 ;  /* 0x0000000000017941 */ /* 0x000fea0003800000 */
.L_x_1425:
        /* <DEDUP_REMOVED lines=10> */
.L_x_1428:
[----:B------:R-:W-:Y:S05]  /*2b560*/  BSYNC B1 ;  /* 0x0000000000017941 */ /* 0x000fea0003800000 */
.L_x_1427:
        /* <DEDUP_REMOVED lines=10> */
.L_x_1430:
[----:B------:R-:W-:Y:S05]  /*2b610*/  BSYNC B1 ;  /* 0x0000000000017941 */ /* 0x000fea0003800000 */
.L_x_1429:
        /* <DEDUP_REMOVED lines=10> */
.L_x_1432:
[----:B------:R-:W-:Y:S05]  /*2b6c0*/  BSYNC B1 ;  /* 0x0000000000017941 */ /* 0x000fea0003800000 */
.L_x_1431:
        /* <DEDUP_REMOVED lines=10> */
.L_x_1434:
[----:B------:R-:W-:Y:S05]  /*2b770*/  BSYNC B1 ;  /* 0x0000000000017941 */ /* 0x000fea0003800000 */
.L_x_1433:
        /* <DEDUP_REMOVED lines=10> */
.L_x_1436:
[----:B------:R-:W-:Y:S05]  /*2b820*/  BSYNC B1 ;  /* 0x0000000000017941 */ /* 0x000fea0003800000 */
.L_x_1435:
        /* <DEDUP_REMOVED lines=10> */
.L_x_1438:
[----:B------:R-:W-:Y:S05]  /*2b8d0*/  BSYNC B1 ;  /* 0x0000000000017941 */ /* 0x000fea0003800000 */
.L_x_1437:
        /* <DEDUP_REMOVED lines=10> */
.L_x_1440:
[----:B------:R-:W-:Y:S05]  /*2b980*/  BSYNC B1 ;  /* 0x0000000000017941 */ /* 0x000fea0003800000 */
.L_x_1439:
        /* <DEDUP_REMOVED lines=10> */
.L_x_1442:
[----:B------:R-:W-:Y:S05]  /*2ba30*/  BSYNC B1 ;  /* 0x0000000000017941 */ /* 0x000fea0003800000 */
.L_x_1441:
        /* <DEDUP_REMOVED lines=10> */
.L_x_1444:
[----:B------:R-:W-:Y:S05]  /*2bae0*/  BSYNC B1 ;  /* 0x0000000000017941 */ /* 0x000fea0003800000 */
.L_x_1443:
        /* <DEDUP_REMOVED lines=10> */
.L_x_1446:
[----:B------:R-:W-:Y:S05]  /*2bb90*/  BSYNC B1 ;  /* 0x0000000000017941 */ /* 0x000fea0003800000 */
.L_x_1445:
        /* <DEDUP_REMOVED lines=10> */
.L_x_1448:
[----:B------:R-:W-:Y:S05]  /*2bc40*/  BSYNC B1 ;  /* 0x0000000000017941 */ /* 0x000fea0003800000 */
.L_x_1447:
        /* <DEDUP_REMOVED lines=10> */
.L_x_1450:
[----:B------:R-:W-:Y:S05]  /*2bcf0*/  BSYNC B1 ;  /* 0x0000000000017941 */ /* 0x000fea0003800000 */
.L_x_1449:
        /* <DEDUP_REMOVED lines=10> */
.L_x_1452:
[----:B------:R-:W-:Y:S05]  /*2bda0*/  BSYNC B1 ;  /* 0x0000000000017941 */ /* 0x000fea0003800000 */
.L_x_1451:
        /* <DEDUP_REMOVED lines=10> */
.L_x_1454:
[----:B------:R-:W-:Y:S05]  /*2be50*/  BSYNC B1 ;  /* 0x0000000000017941 */ /* 0x000fea0003800000 */
.L_x_1453:
        /* <DEDUP_REMOVED lines=10> */
.L_x_1456:
[----:B------:R-:W-:Y:S05]  /*2bf00*/  BSYNC B1 ;  /* 0x0000000000017941 */ /* 0x000fea0003800000 */
.L_x_1455:
        /* <DEDUP_REMOVED lines=10> */
.L_x_1458:
[----:B------:R-:W-:Y:S05]  /*2bfb0*/  BSYNC B1 ;  /* 0x0000000000017941 */ /* 0x000fea0003800000 */
.L_x_1457:
        /* <DEDUP_REMOVED lines=10> */
.L_x_1460:
[----:B------:R-:W-:Y:S05]  /*2c060*/  BSYNC B1 ;  /* 0x0000000000017941 */ /* 0x000fea0003800000 */
.L_x_1459:
        /* <DEDUP_REMOVED lines=10> */
.L_x_1462:
[----:B------:R-:W-:Y:S05]  /*2c110*/  BSYNC B1 ;  /* 0x0000000000017941 */ /* 0x000fea0003800000 */
.L_x_1461:
        /* <DEDUP_REMOVED lines=10> */
.L_x_1464:
[----:B------:R-:W-:Y:S05]  /*2c1c0*/  BSYNC B1 ;  /* 0x0000000000017941 */ /* 0x000fea0003800000 */
.L_x_1463:
        /* <DEDUP_REMOVED lines=10> */
.L_x_1466:
[----:B------:R-:W-:Y:S05]  /*2c270*/  BSYNC B1 ;  /* 0x0000000000017941 */ /* 0x000fea0003800000 */
.L_x_1465:
        /* <DEDUP_REMOVED lines=10> */
.L_x_1468:
[----:B------:R-:W-:Y:S05]  /*2c320*/  BSYNC B1 ;  /* 0x0000000000017941 */ /* 0x000fea0003800000 */
.L_x_1467:
        /* <DEDUP_REMOVED lines=10> */
.L_x_1470:
[----:B------:R-:W-:Y:S05]  /*2c3d0*/  BSYNC B1 ;  /* 0x0000000000017941 */ /* 0x000fea0003800000 */
.L_x_1469:
        /* <DEDUP_REMOVED lines=10> */
.L_x_1472:
[----:B------:R-:W-:Y:S05]  /*2c480*/  BSYNC B1 ;  /* 0x0000000000017941 */ /* 0x000fea0003800000 */
.L_x_1471:
        /* <DEDUP_REMOVED lines=10> */
.L_x_1474:
[----:B------:R-:W-:Y:S05]  /*2c530*/  BSYNC B1 ;  /* 0x0000000000017941 */ /* 0x000fea0003800000 */
.L_x_1473:
        /* <DEDUP_REMOVED lines=10> */
.L_x_1476:
[----:B------:R-:W-:Y:S05]  /*2c5e0*/  BSYNC B1 ;  /* 0x0000000000017941 */ /* 0x000fea0003800000 */
.L_x_1475:
        /* <DEDUP_REMOVED lines=10> */
.L_x_1478:
[----:B------:R-:W-:Y:S05]  /*2c690*/  BSYNC B1 ;  /* 0x0000000000017941 */ /* 0x000fea0003800000 */
.L_x_1477:
        /* <DEDUP_REMOVED lines=10> */
.L_x_1480:
[----:B------:R-:W-:Y:S05]  /*2c740*/  BSYNC B1 ;  /* 0x0000000000017941 */ /* 0x000fea0003800000 */
.L_x_1479:
        /* <DEDUP_REMOVED lines=10> */
.L_x_1482:
[----:B------:R-:W-:Y:S05]  /*2c7f0*/  BSYNC B1 ;  /* 0x0000000000017941 */ /* 0x000fea0003800000 */
.L_x_1481:
        /* <DEDUP_REMOVED lines=10> */
.L_x_1484:
[----:B------:R-:W-:Y:S05]  /*2c8a0*/  BSYNC B1 ;  /* 0x0000000000017941 */ /* 0x000fea0003800000 */
.L_x_1483:
        /* <DEDUP_REMOVED lines=10> */
.L_x_1486:
[----:B------:R-:W-:Y:S05]  /*2c950*/  BSYNC B1 ;  /* 0x0000000000017941 */ /* 0x000fea0003800000 */
.L_x_1485:
        /* <DEDUP_REMOVED lines=10> */
.L_x_1488:
[----:B------:R-:W-:Y:S05]  /*2ca00*/  BSYNC B1 ;  /* 0x0000000000017941 */ /* 0x000fea0003800000 */
.L_x_1487:
        /* <DEDUP_REMOVED lines=10> */
.L_x_1490:
[----:B------:R-:W-:Y:S05]  /*2cab0*/  BSYNC B1 ;  /* 0x0000000000017941 */ /* 0x000fea0003800000 */
.L_x_1489:
        /* <DEDUP_REMOVED lines=10> */
.L_x_1492:
[----:B------:R-:W-:Y:S05]  /*2cb60*/  BSYNC B1 ;  /* 0x0000000000017941 */ /* 0x000fea0003800000 */
.L_x_1491:
        /* <DEDUP_REMOVED lines=10> */
.L_x_1494:
[----:B------:R-:W-:Y:S05]  /*2cc10*/  BSYNC B1 ;  /* 0x0000000000017941 */ /* 0x000fea0003800000 */
.L_x_1493:
        /* <DEDUP_REMOVED lines=10> */
.L_x_1496:
[----:B------:R-:W-:Y:S05]  /*2ccc0*/  BSYNC B1 ;  /* 0x0000000000017941 */ /* 0x000fea0003800000 */
.L_x_1495:
        /* <DEDUP_REMOVED lines=10> */
.L_x_1498:
[----:B------:R-:W-:Y:S05]  /*2cd70*/  BSYNC B1 ;  /* 0x0000000000017941 */ /* 0x000fea0003800000 */
.L_x_1497:
        /* <DEDUP_REMOVED lines=10> */
.L_x_1500:
[----:B------:R-:W-:Y:S05]  /*2ce20*/  BSYNC B1 ;  /* 0x0000000000017941 */ /* 0x000fea0003800000 */
.L_x_1499:
        /* <DEDUP_REMOVED lines=10> */
.L_x_1502:
[----:B------:R-:W-:Y:S05]  /*2ced0*/  BSYNC B1 ;  /* 0x0000000000017941 */ /* 0x000fea0003800000 */
.L_x_1501:
        /* <DEDUP_REMOVED lines=10> */
.L_x_1504:
[----:B------:R-:W-:Y:S05]  /*2cf80*/  BSYNC B1 ;  /* 0x0000000000017941 */ /* 0x000fea0003800000 */
.L_x_1503:
        /* <DEDUP_REMOVED lines=10> */
.L_x_1506:
[----:B------:R-:W-:Y:S05]  /*2d030*/  BSYNC B1 ;  /* 0x0000000000017941 */ /* 0x000fea0003800000 */
.L_x_1505:
        /* <DEDUP_REMOVED lines=10> */
.L_x_1508:
[----:B------:R-:W-:Y:S05]  /*2d0e0*/  BSYNC B1 ;  /* 0x0000000000017941 */ /* 0x000fea0003800000 */
.L_x_1507:
        /* <DEDUP_REMOVED lines=10> */
.L_x_1510:
[----:B------:R-:W-:Y:S05]  /*2d190*/  BSYNC B1 ;  /* 0x0000000000017941 */ /* 0x000fea0003800000 */
.L_x_1509:
        /* <DEDUP_REMOVED lines=10> */
.L_x_1512:
[----:B------:R-:W-:Y:S05]  /*2d240*/  BSYNC B1 ;  /* 0x0000000000017941 */ /* 0x000fea0003800000 */
.L_x_1511:
        /* <DEDUP_REMOVED lines=10> */
.L_x_1514:
[----:B------:R-:W-:Y:S05]  /*2d2f0*/  BSYNC B1 ;  /* 0x0000000000017941 */ /* 0x000fea0003800000 */
.L_x_1513:
        /* <DEDUP_REMOVED lines=10> */
.L_x_1516:
[----:B------:R-:W-:Y:S05]  /*2d3a0*/  BSYNC B1 ;  /* 0x0000000000017941 */ /* 0x000fea0003800000 */
.L_x_1515:
        /* <DEDUP_REMOVED lines=10> */
.L_x_1518:
[----:B------:R-:W-:Y:S05]  /*2d450*/  BSYNC B1 ;  /* 0x0000000000017941 */ /* 0x000fea0003800000 */
.L_x_1517:
        /* <DEDUP_REMOVED lines=10> */
.L_x_1520:
[----:B------:R-:W-:Y:S05]  /*2d500*/  BSYNC B1 ;  /* 0x0000000000017941 */ /* 0x000fea0003800000 */
.L_x_1519:
        /* <DEDUP_REMOVED lines=10> */
.L_x_1522:
[----:B------:R-:W-:Y:S05]  /*2d5b0*/  BSYNC B1 ;  /* 0x0000000000017941 */ /* 0x000fea0003800000 */
.L_x_1521:
        /* <DEDUP_REMOVED lines=10> */
.L_x_1524:
[----:B------:R-:W-:Y:S05]  /*2d660*/  BSYNC B1 ;  /* 0x0000000000017941 */ /* 0x000fea0003800000 */
.L_x_1523:
        /* <DEDUP_REMOVED lines=10> */
.L_x_1526:
[----:B------:R-:W-:Y:S05]  /*2d710*/  BSYNC B1 ;  /* 0x0000000000017941 */ /* 0x000fea0003800000 */
.L_x_1525:
        /* <DEDUP_REMOVED lines=10> */
.L_x_1528:
[----:B------:R-:W-:Y:S05]  /*2d7c0*/  BSYNC B1 ;  /* 0x0000000000017941 */ /* 0x000fea0003800000 */
.L_x_1527:
        /* <DEDUP_REMOVED lines=10> */
.L_x_1530:
[----:B------:R-:W-:Y:S05]  /*2d870*/  BSYNC B1 ;  /* 0x0000000000017941 */ /* 0x000fea0003800000 */
.L_x_1529:
        /* <DEDUP_REMOVED lines=10> */
.L_x_1532:
[----:B------:R-:W-:Y:S05]  /*2d920*/  BSYNC B1 ;  /* 0x0000000000017941 */ /* 0x000fea0003800000 */
.L_x_1531:
        /* <DEDUP_REMOVED lines=10> */
.L_x_1534:
[----:B------:R-:W-:Y:S05]  /*2d9d0*/  BSYNC B1 ;  /* 0x0000000000017941 */ /* 0x000fea0003800000 */
.L_x_1533:
        /* <DEDUP_REMOVED lines=10> */
.L_x_1536:
[----:B------:R-:W-:Y:S05]  /*2da80*/  BSYNC B1 ;  /* 0x0000000000017941 */ /* 0x000fea0003800000 */
.L_x_1535:
        /* <DEDUP_REMOVED lines=9> */
.L_x_1538:
[----:B------:R-:W-:Y:S05]  /*2db20*/  BSYNC B1 ;  /* 0x0000000000017941 */ /* 0x000fea0003800000 */
.L_x_1537:
        /* <DEDUP_REMOVED lines=9> */
.L_x_1540:
[----:B------:R-:W-:Y:S05]  /*2dbc0*/  BSYNC B1 ;  /* 0x0000000000017941 */ /* 0x000fea0003800000 */
.L_x_1539:
[----:B-----5:R-:W-:Y:S01]  /*2dbd0*/  HADD2.F32 R5, -RZ, R3.H0_H0 ;  /* 0x20000003ff057230 */ /* 0x020fe20000004100 */
[----:B------:R-:W-:Y:S01]  /*2dbe0*/  ISETP.GT.AND P6, PT, R0, 0x188, P6 ;  /* 0x000001880000780c */ /* 0x000fe200037c4270 */
[----:B------:R-:W-:Y:S03]  /*2dbf0*/  BSSY B1, `(.L_x_1541) ;  /* 0x0000007000017945 */ /* 0x000fe60003800000 */
[----:B------:R-:W-:-:S04]  /*2dc00*/  FMUL R4, R5, R16 ;  /* 0x0000001005047220 */ /* 0x000fc80000400000 */
[----:B------:R-:W-:-:S05]  /*2dc10*/  FFMA R4, R109, R2, R4 ;  /* 0x000000026d047223 */ /* 0x000fca0000000004 */
[----:B------:R-:W-:-:S05]  /*2dc20*/  F2FP.F16.F32.PACK_AB R4, RZ, R4 ;  /* 0x00000004ff04723e */ /* 0x000fca00000000ff */
[----:B------:R0:W-:Y:S01]  /*2dc30*/  @P5 STG.E.U16 desc[UR36][R218.64+0x2d2], R4 ;  /* 0x0002d204da005986 */ /* 0x0001e2000c101524 */
[----:B------:R-:W-:Y:S05]  /*2dc40*/  @!P6 BRA `(.L_x_1542) ;  /* 0x000000000004e947 */ /* 0x000fea0003800000 */
[----:B------:R0:W5:Y:S02]  /*2dc50*/  LDG.E.LTC128B.U16 R3, desc[UR36][R8.64+0x2d0] ;  /* 0x0002d02408037981 */ /* 0x000164000c1e1520 */
.L_x_1542:
[----:B------:R-:W-:Y:S05]  /*2dc60*/  BSYNC B1 ;  /* 0x0000000000017941 */ /* 0x000fea0003800000 */
.L_x_1541:
        /* <DEDUP_REMOVED lines=9> */
.L_x_1544:
[----:B------:R-:W-:Y:S05]  /*2dd00*/  BSYNC B1 ;  /* 0x0000000000017941 */ /* 0x000fea0003800000 */
.L_x_1543:
[----:B0----5:R-:W-:Y:S01]  /*2dd10*/  HADD2.F32 R5, -RZ, R3.H0_H0 ;  /* 0x20000003ff057230 */ /* 0x021fe20000004100 */
        /* <DEDUP_REMOVED lines=8> */
.L_x_1546:
[----:B------:R-:W-:Y:S05]  /*2dda0*/  BSYNC B1 ;  /* 0x0000000000017941 */ /* 0x000fea0003800000 */
.L_x_1545:
        /* <DEDUP_REMOVED lines=9> */
.L_x_1548:
[----:B------:R-:W-:Y:S05]  /*2de40*/  BSYNC B1 ;  /* 0x0000000000017941 */ /* 0x000fea0003800000 */
.L_x_1547:
        /* <DEDUP_REMOVED lines=9> */
.L_x_1550:
[----:B------:R-:W-:Y:S05]  /*2dee0*/  BSYNC B1 ;  /* 0x0000000000017941 */ /* 0x000fea0003800000 */
.L_x_1549:
        /* <DEDUP_REMOVED lines=9> */
.L_x_1552:
[----:B------:R-:W-:Y:S05]  /*2df80*/  BSYNC B1 ;  /* 0x0000000000017941 */ /* 0x000fea0003800000 */
.L_x_1551:
        /* <DEDUP_REMOVED lines=9> */
.L_x_1554:
[----:B------:R-:W-:Y:S05]  /*2e020*/  BSYNC B1 ;  /* 0x0000000000017941 */ /* 0x000fea0003800000 */
.L_x_1553:
        /* <DEDUP_REMOVED lines=9> */
.L_x_1556:
[----:B------:R-:W-:Y:S05]  /*2e0c0*/  BSYNC B1 ;  /* 0x0000000000017941 */ /* 0x000fea0003800000 */
.L_x_1555:
        /* <DEDUP_REMOVED lines=9> */
.L_x_1558:
[----:B------:R-:W-:Y:S05]  /*2e160*/  BSYNC B1 ;  /* 0x0000000000017941 */ /* 0x000fea0003800000 */
.L_x_1557:
        /* <DEDUP_REMOVED lines=9> */
.L_x_1560:
[----:B------:R-:W-:Y:S05]  /*2e200*/  BSYNC B1 ;  /* 0x0000000000017941 */ /* 0x000fea0003800000 */
.L_x_1559:
[----:B------:R-:W-:Y:S05]  /*2e210*/  @!P0 BRA `(.L_x_1561) ;  /* 0x0000011000ac8947 */ /* 0x000fea0003800000 */
[----:B-----5:R-:W-:-:S05]  /*2e220*/  HADD2.F32 R3, -RZ, R3.H0_H0 ;  /* 0x20000003ff037230 */ /* 0x020fca0000004100 */
[----:B------:R-:W-:-:S04]  /*2e230*/  FMUL R0, R3, R16 ;  /* 0x0000001003007220 */ /* 0x000fc80000400000 */
[----:B------:R-:W-:-:S05]  /*2e240*/  FFMA R0, R119, R2, R0 ;  /* 0x0000000277007223 */ /* 0x000fca0000000000 */
[----:B------:R-:W-:-:S05]  /*2e250*/  F2FP.F16.F32.PACK_AB R0, RZ, R0 ;  /* 0x00000000ff00723e */ /* 0x000fca00000000ff */
[----:B------:R0:W-:Y:S01]  /*2e260*/  STG.E.U16 desc[UR36][R230.64+0x2f2], R0 ;  /* 0x0002f200e6007986 */ /* 0x0001e2000c101524 */
[----:B------:R-:W-:Y:S05]  /*2e270*/  BRA `(.L_x_1561) ;  /* 0x0000011000947947 */ /* 0x000fea0003800000 */
.L_x_34:
[----:B------:R-:W2:Y:S01]  /*2e280*/  LDL.LU R6, [R1+0x784] ;  /* 0x0007840001067983 */ /* 0x000ea20000300800 */
[----:B------:R-:W-:-:S03]  /*2e290*/  ULDC.64 UR4, c[0x0][0x5c0] ;  /* 0x0001700000047ab9 */ /* 0x000fc60000000a00 */
[----:B------:R-:W3:Y:S04]  /*2e2a0*/  LDL.LU R8, [R1+0x798] ;  /* 0x0007980001087983 */ /* 0x000ee80000300800 */
[----:B------:R-:W5:Y:S04]  /*2e2b0*/  LDL.LU R235, [R1+0x89c] ;  /* 0x00089c0001eb7983 */ /* 0x000f680000300800 */
[----:B------:R-:W4:Y:S04]  /*2e2c0*/  LDL.LU R234, [R1+0x8a0] ;  /* 0x0008a00001ea7983 */ /* 0x000f280000300800 */
        /* <DEDUP_REMOVED lines=15> */
[----:B------:R-:W4:Y:S01]  /*2e3c0*/  LDL.LU R217, [R1+0x8e0] ;  /* 0x0008e00001d97983 */ /* 0x000f220000300800 */
[----:B------:R-:W-:-:S03]  /*2e3d0*/  LEA R10, P0, R4, UR4, 0x1 ;  /* 0x00000004040a7c11 */ /* 0x000fc6000f8008ff */
[----:B------:R-:W4:Y:S04]  /*2e3e0*/  LDL.LU R216, [R1+0x8e4] ;  /* 0x0008e40001d87983 */ /* 0x000f280000300800 */
[----:B------:R-:W4:Y:S04]  /*2e3f0*/  LDL.LU R23, [R1+0x8e8] ;  /* 0x0008e80001177983 */ /* 0x000f280000300800 */
[----:B------:R-:W4:Y:S04]  /*2e400*/  LDL.LU R22, [R1+0x8ec] ;  /* 0x0008ec0001167983 */ /* 0x000f280000300800 */
[----:B------:R-:W4:Y:S01]  /*2e410*/  LDL.LU R15, [R1+0x8f0] ;  /* 0x0008f000010f7983 */ /* 0x000f220000300800 */
[----:B------:R-:W-:-:S03]  /*2e420*/  LEA.HI.X R11, R4, UR5, R20, 0x1, P0 ;  /* 0x00000005040b7c11 */ /* 0x000fc600080f0c14 */
[----:B------:R-:W4:Y:S04]  /*2e430*/  LDL.LU R14, [R1+0x8f4] ;  /* 0x0008f400010e7983 */ /* 0x000f280000300800 */
[----:B------:R-:W4:Y:S04]  /*2e440*/  LDL.LU R12, [R1+0x8f8] ;  /* 0x0008f800010c7983 */ /* 0x000f280000300800 */
[----:B------:R-:W4:Y:S04]  /*2e450*/  LDL.LU R13, [R1+0x8fc] ;  /* 0x0008fc00010d7983 */ /* 0x000f280000300800 */
[----:B------:R-:W4:Y:S04]  /*2e460*/  LDL.LU R21, [R1+0x600] ;  /* 0x0006000001157983 */ /* 0x000f280000300800 */
[----:B------:R-:W3:Y:S04]  /*2e470*/  LDL.LU R4, [R1+0x780] ;  /* 0x0007800001047983 */ /* 0x000ee80000300800 */
[----:B------:R-:W5:Y:S01]  /*2e480*/  LDL.LU R5, [R1+0x788] ;  /* 0x0007880001057983 */ /* 0x000f620000300800 */
[----:B------:R-:W-:Y:S01]  /*2e490*/  ISETP.GT.AND P3, PT, R3, 0x1, PT ;  /* 0x000000010300780c */ /* 0x000fe20003f64270 */
[----:B------:R-:W-:Y:S01]  /*2e4a0*/  USHF.L.U32 UR5, UR8, 0x4, URZ ;  /* 0x0000000408057899 */ /* 0x000fe2000800063f */
[C---:B------:R-:W-:Y:S01]  /*2e4b0*/  ISETP.GT.AND P2, PT, R0.reuse, 0x8, P5 ;  /* 0x000000080000780c */ /* 0x040fe20002f44270 */
[----:B------:R-:W-:Y:S01]  /*2e4c0*/  USHF.L.U64.HI UR4, UR8, 0x4, UR9 ;  /* 0x0000000408047899 */ /* 0x000fe20008010209 */
[----:B------:R-:W-:Y:S01]  /*2e4d0*/  ISETP.GT.AND P0, PT, R0, RZ, P3 ;  /* 0x000000ff0000720c */ /* 0x000fe20001f04270 */
[----:B------:R-:W4:Y:S01]  /*2e4e0*/  LDL.LU R20, [R1+0x898] ;  /* 0x0008980001147983 */ /* 0x000f220000300800 */
[----:B--2---:R-:W-:-:S05]  /*2e4f0*/  FMUL R6, R6, R2 ;  /* 0x0000000206067220 */ /* 0x004fca0000400000 */
[----:B------:R-:W-:-:S04]  /*2e500*/  F2FP.F16.F32.PACK_AB R6, RZ, R6 ;  /* 0x00000006ff06723e */ /* 0x000fc800000000ff */
[----:B------:R-:W-:-:S05]  /*2e510*/  PRMT R7, R6, 0x7610, R7 ;  /* 0x0000761006077816 */ /* 0x000fca0000000007 */
[----:B------:R0:W-:Y:S04]  /*2e520*/  @P0 STG.E.U16 desc[UR36][R10.64+0x2], R7 ;  /* 0x000002070a000986 */ /* 0x0001e8000c101524 */
[----:B0-----:R-:W2:Y:S01]  /*2e530*/  LDL.LU R7, [R1+0x794] ;  /* 0x0007940001077983 */ /* 0x001ea20000300800 */
[-C--:B---3--:R-:W-:Y:S01]  /*2e540*/  FMUL R4, R4, R2.reuse ;  /* 0x0000000204047220 */ /* 0x088fe20000400000 */
[----:B-----5:R-:W-:-:S04]  /*2e550*/  FMUL R5, R5, R2 ;  /* 0x0000000205057220 */ /* 0x020fc80000400000 */
[----:B------:R-:W-:Y:S02]  /*2e560*/  F2FP.F16.F32.PACK_AB R4, RZ, R4 ;  /* 0x00000004ff04723e */ /* 0x000fe400000000ff */
[----:B------:R-:W-:-:S03]  /*2e570*/  F2FP.F16.F32.PACK_AB R5, RZ, R5 ;  /* 0x00000005ff05723e */ /* 0x000fc600000000ff */
[----:B------:R0:W-:Y:S01]  /*2e580*/  @P1 STG.E.U16 desc[UR36][R10.64], R4 ;  /* 0x000000040a001986 */ /* 0x0001e2000c101524 */
[----:B------:R-:W-:Y:S02]  /*2e590*/  PRMT R6, R5, 0x7610, R6 ;  /* 0x0000761005067816 */ /* 0x000fe40000000006 */
[----:B0-----:R-:W-:-:S04]  /*2e5a0*/  IADD3 R4, P1, R10, UR5, RZ ;  /* 0x000000050a047c10 */ /* 0x001fc8000ff3e0ff */
[----:B------:R-:W-:-:S05]  /*2e5b0*/  IADD3.X R5, R11, UR4, RZ, P1, !PT ;  /* 0x000000040b057c10 */ /* 0x000fca0008ffe4ff */
[----:B------:R0:W-:Y:S04]  /*2e5c0*/  @P2 STG.E.U16 desc[UR36][R4.64], R6 ;  /* 0x0000000604002986 */ /* 0x0001e8000c101524 */
[----:B0-----:R-:W3:Y:S01]  /*2e5d0*/  LDL.LU R6, [R1+0x78c] ;  /* 0x00078c0001067983 */ /* 0x001ee20000300800 */
[----:B------:R-:W-:Y:S01]  /*2e5e0*/  ISETP.GT.AND P0, PT, R0, 0x8, P3 ;  /* 0x000000080000780c */ /* 0x000fe20001f04270 */
[----:B---3--:R-:W-:-:S05]  /*2e5f0*/  FMUL R6, R6, R2 ;  /* 0x0000000206067220 */ /* 0x008fca0000400000 */
[----:B------:R-:W-:-:S07]  /*2e600*/  F2FP.F16.F32.PACK_AB R6, RZ, R6 ;  /* 0x00000006ff06723e */ /* 0x000fce00000000ff */
[----:B------:R0:W-:Y:S04]  /*2e610*/  @P0 STG.E.U16 desc[UR36][R4.64+0x2], R6 ;  /* 0x0000020604000986 */ /* 0x0001e8000c101524 */
[----:B0-----:R-:W3:Y:S01]  /*2e620*/  LDL.LU R6, [R1+0x790] ;  /* 0x0007900001067983 */ /* 0x001ee20000300800 */
[C---:B------:R-:W-:Y:S02]  /*2e630*/  ISETP.GT.AND P2, PT, R3.reuse, 0x8, PT ;  /* 0x000000080300780c */ /* 0x040fe40003f44270 */
[----:B------:R-:W-:Y:S02]  /*2e640*/  ISETP.GT.AND P3, PT, R3, 0x9, PT ;  /* 0x000000090300780c */ /* 0x000fe40003f64270 */
[C---:B------:R-:W-:Y:S02]  /*2e650*/  ISETP.GT.AND P0, PT, R0.reuse, RZ, P2 ;  /* 0x000000ff0000720c */ /* 0x040fe40001704270 */
[----:B------:R-:W-:-:S02]  /*2e660*/  ISETP.GT.AND P1, PT, R0, RZ, P3 ;  /* 0x000000ff0000720c */ /* 0x000fc40001f24270 */
[----:B------:R-:W-:Y:S01]  /*2e670*/  ISETP.GT.AND P2, PT, R0, 0x8, P2 ;  /* 0x000000080000780c */ /* 0x000fe20001744270 */
[-C--:B--2---:R-:W-:Y:S01]  /*2e680*/  FMUL R7, R7, R2.reuse ;  /* 0x0000000207077220 */ /* 0x084fe20000400000 */
[----:B------:R-:W-:-:S04]  /*2e690*/  FMUL R8, R8, R2 ;  /* 0x0000000208087220 */ /* 0x000fc80000400000 */
[----:B------:R-:W-:-:S05]  /*2e6a0*/  F2FP.F16.F32.PACK_AB R7, RZ, R7 ;  /* 0x00000007ff07723e */ /* 0x000fca00000000ff */
[----:B------:R-:W-:Y:S01]  /*2e6b0*/  @P1 STG.E.U16 desc[UR36][R10.64+0x12], R7 ;  /* 0x000012070a001986 */ /* 0x000fe2000c101524 */
[----:B---3--:R-:W-:-:S05]  /*2e6c0*/  FMUL R6, R6, R2 ;  /* 0x0000000206067220 */ /* 0x008fca0000400000 */
[----:B------:R-:W-:-:S04]  /*2e6d0*/  F2FP.F16.F32.PACK_AB R6, RZ, R6 ;  /* 0x00000006ff06723e */ /* 0x000fc800000000ff */
[----:B------:R-:W-:Y:S02]  /*2e6e0*/  PRMT R9, R6, 0x7610, R9 ;  /* 0x0000761006097816 */ /* 0x000fe40000000009 */
[----:B------:R-:W-:Y:S02]  /*2e6f0*/  F2FP.F16.F32.PACK_AB R6, RZ, R8 ;  /* 0x00000008ff06723e */ /* 0x000fe400000000ff */
[----:B------:R-:W2:Y:S04]  /*2e700*/  LDL.LU R8, [R1+0x83c] ;  /* 0x00083c0001087983 */ /* 0x000ea80000300800 */
[----:B------:R0:W-:Y:S04]  /*2e710*/  @P0 STG.E.U16 desc[UR36][R10.64+0x10], R9 ;  /* 0x000010090a000986 */ /* 0x0001e8000c101524 */
[----:B------:R1:W-:Y:S04]  /*2e720*/  @P2 STG.E.U16 desc[UR36][R4.64+0x10], R6 ;  /* 0x0000100604002986 */ /* 0x0003e8000c101524 */
[----:B0-----:R-:W3:Y:S04]  /*2e730*/  LDL.LU R9, [R1+0x838] ;  /* 0x0008380001097983 */ /* 0x001ee80000300800 */
[----:B------:R-:W5:Y:S04]  /*2e740*/  LDL.LU R7, [R1+0x894] ;  /* 0x0008940001077983 */ /* 0x000f680000300800 */
[----:B-1----:R-:W4:Y:S01]  /*2e750*/  LDL.LU R6, [R1+0x79c] ;  /* 0x00079c0001067983 */ /* 0x002f220000300800 */
[----:B------:R-:W-:Y:S01]  /*2e760*/  ISETP.GT.AND P0, PT, R0, 0x8, P3 ;  /* 0x000000080000780c */ /* 0x000fe20001f04270 */
[----:B----4-:R-:W-:-:S05]  /*2e770*/  FMUL R6, R6, R2 ;  /* 0x0000000206067220 */ /* 0x010fca0000400000 */
[----:B------:R-:W-:-:S07]  /*2e780*/  F2FP.F16.F32.PACK_AB R6, RZ, R6 ;  /* 0x00000006ff06723e */ /* 0x000fce00000000ff */
[----:B------:R0:W-:Y:S04]  /*2e790*/  @P0 STG.E.U16 desc[UR36][R4.64+0x12], R6 ;  /* 0x0000120604000986 */ /* 0x0001e8000c101524 */
[----:B0-----:R-:W4:Y:S01]  /*2e7a0*/  LDL.LU R6, [R1+0x7a0] ;  /* 0x0007a00001067983 */ /* 0x001f220000300800 */
[----:B------:R-:W-:-:S04]  /*2e7b0*/  ISETP.GT.AND P2, PT, R3, 0x10, PT ;  /* 0x000000100300780c */ /* 0x000fc80003f44270 */
[----:B------:R-:W-:Y:S01]  /*2e7c0*/  ISETP.GT.AND P0, PT, R0, RZ, P2 ;  /* 0x000000ff0000720c */ /* 0x000fe20001704270 */
        /* <DEDUP_REMOVED lines=10> */
[----:B------:R-:W-:Y:S01]  /*2e870*/  ISETP.GT.AND P0, PT, R0, 0x8, P2 ;  /* 0x000000080000780c */ /* 0x000fe20001704270 */
        /* <DEDUP_REMOVED lines=195> */
[----:B------:R3:W-:Y:S01]  /*2f4b0*/  @P0 STG.E.U16 desc[UR36][R10.64+0xb2], R6 ;  /* 0x0000b2060a000986 */ /* 0x0007e2000c101524 */
[----:B------:R-:W-:Y:S01]  /*2f4c0*/  ISETP.GT.AND P0, PT, R0, 0x8, P2 ;  /* 0x000000080000780c */ /* 0x000fe20001704270 */
[----:B---3--:R-:W-:-:S05]  /*2f4d0*/  FMUL R6, R9, R2 ;  /* 0x0000000209067220 */ /* 0x008fca0000400000 */
[----:B------:R-:W-:-:S07]  /*2f4e0*/  F2FP.F16.F32.PACK_AB R6, RZ, R6 ;  /* 0x00000006ff06723e */ /* 0x000fce00000000ff */
[----:B------:R2:W-:Y:S01]  /*2f4f0*/  @P0 STG.E.U16 desc[UR36][R4.64+0xb0], R6 ;  /* 0x0000b00604000986 */ /* 0x0005e2000c101524 */
[----:B------:R-:W-:Y:S01]  /*2f500*/  ISETP.GT.AND P0, PT, R0, 0x8, P1 ;  /* 0x000000080000780c */ /* 0x000fe20000f04270 */
[----:B--2---:R-:W-:-:S05]  /*2f510*/  FMUL R6, R8, R2 ;  /* 0x0000000208067220 */ /* 0x004fca0000400000 */
[----:B------:R-:W-:-:S07]  /*2f520*/  F2FP.F16.F32.PACK_AB R6, RZ, R6 ;  /* 0x00000006ff06723e */ /* 0x000fce00000000ff */
[----:B------:R0:W-:Y:S04]  /*2f530*/  @P0 STG.E.U16 desc[UR36][R4.64+0xb2], R6 ;  /* 0x0000b20604000986 */ /* 0x0001e8000c101524 */
[----:B0-----:R-:W2:Y:S01]  /*2f540*/  LDL.LU R6, [R1+0x840] ;  /* 0x0008400001067983 */ /* 0x001ea20000300800 */
[----:B------:R-:W-:Y:S01]  /*2f550*/  IMAD.U32 R8, RZ, RZ, UR8 ;  /* 0x00000008ff087e24 */ /* 0x000fe2000f8e00ff */
[----:B------:R-:W-:Y:S01]  /*2f560*/  USHF.L.U64.HI UR10, UR8, 0x8, UR9 ;  /* 0x00000008080a7899 */ /* 0x000fe20008010209 */
[----:B------:R-:W-:-:S03]  /*2f570*/  ISETP.GT.AND P2, PT, R3, 0x60, PT ;  /* 0x000000600300780c */ /* 0x000fc60003f44270 */
[----:B------:R-:W-:-:S04]  /*2f580*/  LEA R8, P0, R8, R10, 0x8 ;  /* 0x0000000a08087211 */ /* 0x000fc800078040ff */
[----:B------:R-:W-:Y:S02]  /*2f590*/  IADD3.X R9, R11, UR10, RZ, P0, !PT ;  /* 0x0000000a0b097c10 */ /* 0x000fe400087fe4ff */
[----:B------:R-:W-:Y:S01]  /*2f5a0*/  ISETP.GT.AND P0, PT, R0, RZ, P2 ;  /* 0x000000ff0000720c */ /* 0x000fe20001704270 */
[----:B--2---:R-:W-:-:S05]  /*2f5b0*/  FMUL R6, R6, R2 ;  /* 0x0000000206067220 */ /* 0x004fca0000400000 */
[----:B------:R-:W-:-:S07]  /*2f5c0*/  F2FP.F16.F32.PACK_AB R6, RZ, R6 ;  /* 0x00000006ff06723e */ /* 0x000fce00000000ff */
[----:B------:R0:W-:Y:S04]  /*2f5d0*/  @P0 STG.E.U16 desc[UR36][R10.64+0xc0], R6 ;  /* 0x0000c0060a000986 */ /* 0x0001e8000c101524 */
[----:B0-----:R-:W2:Y:S01]  /*2f5e0*/  LDL.LU R6, [R1+0x844] ;  /* 0x0008440001067983 */ /* 0x001ea20000300800 */
[----:B------:R-:W-:-:S04]  /*2f5f0*/  ISETP.GT.AND P1, PT, R3, 0x61, PT ;  /* 0x000000610300780c */ /* 0x000fc80003f24270 */
[----:B------:R-:W-:Y:S01]  /*2f600*/  ISETP.GT.AND P0, PT, R0, RZ, P1 ;  /* 0x000000ff0000720c */ /* 0x000fe20000f04270 */
[----:B--2---:R-:W-:-:S05]  /*2f610*/  FMUL R6, R6, R2 ;  /* 0x0000000206067220 */ /* 0x004fca0000400000 */
[----:B------:R-:W-:-:S07]  /*2f620*/  F2FP.F16.F32.PACK_AB R6, RZ, R6 ;  /* 0x00000006ff06723e */ /* 0x000fce00000000ff */
[----:B------:R0:W-:Y:S04]  /*2f630*/  @P0 STG.E.U16 desc[UR36][R10.64+0xc2], R6 ;  /* 0x0000c2060a000986 */ /* 0x0001e8000c101524 */
[----:B0-----:R-:W2:Y:S01]  /*2f640*/  LDL.LU R6, [R1+0x848] ;  /* 0x0008480001067983 */ /* 0x001ea20000300800 */
[----:B------:R-:W-:Y:S01]  /*2f650*/  ISETP.GT.AND P0, PT, R0, 0x8, P2 ;  /* 0x000000080000780c */ /* 0x000fe20001704270 */
        /* <DEDUP_REMOVED lines=98> */
[----:B------:R-:W-:Y:S02]  /*2fc80*/  ISETP.GT.AND P0, PT, R0, RZ, P2 ;  /* 0x000000ff0000720c */ /* 0x000fe40001704270 */
[C---:B------:R-:W-:Y:S02]  /*2fc90*/  ISETP.GT.AND P1, PT, R3.reuse, 0x89, PT ;  /* 0x000000890300780c */ /* 0x040fe40003f24270 */
[----:B------:R-:W-:Y:S01]  /*2fca0*/  ISETP.GT.AND P4, PT, R3, 0xa9, PT ;  /* 0x000000a90300780c */ /* 0x000fe20003f84270 */
[----:B--2---:R-:W-:-:S05]  /*2fcb0*/  FMUL R6, R6, R2 ;  /* 0x0000000206067220 */ /* 0x004fca0000400000 */
[----:B------:R-:W-:-:S05]  /*2fcc0*/  F2FP.F16.F32.PACK_AB R6, RZ, R6 ;  /* 0x00000006ff06723e */ /* 0x000fca00000000ff */
[----:B------:R5:W-:Y:S01]  /*2fcd0*/  @P0 STG.E.U16 desc[UR36][R10.64+0x110], R6 ;  /* 0x000110060a000986 */ /* 0x000be2000c101524 */
[----:B------:R-:W-:Y:S01]  /*2fce0*/  ISETP.GT.AND P0, PT, R0, RZ, P1 ;  /* 0x000000ff0000720c */ /* 0x000fe20000f04270 */
[----:B-----5:R-:W-:-:S05]  /*2fcf0*/  FMUL R6, R7, R2 ;  /* 0x0000000207067220 */ /* 0x020fca0000400000 */
[----:B------:R-:W-:-:S07]  /*2fd00*/  F2FP.F16.F32.PACK_AB R6, RZ, R6 ;  /* 0x00000006ff06723e */ /* 0x000fce00000000ff */
[----:B------:R0:W-:Y:S01]  /*2fd10*/  @P0 STG.E.U16 desc[UR36][R10.64+0x112], R6 ;  /* 0x000112060a000986 */ /* 0x0001e2000c101524 */
[----:B------:R-:W-:Y:S01]  /*2fd20*/  ISETP.GT.AND P0, PT, R0, 0x8, P2 ;  /* 0x000000080000780c */ /* 0x000fe20001704270 */
[----:B0-----:R-:W-:-:S05]  /*2fd30*/  FMUL R6, R20, R2 ;  /* 0x0000000214067220 */ /* 0x001fca0000400000 */
[----:B------:R-:W-:-:S07]  /*2fd40*/  F2FP.F16.F32.PACK_AB R6, RZ, R6 ;  /* 0x00000006ff06723e */ /* 0x000fce00000000ff */
[----:B------:R0:W-:Y:S01]  /*2fd50*/  @P0 STG.E.U16 desc[UR36][R4.64+0x110], R6 ;  /* 0x0001100604000986 */ /* 0x0001e2000c101524 */
[----:B------:R-:W-:Y:S02]  /*2fd60*/  ISETP.GT.AND P0, PT, R0, 0x8, P1 ;  /* 0x000000080000780c */ /* 0x000fe40000f04270 */
[----:B------:R-:W-:Y:S01]  /*2fd70*/  ISETP.GT.AND P2, PT, R3, 0x90, PT ;  /* 0x000000900300780c */ /* 0x000fe20003f44270 */
[----:B0-----:R-:W-:-:S05]  /*2fd80*/  FMUL R6, R235, R2 ;  /* 0x00000002eb067220 */ /* 0x001fca0000400000 */
[----:B------:R-:W-:-:S05]  /*2fd90*/  F2FP.F16.F32.PACK_AB R6, RZ, R6 ;  /* 0x00000006ff06723e */ /* 0x000fca00000000ff */
[----:B------:R0:W-:Y:S01]  /*2fda0*/  @P0 STG.E.U16 desc[UR36][R4.64+0x112], R6 ;  /* 0x0001120604000986 */ /* 0x0001e2000c101524 */
[----:B------:R-:W-:Y:S02]  /*2fdb0*/  ISETP.GT.AND P0, PT, R0, RZ, P2 ;  /* 0x000000ff0000720c */ /* 0x000fe40001704270 */
[----:B------:R-:W-:Y:S01]  /*2fdc0*/  ISETP.GT.AND P1, PT, R3, 0x91, PT ;  /* 0x000000910300780c */ /* 0x000fe20003f24270 */
[----:B0-----:R-:W-:-:S05]  /*2fdd0*/  FMUL R6, R234, R2 ;  /* 0x00000002ea067220 */ /* 0x001fca0000400000 */
[----:B------:R-:W-:-:S05]  /*2fde0*/  F2FP.F16.F32.PACK_AB R6, RZ, R6 ;  /* 0x00000006ff06723e */ /* 0x000fca00000000ff */
[----:B------:R0:W-:Y:S01]  /*2fdf0*/  @P0 STG.E.U16 desc[UR36][R10.64+0x120], R6 ;  /* 0x000120060a000986 */ /* 0x0001e2000c101524 */
[----:B------:R-:W-:Y:S01]  /*2fe00*/  ISETP.GT.AND P0, PT, R0, RZ, P1 ;  /* 0x000000ff0000720c */ /* 0x000fe20000f04270 */
[----:B0-----:R-:W-:-:S05]  /*2fe10*/  FMUL R6, R233, R2 ;  /* 0x00000002e9067220 */ /* 0x001fca0000400000 */
        /* <DEDUP_REMOVED lines=59> */
[----:B------:R-:W-:Y:S01]  /*301d0*/  ISETP.GT.AND P0, PT, R0, 0x8, P4 ;  /* 0x000000080000780c */ /* 0x000fe20002704270 */
[----:B0-----:R-:W-:-:S05]  /*301e0*/  FMUL R6, R218, R2 ;  /* 0x00000002da067220 */ /* 0x001fca0000400000 */
[----:B------:R-:W-:-:S07]  /*301f0*/  F2FP.F16.F32.PACK_AB R6, RZ, R6 ;  /* 0x00000006ff06723e */ /* 0x000fce00000000ff */
[----:B------:R0:W-:Y:S01]  /*30200*/  @P0 STG.E.U16 desc[UR36][R4.64+0x152], R6 ;  /* 0x0001520604000986 */ /* 0x0001e2000c101524 */
[----:B------:R-:W-:-:S04]  /*30210*/  ISETP.GT.AND P0, PT, R3, 0xb0, PT ;  /* 0x000000b00300780c */ /* 0x000fc80003f04270 */
[----:B------:R-:W-:Y:S01]  /*30220*/  ISETP.GT.AND P1, PT, R0, RZ, P0 ;  /* 0x000000ff0000720c */ /* 0x000fe20000724270 */
[----:B0-----:R-:W-:Y:S01]  /*30230*/  FMUL R6, R217, R2 ;  /* 0x00000002d9067220 */ /* 0x001fe20000400000 */
[----:B------:R-:W-:-:S04]  /*30240*/  ISETP.GT.AND P3, PT, R3, 0xb1, PT ;  /* 0x000000b10300780c */ /* 0x000fc80003f64270 */
        /* <DEDUP_REMOVED lines=19> */
[----:B------:R-:W-:-:S04]  /*30380*/  ISETP.GT.AND P1, PT, R3, 0xb9, PT ;  /* 0x000000b90300780c */ /* 0x000fc80003f24270 */
[----:B------:R-:W-:Y:S01]  /*30390*/  ISETP.GT.AND P6, PT, R0, RZ, P1 ;  /* 0x000000ff0000720c */ /* 0x000fe20000fc4270 */
[----:B0-----:R-:W-:-:S05]  /*303a0*/  FMUL R6, R14, R2 ;  /* 0x000000020e067220 */ /* 0x001fca0000400000 */
[----:B------:R-:W-:Y:S01]  /*303b0*/  F2FP.F16.F32.PACK_AB R6, RZ, R6 ;  /* 0x00000006ff06723e */ /* 0x000fe200000000ff */
[----:B------:R-:W-:-:S06]  /*303c0*/  USHF.L.U64.HI UR10, UR8, 0x9, UR9 ;  /* 0x00000009080a7899 */ /* 0x000fcc0008010209 */
[----:B------:R0:W-:Y:S02]  /*303d0*/  @P6 STG.E.U16 desc[UR36][R10.64+0x172], R6 ;  /* 0x000172060a006986 */ /* 0x0001e4000c101524 */
[----:B0-----:R-:W-:-:S05]  /*303e0*/  IMAD.U32 R6, RZ, RZ, UR8 ;  /* 0x00000008ff067e24 */ /* 0x001fca000f8e00ff */
[----:B------:R-:W-:-:S04]  /*303f0*/  LEA R6, P6, R6, R10, 0x9 ;  /* 0x0000000a06067211 */ /* 0x000fc800078c48ff */
[----:B------:R-:W-:Y:S02]  /*30400*/  IADD3.X R7, R11, UR10, RZ, P6, !PT ;  /* 0x0000000a0b077c10 */ /* 0x000fe4000b7fe4ff */
[----:B------:R-:W-:Y:S01]  /*30410*/  ISETP.GT.AND P6, PT, R0, 0x8, P2 ;  /* 0x000000080000780c */ /* 0x000fe200017c4270 */
[----:B------:R-:W-:-:S05]  /*30420*/  FMUL R12, R12, R2 ;  /* 0x000000020c0c7220 */ /* 0x000fca0000400000 */
[----:B------:R-:W-:-:S07]  /*30430*/  F2FP.F16.F32.PACK_AB R12, RZ, R12 ;  /* 0x0000000cff0c723e */ /* 0x000fce00000000ff */
[----:B------:R0:W-:Y:S02]  /*30440*/  @P6 STG.E.U16 desc[UR36][R4.64+0x170], R12 ;  /* 0x0001700c04006986 */ /* 0x0001e4000c101524 */
[----:B0-----:R-:W-:Y:S02]  /*30450*/  FMUL R12, R13, R2 ;  /* 0x000000020d0c7220 */ /* 0x001fe40000400000 */
[----:B------:R-:W2:Y:S04]  /*30460*/  LDL.LU R13, [R1+0x604] ;  /* 0x00060400010d7983 */ /* 0x000ea80000300800 */
[----:B------:R-:W3:Y:S01]  /*30470*/  LDL.LU R14, [R1+0x608] ;  /* 0x00060800010e7983 */ /* 0x000ee20000300800 */
[C---:B------:R-:W-:Y:S02]  /*30480*/  ISETP.GT.AND P6, PT, R0.reuse, 0x8, P1 ;  /* 0x000000080000780c */ /* 0x040fe40000fc4270 */
[----:B------:R-:W-:Y:S01]  /*30490*/  F2FP.F16.F32.PACK_AB R12, RZ, R12 ;  /* 0x0000000cff0c723e */ /* 0x000fe200000000ff */
[----:B------:R-:W4:Y:S04]  /*304a0*/  LDL.LU R235, [R1+0x72c] ;  /* 0x00072c0001eb7983 */ /* 0x000f280000300800 */
[----:B------:R-:W5:Y:S04]  /*304b0*/  LDL.LU R234, [R1+0x730] ;  /* 0x0007300001ea7983 */ /* 0x000f680000300800 */
[----:B------:R-:W5:Y:S04]  /*304c0*/  LDL.LU R233, [R1+0x734] ;  /* 0x0007340001e97983 */ /* 0x000f680000300800 */
[----:B------:R0:W-:Y:S01]  /*304d0*/  @P6 STG.E.U16 desc[UR36][R4.64+0x172], R12 ;  /* 0x0001720c04006986 */ /* 0x0001e2000c101524 */
[----:B------:R-:W-:-:S03]  /*304e0*/  ISETP.GT.AND P6, PT, R0, 0x80, P5 ;  /* 0x000000800000780c */ /* 0x000fc60002fc4270 */
[----:B------:R-:W5:Y:S04]  /*304f0*/  LDL.LU R232, [R1+0x738] ;  /* 0x0007380001e87983 */ /* 0x000f680000300800 */
[----:B------:R-:W5:Y:S01]  /*30500*/  LDL.LU R231, [R1+0x73c] ;  /* 0x00073c0001e77983 */ /* 0x000f620000300800 */
[----:B0-----:R-:W-:-:S03]  /*30510*/  FMUL R12, R21, R2 ;  /* 0x00000002150c7220 */ /* 0x001fc60000400000 */
[----:B------:R-:W5:Y:S02]  /*30520*/  LDL.LU R230, [R1+0x740] ;  /* 0x0007400001e67983 */ /* 0x000f640000300800 */
[----:B------:R-:W-:Y:S02]  /*30530*/  F2FP.F16.F32.PACK_AB R12, RZ, R12 ;  /* 0x0000000cff0c723e */ /* 0x000fe400000000ff */
[----:B------:R-:W5:Y:S04]  /*30540*/  LDL.LU R229, [R1+0x744] ;  /* 0x0007440001e57983 */ /* 0x000f680000300800 */
[----:B------:R2:W-:Y:S01]  /*30550*/  @P6 STG.E.U16 desc[UR36][R8.64], R12 ;  /* 0x0000000c08006986 */ /* 0x0005e2000c101524 */
[----:B------:R-:W-:-:S03]  /*30560*/  ISETP.GT.AND P6, PT, R3, 0x1, PT ;  /* 0x000000010300780c */ /* 0x000fc60003fc4270 */
[----:B------:R-:W5:Y:S01]  /*30570*/  LDL.LU R228, [R1+0x748] ;  /* 0x0007480001e47983 */ /* 0x000f620000300800 */
[----:B------:R-:W-:-:S03]  /*30580*/  ISETP.GT.AND P6, PT, R0, 0x80, P6 ;  /* 0x000000800000780c */ /* 0x000fc600037c4270 */
[----:B------:R-:W5:Y:S04]  /*30590*/  LDL.LU R227, [R1+0x74c] ;  /* 0x00074c0001e37983 */ /* 0x000f680000300800 */
        /* <DEDUP_REMOVED lines=12> */
[----:B------:R-:W5:Y:S01]  /*30660*/  LDL.LU R22, [R1+0x480] ;  /* 0x0004800001167983 */ /* 0x000f620000300800 */
[----:B--2---:R-:W-:-:S05]  /*30670*/  FMUL R12, R13, R2 ;  /* 0x000000020d0c7220 */ /* 0x004fca0000400000 */
[----:B------:R-:W-:-:S05]  /*30680*/  F2FP.F16.F32.PACK_AB R12, RZ, R12 ;  /* 0x0000000cff0c723e */ /* 0x000fca00000000ff */
[----:B------:R0:W-:Y:S02]  /*30690*/  @P6 STG.E.U16 desc[UR36][R8.64+0x2], R12 ;  /* 0x0000020c08006986 */ /* 0x0001e4000c101524 */
[----:B0-----:R-:W-:-:S04]  /*306a0*/  IADD3 R12, P6, R8, UR5, RZ ;  /* 0x00000005080c7c10 */ /* 0x001fc8000ffde0ff */
[----:B------:R-:W-:Y:S02]  /*306b0*/  IADD3.X R13, R9, UR4, RZ, P6, !PT ;  /* 0x00000004090d7c10 */ /* 0x000fe4000b7fe4ff */
[----:B------:R-:W-:-:S04]  /*306c0*/  IADD3 R20, P6, R6, UR5, RZ ;  /* 0x0000000506147c10 */ /* 0x000fc8000ffde0ff */
[----:B------:R-:W-:Y:S02]  /*306d0*/  IADD3.X R21, R7, UR4, RZ, P6, !PT ;  /* 0x0000000407157c10 */ /* 0x000fe4000b7fe4ff */
[----:B------:R-:W-:Y:S01]  /*306e0*/  ISETP.GT.AND P6, PT, R0, 0x88, P5 ;  /* 0x000000880000780c */ /* 0x000fe20002fc4270 */
[----:B---3--:R-:W-:-:S05]  /*306f0*/  FMUL R14, R14, R2 ;  /* 0x000000020e0e7220 */ /* 0x008fca0000400000 */
[----:B------:R-:W-:-:S07]  /*30700*/  F2FP.F16.F32.PACK_AB R14, RZ, R14 ;  /* 0x0000000eff0e723e */ /* 0x000fce00000000ff */
[----:B------:R0:W-:Y:S04]  /*30710*/  @P6 STG.E.U16 desc[UR36][R12.64], R14 ;  /* 0x0000000e0c006986 */ /* 0x0001e8000c101524 */
[----:B0-----:R-:W2:Y:S01]  /*30720*/  LDL.LU R14, [R1+0x60c] ;  /* 0x00060c00010e7983 */ /* 0x001ea20000300800 */
[----:B------:R-:W-:-:S04]  /*30730*/  ISETP.GT.AND P6, PT, R3, 0x1, PT ;  /* 0x000000010300780c */ /* 0x000fc80003fc4270 */
[----:B------:R-:W-:Y:S01]  /*30740*/  ISETP.GT.AND P6, PT, R0, 0x88, P6 ;  /* 0x000000880000780c */ /* 0x000fe200037c4270 */
[----:B--2---:R-:W-:-:S05]  /*30750*/  FMUL R14, R14, R2 ;  /* 0x000000020e0e7220 */ /* 0x004fca0000400000 */
        /* <DEDUP_REMOVED lines=427> */
[----:B------:R4:W-:Y:S01]  /*32210*/  @P6 STG.E.U16 desc[UR36][R12.64+0x120], R14 ;  /* 0x0001200e0c006986 */ /* 0x0009e2000c101524 */
[----:B------:R-:W-:-:S04]  /*32220*/  ISETP.GT.AND P6, PT, R3, 0x91, PT ;  /* 0x000000910300780c */ /* 0x000fc80003fc4270 */
[----:B------:R-:W-:Y:S01]  /*32230*/  ISETP.GT.AND P6, PT, R0, 0x88, P6 ;  /* 0x000000880000780c */ /* 0x000fe200037c4270 */
[----:B----4-:R-:W-:-:S05]  /*32240*/  FMUL R14, R235, R2 ;  /* 0x00000002eb0e7220 */ /* 0x010fca0000400000 */
[----:B------:R-:W-:-:S07]  /*32250*/  F2FP.F16.F32.PACK_AB R14, RZ, R14 ;  /* 0x0000000eff0e723e */ /* 0x000fce00000000ff */
[----:B------:R5:W-:Y:S01]  /*32260*/  @P6 STG.E.U16 desc[UR36][R12.64+0x122], R14 ;  /* 0x0001220e0c006986 */ /* 0x000be2000c101524 */
[----:B------:R-:W-:-:S04]  /*32270*/  ISETP.GT.AND P6, PT, R3, 0x98, PT ;  /* 0x000000980300780c */ /* 0x000fc80003fc4270 */
[----:B------:R-:W-:Y:S01]  /*32280*/  ISETP.GT.AND P6, PT, R0, 0x80, P6 ;  /* 0x000000800000780c */ /* 0x000fe200037c4270 */
[----:B-----5:R-:W-:-:S05]  /*32290*/  FMUL R14, R234, R2 ;  /* 0x00000002ea0e7220 */ /* 0x020fca0000400000 */
[----:B------:R-:W-:-:S07]  /*322a0*/  F2FP.F16.F32.PACK_AB R14, RZ, R14 ;  /* 0x0000000eff0e723e */ /* 0x000fce00000000ff */
[----:B------:R0:W-:Y:S01]  /*322b0*/  @P6 STG.E.U16 desc[UR36][R8.64+0x130], R14 ;  /* 0x0001300e08006986 */ /* 0x0001e2000c101524 */
[----:B------:R-:W-:-:S04]  /*322c0*/  ISETP.GT.AND P6, PT, R3, 0x99, PT ;  /* 0x000000990300780c */ /* 0x000fc80003fc4270 */
[----:B------:R-:W-:Y:S01]  /*322d0*/  ISETP.GT.AND P6, PT, R0, 0x80, P6 ;  /* 0x000000800000780c */ /* 0x000fe200037c4270 */
[----:B0-----:R-:W-:-:S05]  /*322e0*/  FMUL R14, R233, R2 ;  /* 0x00000002e90e7220 */ /* 0x001fca0000400000 */
        /* <DEDUP_REMOVED lines=79> */
[----:B0-----:R-:W-:Y:S02]  /*327e0*/  FMUL R14, R15, R2 ;  /* 0x000000020f0e7220 */ /* 0x001fe40000400000 */
[----:B------:R-:W2:Y:S04]  /*327f0*/  LDL.LU R15, [R1+0x484] ;  /* 0x00048400010f7983 */ /* 0x000ea80000300800 */
[----:B------:R-:W3:Y:S04]  /*32800*/  LDL.LU R235, [R1+0x5b4] ;  /* 0x0005b40001eb7983 */ /* 0x000ee80000300800 */
[----:B------:R-:W4:Y:S04]  /*32810*/  LDL.LU R234, [R1+0x5b8] ;  /* 0x0005b80001ea7983 */ /* 0x000f280000300800 */
        /* <DEDUP_REMOVED lines=8> */
[----:B------:R-:W-:-:S03]  /*328a0*/  F2FP.F16.F32.PACK_AB R14, RZ, R14 ;  /* 0x0000000eff0e723e */ /* 0x000fc600000000ff */
        /* <DEDUP_REMOVED lines=9> */
[----:B------:R0:W-:Y:S04]  /*32940*/  @P6 STG.E.U16 desc[UR36][R12.64+0x172], R14 ;  /* 0x0001720e0c006986 */ /* 0x0001e8000c101524 */
[----:B0-----:R-:W3:Y:S01]  /*32950*/  LDL.LU R14, [R1+0x488] ;  /* 0x00048800010e7983 */ /* 0x001ee20000300800 */
[----:B------:R-:W-:Y:S01]  /*32960*/  ISETP.GT.AND P6, PT, R0, 0x100, P5 ;  /* 0x000001000000780c */ /* 0x000fe20002fc4270 */
[----:B------:R-:W-:-:S05]  /*32970*/  FMUL R12, R22, R2 ;  /* 0x00000002160c7220 */ /* 0x000fca0000400000 */
[----:B------:R-:W-:-:S07]  /*32980*/  F2FP.F16.F32.PACK_AB R12, RZ, R12 ;  /* 0x0000000cff0c723e */ /* 0x000fce00000000ff */
[----:B------:R2:W-:Y:S01]  /*32990*/  @P6 STG.E.U16 desc[UR36][R6.64], R12 ;  /* 0x0000000c06006986 */ /* 0x0005e2000c101524 */
[----:B------:R-:W-:-:S04]  /*329a0*/  ISETP.GT.AND P6, PT, R3, 0x1, PT ;  /* 0x000000010300780c */ /* 0x000fc80003fc4270 */
[----:B------:R-:W-:Y:S01]  /*329b0*/  ISETP.GT.AND P6, PT, R0, 0x100, P6 ;  /* 0x000001000000780c */ /* 0x000fe200037c4270 */
[----:B------:R-:W-:Y:S01]  /*329c0*/  IMAD.U32 R22, RZ, RZ, UR8 ;  /* 0x00000008ff167e24 */ /* 0x000fe2000f8e00ff */
[----:B------:R-:W-:-:S03]  /*329d0*/  UIMAD UR10, UR9, 0x300, URZ ;  /* 0x00000300090a78a4 */ /* 0x000fc6000f8e023f */
[----:B------:R-:W-:-:S04]  /*329e0*/  IMAD.WIDE.U32 R22, R22, 0x300, R10 ;  /* 0x0000030016167825 */ /* 0x000fc800078e000a */
[----:B--2---:R-:W-:-:S05]  /*329f0*/  FMUL R12, R15, R2 ;  /* 0x000000020f0c7220 */ /* 0x004fca0000400000 */
[----:B------:R-:W-:Y:S01]  /*32a00*/  F2FP.F16.F32.PACK_AB R12, RZ, R12 ;  /* 0x0000000cff0c723e */ /* 0x000fe200000000ff */
[----:B------:R-:W-:-:S04]  /*32a10*/  VIADD R15, R23, UR10 ;  /* 0x0000000a170f7c36 */ /* 0x000fc80008000000 */
[----:B------:R0:W-:Y:S02]  /*32a20*/  @P6 STG.E.U16 desc[UR36][R6.64+0x2], R12 ;  /* 0x0000020c06006986 */ /* 0x0001e4000c101524 */
[----:B0-----:R-:W-:-:S04]  /*32a30*/  IADD3 R12, P6, R22, UR5, RZ ;  /* 0x00000005160c7c10 */ /* 0x001fc8000ffde0ff */
        /* <DEDUP_REMOVED lines=451> */
[----:B0-----:R-:W-:Y:S02]  /*34670*/  FMUL R14, R235, R2 ;  /* 0x00000002eb0e7220 */ /* 0x001fe40000400000 */
[----:B------:R-:W2:Y:S03]  /*34680*/  LDL.LU R235, [R1+0x434] ;  /* 0x0004340001eb7983 */ /* 0x000ea60000300800 */
[----:B------:R-:W-:-:S07]  /*34690*/  F2FP.F16.F32.PACK_AB R14, RZ, R14 ;  /* 0x0000000eff0e723e */ /* 0x000fce00000000ff */
[----:B------:R4:W-:Y:S01]  /*346a0*/  @P6 STG.E.U16 desc[UR36][R6.64+0x132], R14 ;  /* 0x0001320e06006986 */ /* 0x0009e2000c101524 */
[----:B------:R-:W-:-:S04]  /*346b0*/  ISETP.GT.AND P6, PT, R3, 0x98, PT ;  /* 0x000000980300780c */ /* 0x000fc80003fc4270 */
[----:B------:R-:W-:Y:S01]  /*346c0*/  ISETP.GT.AND P6, PT, R0, 0x108, P6 ;  /* 0x000001080000780c */ /* 0x000fe200037c4270 */
[----:B----4-:R-:W-:Y:S02]  /*346d0*/  FMUL R14, R234, R2 ;  /* 0x00000002ea0e7220 */ /* 0x010fe40000400000 */
[----:B------:R-:W3:Y:S03]  /*346e0*/  LDL.LU R234, [R1+0x438] ;  /* 0x0004380001ea7983 */ /* 0x000ee60000300800 */
[----:B------:R-:W-:-:S07]  /*346f0*/  F2FP.F16.F32.PACK_AB R14, RZ, R14 ;  /* 0x0000000eff0e723e */ /* 0x000fce00000000ff */
[----:B------:R5:W-:Y:S01]  /*34700*/  @P6 STG.E.U16 desc[UR36][R20.64+0x130], R14 ;  /* 0x0001300e14006986 */ /* 0x000be2000c101524 */
[----:B------:R-:W-:-:S04]  /*34710*/  ISETP.GT.AND P6, PT, R3, 0x99, PT ;  /* 0x000000990300780c */ /* 0x000fc80003fc4270 */
[----:B------:R-:W-:Y:S01]  /*34720*/  ISETP.GT.AND P6, PT, R0, 0x108, P6 ;  /* 0x000001080000780c */ /* 0x000fe200037c4270 */
[----:B-----5:R-:W-:Y:S02]  /*34730*/  FMUL R14, R233, R2 ;  /* 0x00000002e90e7220 */ /* 0x020fe40000400000 */
[----:B------:R-:W4:Y:S03]  /*34740*/  LDL.LU R233, [R1+0x43c] ;  /* 0x00043c0001e97983 */ /* 0x000f260000300800 */
[----:B------:R-:W-:-:S07]  /*34750*/  F2FP.F16.F32.PACK_AB R14, RZ, R14 ;  /* 0x0000000eff0e723e */ /* 0x000fce00000000ff */
[----:B------:R0:W-:Y:S01]  /*34760*/  @P6 STG.E.U16 desc[UR36][R20.64+0x132], R14 ;  /* 0x0001320e14006986 */ /* 0x0001e2000c101524 */
[----:B------:R-:W-:-:S04]  /*34770*/  ISETP.GT.AND P6, PT, R3, 0xa0, PT ;  /* 0x000000a00300780c */ /* 0x000fc80003fc4270 */
[----:B------:R-:W-:Y:S01]  /*34780*/  ISETP.GT.AND P6, PT, R0, 0x100, P6 ;  /* 0x000001000000780c */ /* 0x000fe200037c4270 */
[----:B0-----:R-:W-:Y:S02]  /*34790*/  FMUL R14, R232, R2 ;  /* 0x00000002e80e7220 */ /* 0x001fe40000400000 */
[----:B------:R-:W5:Y:S03]  /*347a0*/  LDL.LU R232, [R1+0x440] ;  /* 0x0004400001e87983 */ /* 0x000f660000300800 */
        /* <DEDUP_REMOVED lines=26> */
[----:B------:R-:W-:Y:S01]  /*34950*/  ISETP.GT.AND P6, PT, R0, 0x100, P4 ;  /* 0x000001000000780c */ /* 0x000fe200027c4270 */
[----:B0-----:R-:W-:Y:S02]  /*34960*/  FMUL R14, R227, R2 ;  /* 0x00000002e30e7220 */ /* 0x001fe40000400000 */
[----:B------:R-:W3:Y:S03]  /*34970*/  LDL.LU R227, [R1+0x454] ;  /* 0x0004540001e37983 */ /* 0x000ee60000300800 */
        /* <DEDUP_REMOVED lines=10> */
[----:B------:R-:W5:Y:S03]  /*34a20*/  LDL.LU R225, [R1+0x45c] ;  /* 0x00045c0001e17983 */ /* 0x000f660000300800 */
        /* <DEDUP_REMOVED lines=28> */
[----:B------:R-:W2:Y:S03]  /*34bf0*/  LDL.LU R217, [R1+0x460] ;  /* 0x0004600001d97983 */ /* 0x000ea60000300800 */
[----:B------:R-:W-:-:S07]  /*34c00*/  F2FP.F16.F32.PACK_AB R14, RZ, R14 ;  /* 0x0000000eff0e723e */ /* 0x000fce00000000ff */
[----:B------:R0:W-:Y:S01]  /*34c10*/  @P6 STG.E.U16 desc[UR36][R20.64+0x170], R14 ;  /* 0x0001700e14006986 */ /* 0x0001e2000c101524 */
[----:B------:R-:W-:Y:S01]  /*34c20*/  ISETP.GT.AND P6, PT, R0, 0x108, P1 ;  /* 0x000001080000780c */ /* 0x000fe20000fc4270 */
[----:B0-----:R-:W-:Y:S02]  /*34c30*/  FMUL R14, R216, R2 ;  /* 0x00000002d80e7220 */ /* 0x001fe40000400000 */
[----:B------:R-:W4:Y:S03]  /*34c40*/  LDL.LU R216, [R1+0x464] ;  /* 0x0004640001d87983 */ /* 0x000f260000300800 */
[----:B------:R-:W-:Y:S01]  /*34c50*/  F2FP.F16.F32.PACK_AB R14, RZ, R14 ;  /* 0x0000000eff0e723e */ /* 0x000fe200000000ff */
[----:B------:R-:W3:Y:S04]  /*34c60*/  LDL.LU R218, [R1+0x468] ;  /* 0x0004680001da7983 */ /* 0x000ee80000300800 */
[----:B------:R-:W5:Y:S04]  /*34c70*/  LDL.LU R219, [R1+0x46c] ;  /* 0x00046c0001db7983 */ /* 0x000f680000300800 */
[----:B------:R-:W5:Y:S04]  /*34c80*/  LDL.LU R221, [R1+0x470] ;  /* 0x0004700001dd7983 */ /* 0x000f680000300800 */
[----:B------:R-:W5:Y:S04]  /*34c90*/  LDL.LU R220, [R1+0x474] ;  /* 0x0004740001dc7983 */ /* 0x000f680000300800 */
[----:B------:R-:W5:Y:S04]  /*34ca0*/  LDL.LU R222, [R1+0x478] ;  /* 0x0004780001de7983 */ /* 0x000f680000300800 */
[----:B------:R-:W5:Y:S04]  /*34cb0*/  LDL.LU R223, [R1+0x47c] ;  /* 0x00047c0001df7983 */ /* 0x000f680000300800 */
[----:B------:R0:W-:Y:S04]  /*34cc0*/  @P6 STG.E.U16 desc[UR36][R20.64+0x172], R14 ;  /* 0x0001720e14006986 */ /* 0x0001e8000c101524 */
[----:B0-----:R-:W2:Y:S01]  /*34cd0*/  LDL.LU R14, [R1+0x300] ;  /* 0x00030000010e7983 */ /* 0x001ea20000300800 */
[----:B------:R-:W-:-:S03]  /*34ce0*/  ISETP.GT.AND P6, PT, R0, 0x180, P5 ;  /* 0x000001800000780c */ /* 0x000fc60002fc4270 */
[----:B------:R-:W5:Y:S01]  /*34cf0*/  LDL.LU R20, [R1+0x430] ;  /* 0x0004300001147983 */ /* 0x000f620000300800 */
[----:B--2---:R-:W-:-:S05]  /*34d00*/  FMUL R14, R14, R2 ;  /* 0x000000020e0e7220 */ /* 0x004fca0000400000 */
[----:B------:R-:W-:-:S04]  /*34d10*/  F2FP.F16.F32.PACK_AB R14, RZ, R14 ;  /* 0x0000000eff0e723e */ /* 0x000fc800000000ff */
[----:B------:R-:W-:Y:S01]  /*34d20*/  PRMT R19, R14, 0x7610, R19 ;  /* 0x000076100e137816 */ /* 0x000fe20000000013 */
[----:B------:R-:W-:-:S05]  /*34d30*/  @P6 IMAD.MOV.U32 R14, RZ, RZ, R22 ;  /* 0x000000ffff0e6224 */ /* 0x000fca00078e0016 */
[----:B------:R0:W-:Y:S04]  /*34d40*/  @P6 STG.E.U16 desc[UR36][R14.64], R19 ;  /* 0x000000130e006986 */ /* 0x0001e8000c101524 */
[----:B0-----:R-:W2:Y:S01]  /*34d50*/  LDL.LU R14, [R1+0x304] ;  /* 0x00030400010e7983 */ /* 0x001ea20000300800 */
[----:B------:R-:W-:-:S04]  /*34d60*/  ISETP.GT.AND P6, PT, R3, 0x1, PT ;  /* 0x000000010300780c */ /* 0x000fc80003fc4270 */
[----:B------:R-:W-:Y:S01]  /*34d70*/  ISETP.GT.AND P6, PT, R0, 0x180, P6 ;  /* 0x000001800000780c */ /* 0x000fe200037c4270 */
[----:B--2---:R-:W-:-:S05]  /*34d80*/  FMUL R14, R14, R2 ;  /* 0x000000020e0e7220 */ /* 0x004fca0000400000 */
[----:B------:R-:W-:-:S04]  /*34d90*/  F2FP.F16.F32.PACK_AB R14, RZ, R14 ;  /* 0x0000000eff0e723e */ /* 0x000fc800000000ff */
[----:B------:R-:W-:-:S03]  /*34da0*/  PRMT R19, R14, 0x7610, R19 ;  /* 0x000076100e137816 */ /* 0x000fc60000000013 */
[----:B------:R-:W-:-:S05]  /*34db0*/  @P6 IMAD.MOV.U32 R14, RZ, RZ, R22 ;  /* 0x000000ffff0e6224 */ /* 0x000fca00078e0016 */
        /* <DEDUP_REMOVED lines=494> */
[----:B------:R-:W-:Y:S02]  /*36ca0*/  ISETP.GT.AND P5, PT, R0, 0x188, P6 ;  /* 0x000001880000780c */ /* 0x000fe400037a4270 */
[----:B------:R-:W-:Y:S01]  /*36cb0*/  ISETP.GT.AND P6, PT, R3, 0x98, PT ;  /* 0x000000980300780c */ /* 0x000fe20003fc4270 */
[-C--:B------:R-:W-:Y:S01]  /*36cc0*/  FMUL R217, R217, R2.reuse ;  /* 0x00000002d9d97220 */ /* 0x080fe20000400000 */
[-C--:B----4-:R-:W-:Y:S01]  /*36cd0*/  FMUL R216, R216, R2.reuse ;  /* 0x00000002d8d87220 */ /* 0x090fe20000400000 */
[-C--:B---3--:R-:W-:Y:S01]  /*36ce0*/  FMUL R218, R218, R2.reuse ;  /* 0x00000002dada7220 */ /* 0x088fe20000400000 */
[-C--:B-----5:R-:W-:Y:S01]  /*36cf0*/  FMUL R221, R221, R2.reuse ;  /* 0x00000002dddd7220 */ /* 0x0a0fe20000400000 */
[-C--:B------:R-:W-:Y:S01]  /*36d00*/  FMUL R219, R219, R2.reuse ;  /* 0x00000002dbdb7220 */ /* 0x080fe20000400000 */
[-C--:B------:R-:W-:Y:S01]  /*36d10*/  FMUL R220, R220, R2.reuse ;  /* 0x00000002dcdc7220 */ /* 0x080fe20000400000 */
[-C--:B------:R-:W-:Y:S01]  /*36d20*/  FMUL R223, R223, R2.reuse ;  /* 0x00000002dfdf7220 */ /* 0x080fe20000400000 */
[-C--:B------:R-:W-:Y:S01]  /*36d30*/  FMUL R222, R222, R2.reuse ;  /* 0x00000002dede7220 */ /* 0x080fe20000400000 */
[----:B--2---:R-:W-:-:S05]  /*36d40*/  FMUL R14, R14, R2 ;  /* 0x000000020e0e7220 */ /* 0x004fca0000400000 */
[----:B------:R-:W-:-:S05]  /*36d50*/  F2FP.F16.F32.PACK_AB R14, RZ, R14 ;  /* 0x0000000eff0e723e */ /* 0x000fca00000000ff */
[----:B------:R0:W-:Y:S01]  /*36d60*/  @P5 STG.E.U16 desc[UR36][R12.64+0x122], R14 ;  /* 0x0001220e0c005986 */ /* 0x0001e2000c101524 */
[----:B------:R-:W-:Y:S01]  /*36d70*/  ISETP.GT.AND P5, PT, R0, 0x180, P6 ;  /* 0x000001800000780c */ /* 0x000fe200037a4270 */
[----:B0-----:R-:W-:-:S05]  /*36d80*/  FMUL R14, R20, R2 ;  /* 0x00000002140e7220 */ /* 0x001fca0000400000 */
[----:B------:R-:W-:-:S04]  /*36d90*/  F2FP.F16.F32.PACK_AB R14, RZ, R14 ;  /* 0x0000000eff0e723e */ /* 0x000fc800000000ff */
[----:B------:R-:W-:-:S03]  /*36da0*/  PRMT R19, R14, 0x7610, R19 ;  /* 0x000076100e137816 */ /* 0x000fc60000000013 */
[----:B------:R-:W-:Y:S01]  /*36db0*/  @P5 IMAD.MOV.U32 R14, RZ, RZ, R22 ;  /* 0x000000ffff0e5224 */ /* 0x000fe200078e0016 */
[----:B------:R-:W-:-:S04]  /*36dc0*/  ISETP.GT.AND P6, PT, R3, 0x99, PT ;  /* 0x000000990300780c */ /* 0x000fc80003fc4270 */
[----:B------:R0:W-:Y:S01]  /*36dd0*/  @P5 STG.E.U16 desc[UR36][R14.64+0x130], R19 ;  /* 0x000130130e005986 */ /* 0x0001e2000c101524 */
[----:B------:R-:W-:Y:S01]  /*36de0*/  ISETP.GT.AND P5, PT, R0, 0x180, P6 ;  /* 0x000001800000780c */ /* 0x000fe200037a4270 */
[-C--:B0-----:R-:W-:Y:S01]  /*36df0*/  FMUL R14, R235, R2.reuse ;  /* 0x00000002eb0e7220 */ /* 0x081fe20000400000 */
[----:B------:R-:W-:Y:S01]  /*36e00*/  FMUL R20, R227, R2 ;  /* 0x00000002e3147220 */ /* 0x000fe20000400000 */
[----:B------:R-:W2:Y:S03]  /*36e10*/  LDL.LU R235, [R1+0x2d4] ;  /* 0x0002d40001eb7983 */ /* 0x000ea60000300800 */
[----:B------:R-:W-:-:S04]  /*36e20*/  F2FP.F16.F32.PACK_AB R14, RZ, R14 ;  /* 0x0000000eff0e723e */ /* 0x000fc800000000ff */
[----:B------:R-:W-:-:S03]  /*36e30*/  PRMT R19, R14, 0x7610, R19 ;  /* 0x000076100e137816 */ /* 0x000fc60000000013 */
[----:B------:R-:W-:-:S05]  /*36e40*/  @P5 IMAD.MOV.U32 R14, RZ, RZ, R22 ;  /* 0x000000ffff0e5224 */ /* 0x000fca00078e0016 */
[----:B------:R0:W-:Y:S01]  /*36e50*/  @P5 STG.E.U16 desc[UR36][R14.64+0x132], R19 ;  /* 0x000132130e005986 */ /* 0x0001e2000c101524 */
[----:B------:R-:W-:-:S04]  /*36e60*/  ISETP.GT.AND P5, PT, R3, 0x98, PT ;  /* 0x000000980300780c */ /* 0x000fc80003fa4270 */
[----:B------:R-:W-:Y:S01]  /*36e70*/  ISETP.GT.AND P5, PT, R0, 0x188, P5 ;  /* 0x000001880000780c */ /* 0x000fe20002fa4270 */
[----:B0-----:R-:W-:Y:S01]  /*36e80*/  FMUL R14, R234, R2 ;  /* 0x00000002ea0e7220 */ /* 0x001fe20000400000 */
[----:B------:R-:W-:Y:S01]  /*36e90*/  F2FP.F16.F32.PACK_AB R20, RZ, R20 ;  /* 0x00000014ff14723e */ /* 0x000fe200000000ff */
[----:B------:R-:W3:Y:S03]  /*36ea0*/  LDL.LU R234, [R1+0x2d8] ;  /* 0x0002d80001ea7983 */ /* 0x000ee60000300800 */
[----:B------:R-:W-:-:S07]  /*36eb0*/  F2FP.F16.F32.PACK_AB R14, RZ, R14 ;  /* 0x0000000eff0e723e */ /* 0x000fce00000000ff */
[----:B------:R0:W-:Y:S01]  /*36ec0*/  @P5 STG.E.U16 desc[UR36][R12.64+0x130], R14 ;  /* 0x0001300e0c005986 */ /* 0x0001e2000c101524 */
[----:B------:R-:W-:Y:S02]  /*36ed0*/  ISETP.GT.AND P5, PT, R0, 0x188, P6 ;  /* 0x000001880000780c */ /* 0x000fe400037a4270 */
[----:B------:R-:W-:Y:S01]  /*36ee0*/  ISETP.GT.AND P6, PT, R3, 0xa0, PT ;  /* 0x000000a00300780c */ /* 0x000fe20003fc4270 */
[----:B0-----:R-:W-:Y:S02]  /*36ef0*/  FMUL R14, R233, R2 ;  /* 0x00000002e90e7220 */ /* 0x001fe40000400000 */
[----:B------:R-:W4:Y:S03]  /*36f00*/  LDL.LU R233, [R1+0x2dc] ;  /* 0x0002dc0001e97983 */ /* 0x000f260000300800 */
[----:B------:R-:W-:-:S05]  /*36f10*/  F2FP.F16.F32.PACK_AB R14, RZ, R14 ;  /* 0x0000000eff0e723e */ /* 0x000fca00000000ff */
[----:B------:R0:W-:Y:S01]  /*36f20*/  @P5 STG.E.U16 desc[UR36][R12.64+0x132], R14 ;  /* 0x0001320e0c005986 */ /* 0x0001e2000c101524 */
[----:B------:R-:W-:Y:S01]  /*36f30*/  ISETP.GT.AND P5, PT, R0, 0x180, P6 ;  /* 0x000001800000780c */ /* 0x000fe200037a4270 */
[----:B0-----:R-:W-:Y:S01]  /*36f40*/  FMUL R14, R232, R2 ;  /* 0x00000002e80e7220 */ /* 0x001fe20000400000 */
[----:B------:R-:W-:Y:S01]  /*36f50*/  ISETP.GT.AND P6, PT, R3, 0xa1, PT ;  /* 0x000000a10300780c */ /* 0x000fe20003fc4270 */
[----:B------:R-:W5:Y:S03]  /*36f60*/  LDL.LU R232, [R1+0x2e0] ;  /* 0x0002e00001e87983 */ /* 0x000f660000300800 */
[----:B------:R-:W-:-:S04]  /*36f70*/  F2FP.F16.F32.PACK_AB R14, RZ, R14 ;  /* 0x0000000eff0e723e */ /* 0x000fc800000000ff */
[----:B------:R-:W-:-:S03]  /*36f80*/  PRMT R19, R14, 0x7610, R19 ;  /* 0x000076100e137816 */ /* 0x000fc60000000013 */
[----:B------:R-:W-:-:S05]  /*36f90*/  @P5 IMAD.MOV.U32 R14, RZ, RZ, R22 ;  /* 0x000000ffff0e5224 */ /* 0x000fca00078e0016 */
[----:B------:R0:W-:Y:S01]  /*36fa0*/  @P5 STG.E.U16 desc[UR36][R14.64+0x140], R19 ;  /* 0x000140130e005986 */ /* 0x0001e2000c101524 */
[----:B------:R-:W-:Y:S01]  /*36fb0*/  ISETP.GT.AND P5, PT, R0, 0x180, P6 ;  /* 0x000001800000780c */ /* 0x000fe200037a4270 */
[----:B0-----:R-:W-:Y:S02]  /*36fc0*/  FMUL R14, R231, R2 ;  /* 0x00000002e70e7220 */ /* 0x001fe40000400000 */
[----:B------:R-:W5:Y:S03]  /*36fd0*/  LDL.LU R231, [R1+0x2e4] ;  /* 0x0002e40001e77983 */ /* 0x000f660000300800 */
[----:B------:R-:W-:-:S04]  /*36fe0*/  F2FP.F16.F32.PACK_AB R14, RZ, R14 ;  /* 0x0000000eff0e723e */ /* 0x000fc800000000ff */
[----:B------:R-:W-:-:S03]  /*36ff0*/  PRMT R19, R14, 0x7610, R19 ;  /* 0x000076100e137816 */ /* 0x000fc60000000013 */
[----:B------:R-:W-:-:S05]  /*37000*/  @P5 IMAD.MOV.U32 R14, RZ, RZ, R22 ;  /* 0x000000ffff0e5224 */ /* 0x000fca00078e0016 */
        /* <DEDUP_REMOVED lines=8> */
[----:B0-----:R-:W-:Y:S01]  /*37090*/  FMUL R14, R229, R2 ;  /* 0x00000002e50e7220 */ /* 0x001fe20000400000 */
[----:B------:R-:W-:Y:S01]  /*370a0*/  ISETP.GT.AND P6, PT, R3, 0xa8, PT ;  /* 0x000000a80300780c */ /* 0x000fe20003fc4270 */
[----:B------:R-:W5:Y:S03]  /*370b0*/  LDL.LU R229, [R1+0x2ec] ;  /* 0x0002ec0001e57983 */ /* 0x000f660000300800 */
[----:B------:R-:W-:-:S04]  /*370c0*/  F2FP.F16.F32.PACK_AB R14, RZ, R14 ;  /* 0x0000000eff0e723e */ /* 0x000fc800000000ff */
[----:B------:R-:W-:Y:S01]  /*370d0*/  PRMT R19, R14, 0x7610, R19 ;  /* 0x000076100e137816 */ /* 0x000fe20000000013 */
[----:B------:R-:W-:Y:S02]  /*370e0*/  FMUL R14, R228, R2 ;  /* 0x00000002e40e7220 */ /* 0x000fe40000400000 */
[----:B------:R-:W5:Y:S04]  /*370f0*/  LDL.LU R228, [R1+0x2f4] ;  /* 0x0002f40001e47983 */ /* 0x000f680000300800 */
[----:B------:R0:W-:Y:S01]  /*37100*/  @P5 STG.E.U16 desc[UR36][R12.64+0x142], R19 ;  /* 0x000142130c005986 */ /* 0x0001e2000c101524 */
[----:B------:R-:W-:Y:S02]  /*37110*/  ISETP.GT.AND P5, PT, R0, 0x180, P6 ;  /* 0x000001800000780c */ /* 0x000fe400037a4270 */
[----:B------:R-:W-:Y:S01]  /*37120*/  F2FP.F16.F32.PACK_AB R14, RZ, R14 ;  /* 0x0000000eff0e723e */ /* 0x000fe200000000ff */
[----:B------:R-:W5:Y:S03]  /*37130*/  LDL.LU R227, [R1+0x2f0] ;  /* 0x0002f00001e37983 */ /* 0x000f660000300800 */
[----:B------:R-:W-:-:S07]  /*37140*/  PRMT R21, R14, 0x7610, R21 ;  /* 0x000076100e157816 */ /* 0x000fce0000000015 */
[----:B------:R-:W-:-:S05]  /*37150*/  @P5 IMAD.MOV.U32 R14, RZ, RZ, R22 ;  /* 0x000000ffff0e5224 */ /* 0x000fca00078e0016 */
[----:B------:R1:W-:Y:S01]  /*37160*/  @P5 STG.E.U16 desc[UR36][R14.64+0x150], R21 ;  /* 0x000150150e005986 */ /* 0x0003e2000c101524 */
[----:B------:R-:W-:Y:S01]  /*37170*/  ISETP.GT.AND P5, PT, R0, 0x180, P4 ;  /* 0x000001800000780c */ /* 0x000fe200027a4270 */
[----:B0-----:R-:W-:Y:S01]  /*37180*/  FMUL R19, R226, R2 ;  /* 0x00000002e2137220 */ /* 0x001fe20000400000 */
[----:B------:R-:W-:Y:S01]  /*37190*/  ISETP.GT.AND P6, PT, R0, 0x188, P6 ;  /* 0x000001880000780c */ /* 0x000fe200037c4270 */
[----:B------:R-:W5:Y:S03]  /*371a0*/  LDL.LU R226, [R1+0x2f8] ;  /* 0x0002f80001e27983 */ /* 0x000f660000300800 */
[----:B------:R-:W-:-:S07]  /*371b0*/  F2FP.F16.F32.PACK_AB R19, RZ, R19 ;  /* 0x00000013ff13723e */ /* 0x000fce00000000ff */
[----:B-1----:R-:W-:Y:S01]  /*371c0*/  @P5 IMAD.MOV.U32 R14, RZ, RZ, R22 ;  /* 0x000000ffff0e5224 */ /* 0x002fe200078e0016 */
[----:B------:R-:W-:-:S04]  /*371d0*/  PRMT R224, R19, 0x7610, R224 ;  /* 0x0000761013e07816 */ /* 0x000fc800000000e0 */
[----:B------:R0:W-:Y:S01]  /*371e0*/  @P5 STG.E.U16 desc[UR36][R14.64+0x152], R20 ;  /* 0x000152140e005986 */ /* 0x0001e2000c101524 */
[C---:B------:R-:W-:Y:S02]  /*371f0*/  ISETP.GT.AND P5, PT, R0.reuse, 0x180, P0 ;  /* 0x000001800000780c */ /* 0x040fe400007a4270 */
[C---:B------:R-:W-:Y:S01]  /*37200*/  ISETP.GT.AND P4, PT, R0.reuse, 0x188, P4 ;  /* 0x000001880000780c */ /* 0x040fe20002784270 */
[----:B------:R-:W-:Y:S01]  /*37210*/  FMUL R21, R225, R2 ;  /* 0x00000002e1157220 */ /* 0x000fe20000400000 */
[----:B------:R1:W-:Y:S01]  /*37220*/  @P6 STG.E.U16 desc[UR36][R12.64+0x150], R224 ;  /* 0x000150e00c006986 */ /* 0x0003e2000c101524 */
[----:B------:R-:W-:-:S03]  /*37230*/  ISETP.GT.AND P6, PT, R0, 0x180, P3 ;  /* 0x000001800000780c */ /* 0x000fc60001fc4270 */
[----:B------:R-:W-:Y:S01]  /*37240*/  F2FP.F16.F32.PACK_AB R19, RZ, R21 ;  /* 0x00000015ff13723e */ /* 0x000fe200000000ff */
[----:B------:R-:W5:Y:S01]  /*37250*/  LDL.LU R225, [R1+0x2fc] ;  /* 0x0002fc0001e17983 */ /* 0x000f620000300800 */
[----:B0-----:R-:W-:Y:S02]  /*37260*/  F2FP.F16.F32.PACK_AB R14, RZ, R217 ;  /* 0x000000d9ff0e723e */ /* 0x001fe400000000ff */
[----:B------:R-:W-:Y:S02]  /*37270*/  F2FP.F16.F32.PACK_AB R20, RZ, R216 ;  /* 0x000000d8ff14723e */ /* 0x000fe400000000ff */
[----:B------:R-:W-:Y:S01]  /*37280*/  ISETP.GT.AND P0, PT, R0, 0x188, P0 ;  /* 0x000001880000780c */ /* 0x000fe20000704270 */
[----:B------:R0:W-:Y:S01]  /*37290*/  @P4 STG.E.U16 desc[UR36][R12.64+0x152], R19 ;  /* 0x000152130c004986 */ /* 0x0001e2000c101524 */
[----:B------:R-:W-:Y:S01]  /*372a0*/  PRMT R216, R14, 0x7610, R216 ;  /* 0x000076100ed87816 */ /* 0x000fe200000000d8 */
[----:B------:R-:W-:Y:S01]  /*372b0*/  @P5 IMAD.MOV.U32 R14, RZ, RZ, R22 ;  /* 0x000000ffff0e5224 */ /* 0x000fe200078e0016 */
[----:B------:R-:W-:Y:S01]  /*372c0*/  PRMT R21, R20, 0x7610, R21 ;  /* 0x0000761014157816 */ /* 0x000fe20000000015 */
[----:B-1----:R-:W2:Y:S01]  /*372d0*/  LDL.LU R224, [R1+0x2d0] ;  /* 0x0002d00001e07983 */ /* 0x002ea20000300800 */
[----:B------:R-:W-:-:S03]  /*372e0*/  ISETP.GT.AND P4, PT, R0, 0x180, P2 ;  /* 0x000001800000780c */ /* 0x000fc60001784270 */
[----:B------:R1:W-:Y:S01]  /*372f0*/  @P5 STG.E.U16 desc[UR36][R14.64+0x160], R216 ;  /* 0x000160d80e005986 */ /* 0x0003e2000c101524 */
[----:B0-----:R-:W-:-:S03]  /*37300*/  F2FP.F16.F32.PACK_AB R19, RZ, R218 ;  /* 0x000000daff13723e */ /* 0x001fc600000000ff */
[----:B------:R-:W3:Y:S01]  /*37310*/  LDL.LU R217, [R1+0x2cc] ;  /* 0x0002cc0001d97983 */ /* 0x000ee20000300800 */
[----:B------:R-:W-:-:S03]  /*37320*/  PRMT R20, R19, 0x7610, R20 ;  /* 0x0000761013147816 */ /* 0x000fc60000000014 */
[----:B------:R-:W4:Y:S01]  /*37330*/  LDL.LU R218, [R1+0x2c8] ;  /* 0x0002c80001da7983 */ /* 0x000f220000300800 */
[----:B-1----:R-:W-:Y:S01]  /*37340*/  @P6 IMAD.MOV.U32 R14, RZ, RZ, R22 ;  /* 0x000000ffff0e6224 */ /* 0x002fe200078e0016 */
[C---:B------:R-:W-:Y:S02]  /*37350*/  ISETP.GT.AND P3, PT, R0.reuse, 0x188, P3 ;  /* 0x000001880000780c */ /* 0x040fe40001f64270 */
[----:B------:R-:W5:Y:S04]  /*37360*/  LDL.LU R216, [R1+0x2c4] ;  /* 0x0002c40001d87983 */ /* 0x000f680000300800 */
[----:B------:R0:W-:Y:S04]  /*37370*/  @P6 STG.E.U16 desc[UR36][R14.64+0x162], R21 ;  /* 0x000162150e006986 */ /* 0x0001e8000c101524 */
[----:B------:R1:W-:Y:S01]  /*37380*/  @P0 STG.E.U16 desc[UR36][R12.64+0x160], R20 ;  /* 0x000160140c000986 */ /* 0x0003e2000c101524 */
[----:B------:R-:W-:-:S02]  /*37390*/  ISETP.GT.AND P0, PT, R0, 0x180, P1 ;  /* 0x000001800000780c */ /* 0x000fc40000f04270 */
[----:B------:R-:W-:Y:S02]  /*373a0*/  F2FP.F16.F32.PACK_AB R19, RZ, R219 ;  /* 0x000000dbff13723e */ /* 0x000fe400000000ff */
[----:B0-----:R-:W-:Y:S01]  /*373b0*/  F2FP.F16.F32.PACK_AB R14, RZ, R221 ;  /* 0x000000ddff0e723e */ /* 0x001fe200000000ff */
[----:B------:R-:W2:Y:S03]  /*373c0*/  LDL.LU R219, [R1+0x2c0] ;  /* 0x0002c00001db7983 */ /* 0x000ea60000300800 */
[----:B------:R-:W-:Y:S01]  /*373d0*/  PRMT R21, R14, 0x7610, R21 ;  /* 0x000076100e157816 */ /* 0x000fe20000000015 */
[----:B------:R-:W-:Y:S01]  /*373e0*/  @P4 IMAD.MOV.U32 R14, RZ, RZ, R22 ;  /* 0x000000ffff0e4224 */ /* 0x000fe200078e0016 */
[----:B------:R0:W-:Y:S01]  /*373f0*/  @P3 STG.E.U16 desc[UR36][R12.64+0x162], R19 ;  /* 0x000162130c003986 */ /* 0x0001e2000c101524 */
[C---:B------:R-:W-:Y:S02]  /*37400*/  ISETP.GT.AND P2, PT, R0.reuse, 0x188, P2 ;  /* 0x000001880000780c */ /* 0x040fe40001744270 */
[----:B-1----:R-:W-:Y:S01]  /*37410*/  F2FP.F16.F32.PACK_AB R20, RZ, R220 ;  /* 0x000000dcff14723e */ /* 0x002fe200000000ff */
[----:B------:R1:W-:Y:S01]  /*37420*/  @P4 STG.E.U16 desc[UR36][R14.64+0x170], R21 ;  /* 0x000170150e004986 */ /* 0x0003e2000c101524 */
[----:B------:R-:W-:-:S03]  /*37430*/  ISETP.GT.AND P1, PT, R0, 0x188, P1 ;  /* 0x000001880000780c */ /* 0x000fc60000f24270 */
[----:B------:R-:W3:Y:S01]  /*37440*/  LDL.LU R221, [R1+0x2bc] ;  /* 0x0002bc0001dd7983 */ /* 0x000ee20000300800 */
[----:B0-----:R-:W-:-:S03]  /*37450*/  F2FP.F16.F32.PACK_AB R19, RZ, R222 ;  /* 0x000000deff13723e */ /* 0x001fc600000000ff */
[----:B------:R-:W4:Y:S01]  /*37460*/  LDL.LU R220, [R1+0x2b8] ;  /* 0x0002b80001dc7983 */ /* 0x000f220000300800 */
[----:B-1----:R-:W-:-:S03]  /*37470*/  @P0 IMAD.MOV.U32 R14, RZ, RZ, R22 ;  /* 0x000000ffff0e0224 */ /* 0x002fc600078e0016 */
[----:B------:R-:W5:Y:S04]  /*37480*/  LDL.LU R222, [R1+0x2b4] ;  /* 0x0002b40001de7983 */ /* 0x000f680000300800 */
[----:B------:R0:W-:Y:S04]  /*37490*/  @P0 STG.E.U16 desc[UR36][R14.64+0x172], R20 ;  /* 0x000172140e000986 */ /* 0x0001e8000c101524 */
[----:B------:R1:W-:Y:S01]  /*374a0*/  @P2 STG.E.U16 desc[UR36][R12.64+0x170], R19 ;  /* 0x000170130c002986 */ /* 0x0003e2000c101524 */
[----:B0-----:R-:W-:-:S03]  /*374b0*/  F2FP.F16.F32.PACK_AB R14, RZ, R223 ;  /* 0x000000dfff0e723e */ /* 0x001fc600000000ff */
[----:B------:R-:W2:Y:S01]  /*374c0*/  LDL.LU R15, [R1+0x180] ;  /* 0x00018000010f7983 */ /* 0x000ea20000300800 */
[----:B------:R-:W-:-:S03]  /*374d0*/  PRMT R21, R14, 0x7610, R21 ;  /* 0x000076100e157816 */ /* 0x000fc60000000015 */
[----:B------:R-:W3:Y:S04]  /*374e0*/  LDL.LU R20, [R1+0x188] ;  /* 0x0001880001147983 */ /* 0x000ee80000300800 */
[----:B-1----:R-:W4:Y:S04]  /*374f0*/  LDL.LU R19, [R1+0x184] ;  /* 0x0001840001137983 */ /* 0x002f280000300800 */
[----:B------:R-:W5:Y:S04]  /*37500*/  LDL.LU R223, [R1+0x2b0] ;  /* 0x0002b00001df7983 */ /* 0x000f680000300800 */
[----:B------:R0:W-:Y:S04]  /*37510*/  @P1 STG.E.U16 desc[UR36][R12.64+0x172], R21 ;  /* 0x000172150c001986 */ /* 0x0001e8000c101524 */
[----:B0-----:R-:W5:Y:S01]  /*37520*/  LDL.LU R13, [R1+0x18c] ;  /* 0x00018c00010d7983 */ /* 0x001f620000300800 */
[----:B------:R-:W-:-:S02]  /*37530*/  ISETP.GT.AND P6, PT, R3, 0xc0, PT ;  /* 0x000000c00300780c */ /* 0x000fc40003fc4270 */
[----:B------:R-:W-:Y:S01]  /*37540*/  ISETP.GT.AND P5, PT, R3, 0xc1, PT ;  /* 0x000000c10300780c */ /* 0x000fe20003fa4270 */
[----:B------:R-:W5:Y:S01]  /*37550*/  LDL.LU R21, [R1+0x2ac] ;  /* 0x0002ac0001157983 */ /* 0x000f620000300800 */
[C---:B------:R-:W-:Y:S02]  /*37560*/  ISETP.GT.AND P2, PT, R0.reuse, RZ, P6 ;  /* 0x000000ff0000720c */ /* 0x040fe40003744270 */
[C---:B------:R-:W-:Y:S02]  /*37570*/  ISETP.GT.AND P3, PT, R0.reuse, RZ, P5 ;  /* 0x000000ff0000720c */ /* 0x040fe40002f64270 */
[C---:B------:R-:W-:Y:S02]  /*37580*/  ISETP.GT.AND P4, PT, R0.reuse, 0x8, P6 ;  /* 0x000000080000780c */ /* 0x040fe40003784270 */
[----:B------:R-:W-:Y:S01]  /*37590*/  ISETP.GT.AND P0, PT, R0, 0x8, P5 ;  /* 0x000000080000780c */ /* 0x000fe20002f04270 */
[-C--:B--2---:R-:W-:Y:S01]  /*375a0*/  FMUL R15, R15, R2.reuse ;  /* 0x000000020f0f7220 */ /* 0x084fe20000400000 */
[----:B---3--:R-:W-:-:S04]  /*375b0*/  FMUL R20, R20, R2 ;  /* 0x0000000214147220 */ /* 0x008fc80000400000 */
[----:B------:R-:W-:Y:S01]  /*375c0*/  F2FP.F16.F32.PACK_AB R15, RZ, R15 ;  /* 0x0000000fff0f723e */ /* 0x000fe200000000ff */
[----:B----4-:R-:W-:Y:S01]  /*375d0*/  FMUL R19, R19, R2 ;  /* 0x0000000213137220 */ /* 0x010fe20000400000 */
[----:B------:R-:W-:Y:S02]  /*375e0*/  F2FP.F16.F32.PACK_AB R12, RZ, R20 ;  /* 0x00000014ff0c723e */ /* 0x000fe400000000ff */
[----:B------:R-:W2:Y:S02]  /*375f0*/  LDL.LU R20, [R1+0x2a8] ;  /* 0x0002a80001147983 */ /* 0x000ea40000300800 */
[----:B------:R-:W-:Y:S02]  /*37600*/  F2FP.F16.F32.PACK_AB R14, RZ, R19 ;  /* 0x00000013ff0e723e */ /* 0x000fe400000000ff */
[----:B------:R-:W-:Y:S02]  /*37610*/  PRMT R19, R15, 0x7610, R19 ;  /* 0x000076100f137816 */ /* 0x000fe40000000013 */
[----:B------:R-:W-:Y:S01]  /*37620*/  PRMT R15, R12, 0x7610, R15 ;  /* 0x000076100c0f7816 */ /* 0x000fe2000000000f */
[----:B------:R0:W-:Y:S01]  /*37630*/  @P3 STG.E.U16 desc[UR36][R10.64+0x182], R14 ;  /* 0x0001820e0a003986 */ /* 0x0001e2000c101524 */
[----:B-----5:R-:W-:-:S03]  /*37640*/  FMUL R13, R13, R2 ;  /* 0x000000020d0d7220 */ /* 0x020fc60000400000 */
[----:B------:R1:W-:Y:S02]  /*37650*/  @P2 STG.E.U16 desc[UR36][R10.64+0x180], R19 ;  /* 0x000180130a002986 */ /* 0x0003e4000c101524 */
[----:B------:R-:W-:-:S04]  /*37660*/  F2FP.F16.F32.PACK_AB R12, RZ, R13 ;  /* 0x0000000dff0c723e */ /* 0x000fc800000000ff */
[----:B0-----:R-:W-:Y:S01]  /*37670*/  PRMT R14, R12, 0x7610, R14 ;  /* 0x000076100c0e7816 */ /* 0x001fe2000000000e */
[----:B-1----:R-:W3:Y:S04]  /*37680*/  LDL.LU R19, [R1+0x2a4] ;  /* 0x0002a40001137983 */ /* 0x002ee80000300800 */
[----:B------:R-:W4:Y:S04]  /*37690*/  LDL.LU R13, [R1+0x190] ;  /* 0x00019000010d7983 */ /* 0x000f280000300800 */
[----:B------:R-:W5:Y:S04]  /*376a0*/  LDL.LU R12, [R1+0x194] ;  /* 0x00019400010c7983 */ /* 0x000f680000300800 */
[----:B------:R-:W-:Y:S04]  /*376b0*/  @P4 STG.E.U16 desc[UR36][R4.64+0x180], R15 ;  /* 0x0001800f04004986 */ /* 0x000fe8000c101524 */
[----:B------:R0:W-:Y:S04]  /*376c0*/  @P0 STG.E.U16 desc[UR36][R4.64+0x182], R14 ;  /* 0x0001820e04000986 */ /* 0x0001e8000c101524 */
[----:B0-----:R-:W2:Y:S01]  /*376d0*/  LDL.LU R14, [R1+0x198] ;  /* 0x00019800010e7983 */ /* 0x001ea20000300800 */
[----:B------:R-:W-:-:S02]  /*376e0*/  ISETP.GT.AND P6, PT, R3, 0xc8, PT ;  /* 0x000000c80300780c */ /* 0x000fc40003fc4270 */
[----:B------:R-:W-:Y:S02]  /*376f0*/  ISETP.GT.AND P5, PT, R3, 0xc9, PT ;  /* 0x000000c90300780c */ /* 0x000fe40003fa4270 */
[C---:B------:R-:W-:Y:S02]  /*37700*/  ISETP.GT.AND P1, PT, R0.reuse, RZ, P6 ;  /* 0x000000ff0000720c */ /* 0x040fe40003724270 */
[C---:B------:R-:W-:Y:S02]  /*37710*/  ISETP.GT.AND P2, PT, R0.reuse, RZ, P5 ;  /* 0x000000ff0000720c */ /* 0x040fe40002f44270 */
[----:B------:R-:W-:Y:S01]  /*37720*/  ISETP.GT.AND P0, PT, R0, 0x8, P6 ;  /* 0x000000080000780c */ /* 0x000fe20003704270 */
[-C--:B----4-:R-:W-:Y:S01]  /*37730*/  FMUL R13, R13, R2.reuse ;  /* 0x000000020d0d7220 */ /* 0x090fe20000400000 */
[----:B-----5:R-:W-:-:S04]  /*37740*/  FMUL R12, R12, R2 ;  /* 0x000000020c0c7220 */ /* 0x020fc80000400000 */
[----:B------:R-:W-:Y:S02]  /*37750*/  F2FP.F16.F32.PACK_AB R13, RZ, R13 ;  /* 0x0000000dff0d723e */ /* 0x000fe400000000ff */
[----:B------:R-:W-:Y:S02]  /*37760*/  F2FP.F16.F32.PACK_AB R12, RZ, R12 ;  /* 0x0000000cff0c723e */ /* 0x000fe400000000ff */
[----:B------:R-:W-:Y:S02]  /*37770*/  PRMT R15, R13, 0x7610, R15 ;  /* 0x000076100d0f7816 */ /* 0x000fe4000000000f */
[----:B------:R-:W-:Y:S01]  /*37780*/  PRMT R13, R12, 0x7610, R13 ;  /* 0x000076100c0d7816 */ /* 0x000fe2000000000d */
[----:B--2---:R-:W-:Y:S02]  /*37790*/  FMUL R14, R14, R2 ;  /* 0x000000020e0e7220 */ /* 0x004fe40000400000 */
[----:B------:R-:W-:Y:S03]  /*377a0*/  @P1 STG.E.U16 desc[UR36][R10.64+0x190], R15 ;  /* 0x0001900f0a001986 */ /* 0x000fe6000c101524 */
[----:B------:R-:W-:Y:S01]  /*377b0*/  F2FP.F16.F32.PACK_AB R12, RZ, R14 ;  /* 0x0000000eff0c723e */ /* 0x000fe200000000ff */
[----:B------:R0:W-:Y:S04]  /*377c0*/  @P2 STG.E.U16 desc[UR36][R10.64+0x192], R13 ;  /* 0x0001920d0a002986 */ /* 0x0001e8000c101524 */
[----:B------:R1:W-:Y:S04]  /*377d0*/  @P0 STG.E.U16 desc[UR36][R4.64+0x190], R12 ;  /* 0x0001900c04000986 */ /* 0x0003e8000c101524 */
[----:B0-----:R-:W2:Y:S04]  /*377e0*/  LDL.LU R13, [R1+0x19c] ;  /* 0x00019c00010d7983 */ /* 0x001ea80000300800 */
[----:B-1----:R-:W4:Y:S01]  /*377f0*/  LDL.LU R12, [R1+0x1a0] ;  /* 0x0001a000010c7983 */ /* 0x002f220000300800 */
[-C--:B--2---:R-:W-:Y:S01]  /*37800*/  FMUL R13, R13, R2.reuse ;  /* 0x000000020d0d7220 */ /* 0x084fe20000400000 */
[----:B----4-:R-:W-:-:S04]  /*37810*/  FMUL R12, R12, R2 ;  /* 0x000000020c0c7220 */ /* 0x010fc80000400000 */
[----:B------:R-:W-:Y:S02]  /*37820*/  F2FP.F16.F32.PACK_AB R13, RZ, R13 ;  /* 0x0000000dff0d723e */ /* 0x000fe400000000ff */
[----:B------:R-:W-:Y:S02]  /*37830*/  F2FP.F16.F32.PACK_AB R12, RZ, R12 ;  /* 0x0000000cff0c723e */ /* 0x000fe400000000ff */
[----:B------:R-:W-:Y:S02]  /*37840*/  PRMT R14, R13, 0x7610, R14 ;  /* 0x000076100d0e7816 */ /* 0x000fe4000000000e */
[----:B------:R-:W-:Y:S02]  /*37850*/  PRMT R13, R12, 0x7610, R13 ;  /* 0x000076100c0d7816 */ /* 0x000fe4000000000d */
[----:B------:R-:W2:Y:S01]  /*37860*/  LDL.LU R12, [R1+0x1a4] ;  /* 0x0001a400010c7983 */ /* 0x000ea20000300800 */
[----:B------:R-:W-:Y:S02]  /*37870*/  ISETP.GT.AND P3, PT, R3, 0xd0, PT ;  /* 0x000000d00300780c */ /* 0x000fe40003f64270 */
[----:B------:R-:W-:-:S02]  /*37880*/  ISETP.GT.AND P1, PT, R0, 0x8, P5 ;  /* 0x000000080000780c */ /* 0x000fc40002f24270 */
[----:B------:R-:W-:-:S11]  /*37890*/  ISETP.GT.AND P0, PT, R0, RZ, P3 ;  /* 0x000000ff0000720c */ /* 0x000fd60001f04270 */
[----:B------:R0:W-:Y:S04]  /*378a0*/  @P1 STG.E.U16 desc[UR36][R4.64+0x192], R14 ;  /* 0x0001920e04001986 */ /* 0x0001e8000c101524 */
[----:B------:R1:W-:Y:S04]  /*378b0*/  @P0 STG.E.U16 desc[UR36][R10.64+0x1a0], R13 ;  /* 0x0001a00d0a000986 */ /* 0x0003e8000c101524 */
[----:B0-----:R-:W4:Y:S01]  /*378c0*/  LDL.LU R14, [R1+0x1b0] ;  /* 0x0001b000010e7983 */ /* 0x001f220000300800 */
[----:B--2---:R-:W-:-:S05]  /*378d0*/  FMUL R12, R12, R2 ;  /* 0x000000020c0c7220 */ /* 0x004fca0000400000 */
[----:B------:R-:W-:-:S04]  /*378e0*/  F2FP.F16.F32.PACK_AB R12, RZ, R12 ;  /* 0x0000000cff0c723e */ /* 0x000fc800000000ff */
[----:B-1----:R-:W-:Y:S02]  /*378f0*/  PRMT R13, R12, 0x7610, R13 ;  /* 0x000076100c0d7816 */ /* 0x002fe4000000000d */
[----:B------:R-:W2:Y:S01]  /*37900*/  LDL.LU R12, [R1+0x1a8] ;  /* 0x0001a800010c7983 */ /* 0x000ea20000300800 */
[----:B------:R-:W-:-:S04]  /*37910*/  ISETP.GT.AND P2, PT, R3, 0xd1, PT ;  /* 0x000000d10300780c */ /* 0x000fc80003f44270 */
[----:B------:R-:W-:-:S13]  /*37920*/  ISETP.GT.AND P0, PT, R0, RZ, P2 ;  /* 0x000000ff0000720c */ /* 0x000fda0001704270 */
[----:B------:R0:W-:Y:S01]  /*37930*/  @P0 STG.E.U16 desc[UR36][R10.64+0x1a2], R13 ;  /* 0x0001a20d0a000986 */ /* 0x0001e2000c101524 */
[----:B--2---:R-:W-:-:S05]  /*37940*/  FMUL R12, R12, R2 ;  /* 0x000000020c0c7220 */ /* 0x004fca0000400000 */
[----:B------:R-:W-:-:S04]  /*37950*/  F2FP.F16.F32.PACK_AB R12, RZ, R12 ;  /* 0x0000000cff0c723e */ /* 0x000fc800000000ff */
[----:B0-----:R-:W-:Y:S02]  /*37960*/  PRMT R13, R12, 0x7610, R13 ;  /* 0x000076100c0d7816 */ /* 0x001fe4000000000d */
[----:B------:R-:W2:Y:S01]  /*37970*/  LDL.LU R12, [R1+0x1ac] ;  /* 0x0001ac00010c7983 */ /* 0x000ea20000300800 */
[----:B------:R-:W-:-:S13]  /*37980*/  ISETP.GT.AND P0, PT, R0, 0x8, P3 ;  /* 0x000000080000780c */ /* 0x000fda0001f04270 */
[----:B------:R-:W-:Y:S01]  /*37990*/  @P0 STG.E.U16 desc[UR36][R4.64+0x1a0], R13 ;  /* 0x0001a00d04000986 */ /* 0x000fe2000c101524 */
[----:B------:R-:W-:Y:S02]  /*379a0*/  ISETP.GT.AND P0, PT, R0, 0x8, P2 ;  /* 0x000000080000780c */ /* 0x000fe40001704270 */
[----:B------:R-:W-:Y:S01]  /*379b0*/  ISETP.GT.AND P2, PT, R3, 0xd8, PT ;  /* 0x000000d80300780c */ /* 0x000fe20003f44270 */
[----:B----4-:R-:W-:-:S05]  /*379c0*/  FMUL R14, R14, R2 ;  /* 0x000000020e0e7220 */ /* 0x010fca0000400000 */
[----:B------:R-:W-:Y:S01]  /*379d0*/  F2FP.F16.F32.PACK_AB R14, RZ, R14 ;  /* 0x0000000eff0e723e */ /* 0x000fe200000000ff */
[----:B--2---:R-:W-:-:S05]  /*379e0*/  FMUL R12, R12, R2 ;  /* 0x000000020c0c7220 */ /* 0x004fca0000400000 */
[----:B------:R-:W-:-:S05]  /*379f0*/  F2FP.F16.F32.PACK_AB R12, RZ, R12 ;  /* 0x0000000cff0c723e */ /* 0x000fca00000000ff */
[----:B------:R0:W-:Y:S02]  /*37a00*/  @P0 STG.E.U16 desc[UR36][R4.64+0x1a2], R12 ;  /* 0x0001a20c04000986 */ /* 0x0001e4000c101524 */
[----:B0-----:R-:W-:-:S04]  /*37a10*/  IADD3 R12, P0, R8, UR5, RZ ;  /* 0x00000005080c7c10 */ /* 0x001fc8000ff1e0ff */
[----:B------:R-:W-:Y:S02]  /*37a20*/  IADD3.X R13, R9, UR4, RZ, P0, !PT ;  /* 0x00000004090d7c10 */ /* 0x000fe400087fe4ff */
[----:B------:R-:W-:-:S13]  /*37a30*/  ISETP.GT.AND P0, PT, R0, RZ, P2 ;  /* 0x000000ff0000720c */ /* 0x000fda0001704270 */
        /* <DEDUP_REMOVED lines=329> */
[C---:B------:R-:W-:Y:S02]  /*38ed0*/  ISETP.GT.AND P5, PT, R3.reuse, 0x168, PT ;  /* 0x000001680300780c */ /* 0x040fe40003fa4270 */
[C---:B------:R-:W-:Y:S02]  /*38ee0*/  ISETP.GT.AND P3, PT, R3.reuse, 0x169, PT ;  /* 0x000001690300780c */ /* 0x040fe40003f64270 */
[----:B------:R-:W-:Y:S01]  /*38ef0*/  ISETP.GT.AND P4, PT, R3, 0x171, PT ;  /* 0x000001710300780c */ /* 0x000fe20003f84270 */
[----:B--2---:R-:W-:-:S05]  /*38f00*/  FMUL R14, R14, R2 ;  /* 0x000000020e0e7220 */ /* 0x004fca0000400000 */
[----:B------:R-:W-:-:S05]  /*38f10*/  F2FP.F16.F32.PACK_AB R14, RZ, R14 ;  /* 0x0000000eff0e723e */ /* 0x000fca00000000ff */
[----:B------:R3:W-:Y:S01]  /*38f20*/  @P0 STG.E.U16 desc[UR36][R10.64+0x2a0], R14 ;  /* 0x0002a00e0a000986 */ /* 0x0007e2000c101524 */
[----:B------:R-:W-:Y:S01]  /*38f30*/  ISETP.GT.AND P0, PT, R0, RZ, P1 ;  /* 0x000000ff0000720c */ /* 0x000fe20000f04270 */
[----:B---3--:R-:W-:-:S05]  /*38f40*/  FMUL R14, R19, R2 ;  /* 0x00000002130e7220 */ /* 0x008fca0000400000 */
        /* <DEDUP_REMOVED lines=94> */
[----:B------:R-:W5:Y:S01]  /*39530*/  LDL.LU R21, [R1+0x12c] ;  /* 0x00012c0001157983 */ /* 0x000f620000300800 */
[----:B------:R-:W-:-:S03]  /*39540*/  F2FP.F16.F32.PACK_AB R10, RZ, R10 ;  /* 0x0000000aff0a723e */ /* 0x000fc600000000ff */
[----:B------:R-:W5:Y:S04]  /*39550*/  LDL.LU R223, [R1+0x130] ;  /* 0x0001300001df7983 */ /* 0x000f680000300800 */
[----:B------:R-:W5:Y:S04]  /*39560*/  LDL.LU R222, [R1+0x134] ;  /* 0x0001340001de7983 */ /* 0x000f680000300800 */
[----:B------:R-:W5:Y:S04]  /*39570*/  LDL.LU R220, [R1+0x138] ;  /* 0x0001380001dc7983 */ /* 0x000f680000300800 */
[----:B------:R-:W5:Y:S04]  /*39580*/  LDL.LU R221, [R1+0x13c] ;  /* 0x00013c0001dd7983 */ /* 0x000f680000300800 */
[----:B------:R-:W5:Y:S04]  /*39590*/  LDL.LU R219, [R1+0x140] ;  /* 0x0001400001db7983 */ /* 0x000f680000300800 */
[----:B------:R0:W-:Y:S04]  /*395a0*/  @P6 STG.E.U16 desc[UR36][R4.64+0x2f0], R10 ;  /* 0x0002f00a04006986 */ /* 0x0001e8000c101524 */
[----:B------:R-:W5:Y:S04]  /*395b0*/  LDL.LU R216, [R1+0x144] ;  /* 0x0001440001d87983 */ /* 0x000f680000300800 */
        /* <DEDUP_REMOVED lines=10> */
[----:B0-----:R-:W-:-:S03]  /*39660*/  FMUL R10, R225, R2 ;  /* 0x00000002e10a7220 */ /* 0x001fc60000400000 */
[----:B------:R-:W5:Y:S04]  /*39670*/  LDL.LU R229, [R1+0x16c] ;  /* 0x00016c0001e57983 */ /* 0x000f680000300800 */
[----:B------:R-:W5:Y:S04]  /*39680*/  LDL.LU R228, [R1+0x170] ;  /* 0x0001700001e47983 */ /* 0x000f680000300800 */
[----:B------:R-:W5:Y:S04]  /*39690*/  LDL.LU R227, [R1+0x174] ;  /* 0x0001740001e37983 */ /* 0x000f680000300800 */
[----:B------:R-:W5:Y:S01]  /*396a0*/  LDL.LU R226, [R1+0x178] ;  /* 0x0001780001e27983 */ /* 0x000f620000300800 */
[----:B------:R-:W-:-:S03]  /*396b0*/  F2FP.F16.F32.PACK_AB R10, RZ, R10 ;  /* 0x0000000aff0a723e */ /* 0x000fc600000000ff */
[----:B------:R-:W5:Y:S04]  /*396c0*/  LDL.LU R225, [R1+0x17c] ;  /* 0x00017c0001e17983 */ /* 0x000f680000300800 */
[----:B------:R0:W-:Y:S04]  /*396d0*/  @P6 STG.E.U16 desc[UR36][R4.64+0x2f2], R10 ;  /* 0x0002f20a04006986 */ /* 0x0001e8000c101524 */
[----:B0-----:R-:W2:Y:S04]  /*396e0*/  LDL.LU R4, [R1] ;  /* 0x0000000001047983 */ /* 0x001ea80000300800 */
[----:B------:R-:W3:Y:S04]  /*396f0*/  LDL.LU R5, [R1+0x4] ;  /* 0x0000040001057983 */ /* 0x000ee80000300800 */
[----:B------:R-:W4:Y:S01]  /*39700*/  LDL.LU R10, [R1+0x8] ;  /* 0x00000800010a7983 */ /* 0x000f220000300800 */
[----:B------:R-:W-:-:S04]  /*39710*/  ISETP.GT.AND P6, PT, R3, 0xc0, PT ;  /* 0x000000c00300780c */ /* 0x000fc80003fc4270 */
[----:B------:R-:W-:Y:S01]  /*39720*/  ISETP.GT.AND P6, PT, R0, 0x80, P6 ;  /* 0x000000800000780c */ /* 0x000fe200037c4270 */
[----:B--2---:R-:W-:-:S05]  /*39730*/  FMUL R4, R4, R2 ;  /* 0x0000000204047220 */ /* 0x004fca0000400000 */
[----:B------:R-:W-:-:S07]  /*39740*/  F2FP.F16.F32.PACK_AB R4, RZ, R4 ;  /* 0x00000004ff04723e */ /* 0x000fce00000000ff */
[----:B------:R3:W-:Y:S01]  /*39750*/  @P6 STG.E.U16 desc[UR36][R8.64+0x180], R4 ;  /* 0x0001800408006986 */ /* 0x0007e2000c101524 */
[----:B------:R-:W-:-:S04]  /*39760*/  ISETP.GT.AND P6, PT, R3, 0xc1, PT ;  /* 0x000000c10300780c */ /* 0x000fc80003fc4270 */
[----:B------:R-:W-:Y:S01]  /*39770*/  ISETP.GT.AND P6, PT, R0, 0x80, P6 ;  /* 0x000000800000780c */ /* 0x000fe200037c4270 */
[----:B---3--:R-:W-:-:S05]  /*39780*/  FMUL R4, R5, R2 ;  /* 0x0000000205047220 */ /* 0x008fca0000400000 */
[----:B------:R-:W-:-:S07]  /*39790*/  F2FP.F16.F32.PACK_AB R4, RZ, R4 ;  /* 0x00000004ff04723e */ /* 0x000fce00000000ff */
[----:B------:R0:W-:Y:S02]  /*397a0*/  @P6 STG.E.U16 desc[UR36][R8.64+0x182], R4 ;  /* 0x0001820408006986 */ /* 0x0001e4000c101524 */
[----:B0-----:R-:W-:-:S04]  /*397b0*/  IADD3 R4, P6, R6, UR5, RZ ;  /* 0x0000000506047c10 */ /* 0x001fc8000ffde0ff */
[----:B------:R-:W-:Y:S02]  /*397c0*/  IADD3.X R5, R7, UR4, RZ, P6, !PT ;  /* 0x0000000407057c10 */ /* 0x000fe4000b7fe4ff */
[----:B------:R-:W-:Y:S01]  /*397d0*/  ISETP.GT.AND P6, PT, R3, 0xc0, PT ;  /* 0x000000c00300780c */ /* 0x000fe20003fc4270 */
[----:B----4-:R-:W-:-:S03]  /*397e0*/  FMUL R10, R10, R2 ;  /* 0x000000020a0a7220 */ /* 0x010fc60000400000 */
[----:B------:R-:W-:Y:S02]  /*397f0*/  ISETP.GT.AND P6, PT, R0, 0x88, P6 ;  /* 0x000000880000780c */ /* 0x000fe400037c4270 */
[----:B------:R-:W-:-:S11]  /*39800*/  F2FP.F16.F32.PACK_AB R10, RZ, R10 ;  /* 0x0000000aff0a723e */ /* 0x000fd600000000ff */
        /* <DEDUP_REMOVED lines=412> */
[----:B------:R-:W-:-:S05]  /*3b1d0*/  FMUL R11, R11, R2 ;  /* 0x000000020b0b7220 */ /* 0x000fca0000400000 */
[----:B------:R-:W-:-:S04]  /*3b1e0*/  F2FP.F16.F32.PACK_AB R11, RZ, R11 ;  /* 0x0000000bff0b723e */ /* 0x000fc800000000ff */
[----:B------:R-:W-:Y:S01]  /*3b1f0*/  PRMT R14, R11, 0x7610, R14 ;  /* 0x000076100b0e7816 */ /* 0x000fe2000000000e */
[----:B------:R-:W-:-:S05]  /*3b200*/  FMUL R11, R19, R2 ;  /* 0x00000002130b7220 */ /* 0x000fca0000400000 */
[----:B------:R-:W-:Y:S01]  /*3b210*/  F2FP.F16.F32.PACK_AB R11, RZ, R11 ;  /* 0x0000000bff0b723e */ /* 0x000fe200000000ff */
[----:B--2---:R-:W-:-:S05]  /*3b220*/  FMUL R10, R10, R2 ;  /* 0x000000020a0a7220 */ /* 0x004fca0000400000 */
[----:B------:R-:W-:-:S05]  /*3b230*/  F2FP.F16.F32.PACK_AB R10, RZ, R10 ;  /* 0x0000000aff0a723e */ /* 0x000fca00000000ff */
[----:B------:R0:W-:Y:S01]  /*3b240*/  @P6 STG.E.U16 desc[UR36][R12.64+0x292], R10 ;  /* 0x0002920a0c006986 */ /* 0x0001e2000c101524 */
[----:B------:R-:W-:-:S04]  /*3b250*/  ISETP.GT.AND P6, PT, R3, 0x150, PT ;  /* 0x000001500300780c */ /* 0x000fc80003fc4270 */
[----:B------:R-:W-:-:S13]  /*3b260*/  ISETP.GT.AND P6, PT, R0, 0x80, P6 ;  /* 0x000000800000780c */ /* 0x000fda00037c4270 */
[----:B------:R1:W-:Y:S01]  /*3b270*/  @P6 STG.E.U16 desc[UR36][R8.64+0x2a0], R14 ;  /* 0x0002a00e08006986 */ /* 0x0003e2000c101524 */
[----:B------:R-:W-:-:S04]  /*3b280*/  ISETP.GT.AND P6, PT, R3, 0x151, PT ;  /* 0x000001510300780c */ /* 0x000fc80003fc4270 */
[----:B------:R-:W-:Y:S01]  /*3b290*/  ISETP.GT.AND P6, PT, R0, 0x80, P6 ;  /* 0x000000800000780c */ /* 0x000fe200037c4270 */
[----:B0-----:R-:W-:-:S12]  /*3b2a0*/  FMUL R10, R20, R2 ;  /* 0x00000002140a7220 */ /* 0x001fd80000400000 */
[----:B------:R0:W-:Y:S01]  /*3b2b0*/  @P6 STG.E.U16 desc[UR36][R8.64+0x2a2], R11 ;  /* 0x0002a20b08006986 */ /* 0x0001e2000c101524 */
[----:B------:R-:W-:-:S04]  /*3b2c0*/  ISETP.GT.AND P6, PT, R3, 0x150, PT ;  /* 0x000001500300780c */ /* 0x000fc80003fc4270 */
[----:B------:R-:W-:Y:S02]  /*3b2d0*/  ISETP.GT.AND P6, PT, R0, 0x88, P6 ;  /* 0x000000880000780c */ /* 0x000fe400037c4270 */
[----:B------:R-:W-:-:S04]  /*3b2e0*/  F2FP.F16.F32.PACK_AB R10, RZ, R10 ;  /* 0x0000000aff0a723e */ /* 0x000fc800000000ff */
[----:B------:R-:W-:Y:S01]  /*3b2f0*/  PRMT R15, R10, 0x7610, R15 ;  /* 0x000076100a0f7816 */ /* 0x000fe2000000000f */
[----:B-----5:R-:W-:-:S06]  /*3b300*/  FMUL R10, R21, R2 ;  /* 0x00000002150a7220 */ /* 0x020fcc0000400000 */
[----:B------:R2:W-:Y:S01]  /*3b310*/  @P6 STG.E.U16 desc[UR36][R12.64+0x2a0], R15 ;  /* 0x0002a00f0c006986 */ /* 0x0005e2000c101524 */
[----:B------:R-:W-:-:S04]  /*3b320*/  ISETP.GT.AND P6, PT, R3, 0x151, PT ;  /* 0x000001510300780c */ /* 0x000fc80003fc4270 */
[----:B------:R-:W-:Y:S02]  /*3b330*/  ISETP.GT.AND P6, PT, R0, 0x88, P6 ;  /* 0x000000880000780c */ /* 0x000fe400037c4270 */
[----:B------:R-:W-:-:S04]  /*3b340*/  F2FP.F16.F32.PACK_AB R10, RZ, R10 ;  /* 0x0000000aff0a723e */ /* 0x000fc800000000ff */
[----:B-1----:R-:W-:Y:S01]  /*3b350*/  PRMT R14, R10, 0x7610, R14 ;  /* 0x000076100a0e7816 */ /* 0x002fe2000000000e */
[----:B------:R-:W-:-:S06]  /*3b360*/  FMUL R10, R223, R2 ;  /* 0x00000002df0a7220 */ /* 0x000fcc0000400000 */
[----:B------:R1:W-:Y:S01]  /*3b370*/  @P6 STG.E.U16 desc[UR36][R12.64+0x2a2], R14 ;  /* 0x0002a20e0c006986 */ /* 0x0003e2000c101524 */
[----:B------:R-:W-:-:S04]  /*3b380*/  ISETP.GT.AND P6, PT, R3, 0x158, PT ;  /* 0x000001580300780c */ /* 0x000fc80003fc4270 */
[----:B------:R-:W-:Y:S02]  /*3b390*/  ISETP.GT.AND P6, PT, R0, 0x80, P6 ;  /* 0x000000800000780c */ /* 0x000fe400037c4270 */
[----:B------:R-:W-:-:S04]  /*3b3a0*/  F2FP.F16.F32.PACK_AB R10, RZ, R10 ;  /* 0x0000000aff0a723e */ /* 0x000fc800000000ff */
[----:B0-----:R-:W-:Y:S01]  /*3b3b0*/  PRMT R11, R10, 0x7610, R11 ;  /* 0x000076100a0b7816 */ /* 0x001fe2000000000b */
[----:B------:R-:W-:-:S06]  /*3b3c0*/  FMUL R10, R222, R2 ;  /* 0x00000002de0a7220 */ /* 0x000fcc0000400000 */
[----:B------:R0:W-:Y:S01]  /*3b3d0*/  @P6 STG.E.U16 desc[UR36][R8.64+0x2b0], R11 ;  /* 0x0002b00b08006986 */ /* 0x0001e2000c101524 */
[----:B------:R-:W-:-:S04]  /*3b3e0*/  ISETP.GT.AND P6, PT, R3, 0x159, PT ;  /* 0x000001590300780c */ /* 0x000fc80003fc4270 */
[----:B------:R-:W-:Y:S02]  /*3b3f0*/  ISETP.GT.AND P6, PT, R0, 0x80, P6 ;  /* 0x000000800000780c */ /* 0x000fe400037c4270 */
[----:B------:R-:W-:-:S04]  /*3b400*/  F2FP.F16.F32.PACK_AB R10, RZ, R10 ;  /* 0x0000000aff0a723e */ /* 0x000fc800000000ff */
[----:B--2---:R-:W-:Y:S01]  /*3b410*/  PRMT R15, R10, 0x7610, R15 ;  /* 0x000076100a0f7816 */ /* 0x004fe2000000000f */
[----:B------:R-:W-:-:S06]  /*3b420*/  FMUL R10, R220, R2 ;  /* 0x00000002dc0a7220 */ /* 0x000fcc0000400000 */
        /* <DEDUP_REMOVED lines=37> */
[----:B------:R-:W-:Y:S02]  /*3b680*/  ISETP.GT.AND P6, PT, R0, 0x80, P5 ;  /* 0x000000800000780c */ /* 0x000fe40002fc4270 */
[----:B------:R-:W-:-:S04]  /*3b690*/  F2FP.F16.F32.PACK_AB R10, RZ, R10 ;  /* 0x0000000aff0a723e */ /* 0x000fc800000000ff */
[----:B-1----:R-:W-:Y:S01]  /*3b6a0*/  PRMT R14, R10, 0x7610, R14 ;  /* 0x000076100a0e7816 */ /* 0x002fe2000000000e */
[----:B------:R-:W-:-:S06]  /*3b6b0*/  FMUL R10, R235, R2 ;  /* 0x00000002eb0a7220 */ /* 0x000fcc0000400000 */
[----:B------:R1:W-:Y:S01]  /*3b6c0*/  @P6 STG.E.U16 desc[UR36][R8.64+0x2d0], R14 ;  /* 0x0002d00e08006986 */ /* 0x0003e2000c101524 */
[----:B------:R-:W-:Y:S02]  /*3b6d0*/  ISETP.GT.AND P6, PT, R0, 0x80, P3 ;  /* 0x000000800000780c */ /* 0x000fe40001fc4270 */
[----:B------:R-:W-:-:S04]  /*3b6e0*/  F2FP.F16.F32.PACK_AB R10, RZ, R10 ;  /* 0x0000000aff0a723e */ /* 0x000fc800000000ff */
[----:B0-----:R-:W-:Y:S01]  /*3b6f0*/  PRMT R11, R10, 0x7610, R11 ;  /* 0x000076100a0b7816 */ /* 0x001fe2000000000b */
[----:B------:R-:W-:-:S06]  /*3b700*/  FMUL R10, R234, R2 ;  /* 0x00000002ea0a7220 */ /* 0x000fcc0000400000 */
[----:B------:R0:W-:Y:S01]  /*3b710*/  @P6 STG.E.U16 desc[UR36][R8.64+0x2d2], R11 ;  /* 0x0002d20b08006986 */ /* 0x0001e2000c101524 */
        /* <DEDUP_REMOVED lines=29> */
[----:B------:R-:W-:Y:S01]  /*3b8f0*/  @P6 STG.E.U16 desc[UR36][R12.64+0x2e2], R11 ;  /* 0x0002e20b0c006986 */ /* 0x000fe2000c101524 */
[----:B------:R-:W-:Y:S02]  /*3b900*/  ISETP.GT.AND P6, PT, R0, 0x80, P2 ;  /* 0x000000800000780c */ /* 0x000fe400017c4270 */
[----:B------:R-:W-:-:S04]  /*3b910*/  F2FP.F16.F32.PACK_AB R10, RZ, R10 ;  /* 0x0000000aff0a723e */ /* 0x000fc800000000ff */
[----:B--2---:R-:W-:Y:S01]  /*3b920*/  PRMT R15, R10, 0x7610, R15 ;  /* 0x000076100a0f7816 */ /* 0x004fe2000000000f */
[----:B------:R-:W-:-:S06]  /*3b930*/  FMUL R10, R227, R2 ;  /* 0x00000002e30a7220 */ /* 0x000fcc0000400000 */
[----:B------:R-:W-:Y:S01]  /*3b940*/  @P6 STG.E.U16 desc[UR36][R8.64+0x2f0], R15 ;  /* 0x0002f00f08006986 */ /* 0x000fe2000c101524 */
        /* <DEDUP_REMOVED lines=11> */
[----:B------:R-:W-:Y:S01]  /*3ba00*/  F2FP.F16.F32.PACK_AB R10, RZ, R10 ;  /* 0x0000000aff0a723e */ /* 0x000fe200000000ff */
[----:B------:R-:W-:-:S10]  /*3ba10*/  FMUL R120, R120, R2 ;  /* 0x0000000278787220 */ /* 0x000fd40000400000 */
[----:B------:R1:W-:Y:S01]  /*3ba20*/  @P6 STG.E.U16 desc[UR36][R12.64+0x2f2], R10 ;  /* 0x0002f20a0c006986 */ /* 0x0003e2000c101524 */
[----:B------:R-:W-:-:S04]  /*3ba30*/  ISETP.GT.AND P6, PT, R3, 0xc0, PT ;  /* 0x000000c00300780c */ /* 0x000fc80003fc4270 */
[----:B------:R-:W-:Y:S02]  /*3ba40*/  ISETP.GT.AND P6, PT, R0, 0x100, P6 ;  /* 0x000001000000780c */ /* 0x000fe400037c4270 */
[----:B------:R-:W-:Y:S01]  /*3ba50*/  F2FP.F16.F32.PACK_AB R120, RZ, R120 ;  /* 0x00000078ff78723e */ /* 0x000fe200000000ff */
[----:B------:R-:W-:-:S10]  /*3ba60*/  FMUL R121, R121, R2 ;  /* 0x0000000279797220 */ /* 0x000fd40000400000 */
[----:B------:R1:W-:Y:S01]  /*3ba70*/  @P6 STG.E.U16 desc[UR36][R6.64+0x180], R120 ;  /* 0x0001807806006986 */ /* 0x0003e2000c101524 */
[----:B------:R-:W-:-:S04]  /*3ba80*/  ISETP.GT.AND P6, PT, R3, 0xc1, PT ;  /* 0x000000c10300780c */ /* 0x000fc80003fc4270 */
[----:B------:R-:W-:Y:S02]  /*3ba90*/  ISETP.GT.AND P6, PT, R0, 0x100, P6 ;  /* 0x000001000000780c */ /* 0x000fe400037c4270 */
[----:B------:R-:W-:Y:S01]  /*3baa0*/  F2FP.F16.F32.PACK_AB R121, RZ, R121 ;  /* 0x00000079ff79723e */ /* 0x000fe200000000ff */
[----:B------:R-:W-:-:S10]  /*3bab0*/  VIADD R23, R23, UR10 ;  /* 0x0000000a17177c36 */ /* 0x000fd40008000000 */
[----:B------:R1:W-:Y:S01]  /*3bac0*/  @P6 STG.E.U16 desc[UR36][R6.64+0x182], R121 ;  /* 0x0001827906006986 */ /* 0x0003e2000c101524 */
[----:B------:R-:W-:-:S04]  /*3bad0*/  IADD3 R8, P6, R22, UR5, RZ ;  /* 0x0000000516087c10 */ /* 0x000fc8000ffde0ff */
[----:B0-----:R-:W-:Y:S02]  /*3bae0*/  IADD3.X R9, R23, UR4, RZ, P6, !PT ;  /* 0x0000000417097c10 */ /* 0x001fe4000b7fe4ff */
[----:B------:R-:W-:Y:S01]  /*3baf0*/  ISETP.GT.AND P6, PT, R3, 0xc0, PT ;  /* 0x000000c00300780c */ /* 0x000fe20003fc4270 */
[----:B------:R-:W-:-:S03]  /*3bb00*/  FMUL R122, R122, R2 ;  /* 0x000000027a7a7220 */ /* 0x000fc60000400000 */
        /* <DEDUP_REMOVED lines=881> */
[C---:B------:R-:W-:Y:S02]  /*3f220*/  ISETP.GT.AND P6, PT, R0.reuse, 0x180, P3 ;  /* 0x000001800000780c */ /* 0x040fe40001fc4270 */
[----:B------:R-:W-:Y:S02]  /*3f230*/  F2FP.F16.F32.PACK_AB R109, RZ, R109 ;  /* 0x0000006dff6d723e */ /* 0x000fe400000000ff */
[C---:B------:R-:W-:Y:S02]  /*3f240*/  ISETP.GT.AND P5, PT, R0.reuse, 0x188, P5 ;  /* 0x000001880000780c */ /* 0x040fe40002fa4270 */
[----:B------:R-:W-:Y:S01]  /*3f250*/  ISETP.GT.AND P3, PT, R0, 0x188, P3 ;  /* 0x000001880000780c */ /* 0x000fe20001f64270 */
[-C--:B------:R-:W-:Y:S01]  /*3f260*/  FMUL R110, R110, R2.reuse ;  /* 0x000000026e6e7220 */ /* 0x080fe20000400000 */
[-C--:B------:R-:W-:Y:S01]  /*3f270*/  FMUL R111, R111, R2.reuse ;  /* 0x000000026f6f7220 */ /* 0x080fe20000400000 */
[----:B------:R-:W-:-:S04]  /*3f280*/  FMUL R112, R112, R2 ;  /* 0x0000000270707220 */ /* 0x000fc80000400000 */
[----:B------:R1:W-:Y:S01]  /*3f290*/  @P6 STG.E.U16 desc[UR36][R22.64+0x2d2], R109 ;  /* 0x0002d26d16006986 */ /* 0x0003e2000c101524 */
[C---:B------:R-:W-:Y:S02]  /*3f2a0*/  ISETP.GT.AND P6, PT, R0.reuse, 0x180, P0 ;  /* 0x000001800000780c */ /* 0x040fe400007c4270 */
[----:B------:R-:W-:Y:S02]  /*3f2b0*/  F2FP.F16.F32.PACK_AB R110, RZ, R110 ;  /* 0x0000006eff6e723e */ /* 0x000fe400000000ff */
[----:B------:R-:W-:Y:S02]  /*3f2c0*/  F2FP.F16.F32.PACK_AB R111, RZ, R111 ;  /* 0x0000006fff6f723e */ /* 0x000fe400000000ff */
[----:B------:R-:W-:Y:S02]  /*3f2d0*/  F2FP.F16.F32.PACK_AB R112, RZ, R112 ;  /* 0x00000070ff70723e */ /* 0x000fe400000000ff */
[C---:B------:R-:W-:Y:S01]  /*3f2e0*/  ISETP.GT.AND P0, PT, R0.reuse, 0x188, P0 ;  /* 0x000001880000780c */ /* 0x040fe20000704270 */
[----:B------:R1:W-:Y:S01]  /*3f2f0*/  @P5 STG.E.U16 desc[UR36][R8.64+0x2d0], R110 ;  /* 0x0002d06e08005986 */ /* 0x0003e2000c101524 */
[----:B------:R-:W-:-:S03]  /*3f300*/  ISETP.GT.AND P5, PT, R0, 0x180, P4 ;  /* 0x000001800000780c */ /* 0x000fc600027a4270 */
[----:B------:R1:W-:Y:S01]  /*3f310*/  @P3 STG.E.U16 desc[UR36][R8.64+0x2d2], R111 ;  /* 0x0002d26f08003986 */ /* 0x0003e2000c101524 */
[C---:B------:R-:W-:Y:S02]  /*3f320*/  ISETP.GT.AND P4, PT, R0.reuse, 0x188, P4 ;  /* 0x000001880000780c */ /* 0x040fe40002784270 */
[C---:B------:R-:W-:Y:S01]  /*3f330*/  ISETP.GT.AND P3, PT, R0.reuse, 0x180, P1 ;  /* 0x000001800000780c */ /* 0x040fe20000f64270 */
[-C--:B------:R-:W-:Y:S01]  /*3f340*/  FMUL R113, R113, R2.reuse ;  /* 0x0000000271717220 */ /* 0x080fe20000400000 */
[----:B------:R1:W-:Y:S01]  /*3f350*/  @P6 STG.E.U16 desc[UR36][R22.64+0x2e0], R112 ;  /* 0x0002e07016006986 */ /* 0x0003e2000c101524 */
[C---:B------:R-:W-:Y:S02]  /*3f360*/  ISETP.GT.AND P6, PT, R0.reuse, 0x180, P2 ;  /* 0x000001800000780c */ /* 0x040fe400017c4270 */
[C---:B------:R-:W-:Y:S02]  /*3f370*/  ISETP.GT.AND P2, PT, R0.reuse, 0x188, P2 ;  /* 0x000001880000780c */ /* 0x040fe40001744270 */
[----:B------:R-:W-:Y:S01]  /*3f380*/  ISETP.GT.AND P1, PT, R0, 0x188, P1 ;  /* 0x000001880000780c */ /* 0x000fe20000f24270 */
[-C--:B------:R-:W-:Y:S01]  /*3f390*/  FMUL R114, R114, R2.reuse ;  /* 0x0000000272727220 */ /* 0x080fe20000400000 */
[-C--:B------:R-:W-:Y:S01]  /*3f3a0*/  FMUL R115, R115, R2.reuse ;  /* 0x0000000273737220 */ /* 0x080fe20000400000 */
[-C--:B------:R-:W-:Y:S01]  /*3f3b0*/  FMUL R116, R116, R2.reuse ;  /* 0x0000000274747220 */ /* 0x080fe20000400000 */
[-C--:B------:R-:W-:Y:S01]  /*3f3c0*/  FMUL R117, R117, R2.reuse ;  /* 0x0000000275757220 */ /* 0x080fe20000400000 */
[-C--:B------:R-:W-:Y:S01]  /*3f3d0*/  FMUL R118, R118, R2.reuse ;  /* 0x0000000276767220 */ /* 0x080fe20000400000 */
[----:B------:R-:W-:Y:S01]  /*3f3e0*/  FMUL R119, R119, R2 ;  /* 0x0000000277777220 */ /* 0x000fe20000400000 */
[----:B------:R-:W-:-:S02]  /*3f3f0*/  F2FP.F16.F32.PACK_AB R113, RZ, R113 ;  /* 0x00000071ff71723e */ /* 0x000fc400000000ff */
[----:B------:R-:W-:Y:S02]  /*3f400*/  F2FP.F16.F32.PACK_AB R114, RZ, R114 ;  /* 0x00000072ff72723e */ /* 0x000fe400000000ff */
[----:B------:R-:W-:Y:S02]  /*3f410*/  F2FP.F16.F32.PACK_AB R115, RZ, R115 ;  /* 0x00000073ff73723e */ /* 0x000fe400000000ff */
[----:B------:R-:W-:Y:S02]  /*3f420*/  F2FP.F16.F32.PACK_AB R116, RZ, R116 ;  /* 0x00000074ff74723e */ /* 0x000fe400000000ff */
[----:B------:R-:W-:Y:S02]  /*3f430*/  F2FP.F16.F32.PACK_AB R117, RZ, R117 ;  /* 0x00000075ff75723e */ /* 0x000fe400000000ff */
[----:B------:R-:W-:Y:S02]  /*3f440*/  F2FP.F16.F32.PACK_AB R118, RZ, R118 ;  /* 0x00000076ff76723e */ /* 0x000fe400000000ff */
[----:B------:R-:W-:Y:S01]  /*3f450*/  F2FP.F16.F32.PACK_AB R119, RZ, R119 ;  /* 0x00000077ff77723e */ /* 0x000fe200000000ff */
[----:B------:R1:W-:Y:S04]  /*3f460*/  @P5 STG.E.U16 desc[UR36][R22.64+0x2e2], R113 ;  /* 0x0002e27116005986 */ /* 0x0003e8000c101524 */
[----:B------:R1:W-:Y:S04]  /*3f470*/  @P0 STG.E.U16 desc[UR36][R8.64+0x2e0], R114 ;  /* 0x0002e07208000986 */ /* 0x0003e8000c101524 */
[----:B------:R1:W-:Y:S04]  /*3f480*/  @P4 STG.E.U16 desc[UR36][R8.64+0x2e2], R115 ;  /* 0x0002e27308004986 */ /* 0x0003e8000c101524 */
[----:B------:R1:W-:Y:S04]  /*3f490*/  @P6 STG.E.U16 desc[UR36][R22.64+0x2f0], R116 ;  /* 0x0002f07416006986 */ /* 0x0003e8000c101524 */
[----:B------:R1:W-:Y:S04]  /*3f4a0*/  @P3 STG.E.U16 desc[UR36][R22.64+0x2f2], R117 ;  /* 0x0002f27516003986 */ /* 0x0003e8000c101524 */
[----:B------:R1:W-:Y:S04]  /*3f4b0*/  @P2 STG.E.U16 desc[UR36][R8.64+0x2f0], R118 ;  /* 0x0002f07608002986 */ /* 0x0003e8000c101524 */
[----:B------:R1:W-:Y:S02]  /*3f4c0*/  @P1 STG.E.U16 desc[UR36][R8.64+0x2f2], R119 ;  /* 0x0002f27708001986 */ /* 0x0003e4000c101524 */
.L_x_1561:
[----:B------:R-:W-:Y:S05]  /*3f4d0*/  BSYNC B0 ;  /* 0x0000000000007941 */ /* 0x000fea0003800000 */
.L_x_33:
[----:B01----:R-:W2:Y:S04]  /*3f4e0*/  LDL.LU R5, [R1+0x910] ;  /* 0x0009100001057983 */ /* 0x003ea80000300800 */
[----:B------:R-:W2:Y:S01]  /*3f4f0*/  LDL.LU R4, [R1+0x914] ;  /* 0x0009140001047983 */ /* 0x000ea20000300800 */
[----:B------:R-:W-:Y:S01]  /*3f500*/  ULDC UR4, c[0x0][0xc] ;  /* 0x0000030000047ab9 */ /* 0x000fe20000000800 */
[----:B------:R-:W-:Y:S01]  /*3f510*/  ULDC UR5, c[0x0][0x10] ;  /* 0x0000040000057ab9 */ /* 0x000fe20000000800 */
[----:B-----5:R-:W2:Y:S01]  /*3f520*/  LDC R3, c[0x0][0x14] ;  /* 0x00000500ff037b82 */ /* 0x020ea20000000800 */
[----:B------:R-:W-:Y:S01]  /*3f530*/  UIMAD.WIDE.U32 UR4, UR4, UR5, URZ ;  /* 0x00000005040472a5 */ /* 0x000fe2000f8e003f */
[----:B------:R-:W-:Y:S01]  /*3f540*/  PRMT R0, RZ, 0x7610, R0 ;  /* 0x00007610ff007816 */ /* 0x000fe20000000000 */
[----:B------:R-:W-:Y:S01]  /*3f550*/  UMOV UR42, 0xffffffff ;  /* 0xffffffff002a7882 */ /* 0x000fe20000000000 */
[----:B------:R-:W-:-:S03]  /*3f560*/  UMOV UR43, 0xffffffff ;  /* 0xffffffff002b7882 */ /* 0x000fc60000000000 */
[----:B--2---:R-:W-:-:S04]  /*3f570*/  IMAD.WIDE.U32 R4, R3, UR4, R4 ;  /* 0x0000000403047c25 */ /* 0x004fc8000f8e0004 */
[----:B------:R-:W-:Y:S01]  /*3f580*/  IMAD R3, R3, UR5, RZ ;  /* 0x0000000503037c24 */ /* 0x000fe2000f8e02ff */
[----:B------:R-:W-:Y:S01]  /*3f590*/  ULDC.64 UR4, c[0x0][0x650] ;  /* 0x0001940000047ab9 */ /* 0x000fe20000000a00 */
[----:B------:R-:W-:Y:S01]  /*3f5a0*/  IMAD.MOV.U32 R7, RZ, RZ, R4 ;  /* 0x000000ffff077224 */ /* 0x000fe200078e0004 */
[----:B------:R-:W-:Y:S01]  /*3f5b0*/  ISETP.GE.U32.AND P0, PT, R4, UR4, PT ;  /* 0x0000000404007c0c */ /* 0x000fe2000bf06070 */
[----:B------:R-:W-:-:S05]  /*3f5c0*/  IMAD.IADD R6, R5, 0x1, R3 ;  /* 0x0000000105067824 */ /* 0x000fca00078e0203 */
[----:B------:R0:W-:Y:S01]  /*3f5d0*/  STL [R1+0x910], R6 ;  /* 0x0009100601007387 */ /* 0x0001e20000100800 */
[----:B------:R-:W-:-:S03]  /*3f5e0*/  ISETP.GE.U32.AND.EX P0, PT, R6, UR5, PT, P0 ;  /* 0x0000000506007c0c */ /* 0x000fc6000bf06100 */
[----:B------:R0:W-:Y:S10]  /*3f5f0*/  STL [R1+0x914], R7 ;  /* 0x0009140701007387 */ /* 0x0001f40000100800 */
[----:B0-----:R-:W-:Y:S05]  /*3f600*/  @P0 BRA `(.L_x_1562) ;  /* 0x0000000400880947 */ /* 0x001fea0003800000 */
[----:B------:R-:W0:Y:S01]  /*3f610*/  S2UR UR6, SR_CTAID.X ;  /* 0x00000000000679c3 */ /* 0x000e220000002500 */
[----:B------:R-:W-:Y:S01]  /*3f620*/  ULDC.64 UR12, c[0x0][0x628] ;  /* 0x00018a00000c7ab9 */ /* 0x000fe20000000a00 */
[----:B------:R-:W-:Y:S01]  /*3f630*/  ULDC UR4, c[0x0][0x150] ;  /* 0x0000540000047ab9 */ /* 0x000fe20000000800 */
[----:B------:R-:W-:Y:S01]  /*3f640*/  ISETP.NE.U32.AND P0, PT, RZ, UR12, PT ;  /* 0x0000000cff007c0c */ /* 0x000fe2000bf05070 */
[----:B------:R-:W-:Y:S01]  /*3f650*/  ULDC UR15, c[0x0][0x630] ;  /* 0x00018c00000f7ab9 */ /* 0x000fe20000000800 */
[C---:B------:R-:W-:Y:S01]  /*3f660*/  R2UR UR16, R7.reuse ;  /* 0x00000000071072ca */ /* 0x040fe200000e0000 */
[----:B------:R-:W-:Y:S01]  /*3f670*/  ULDC UR19, c[0x0][0x154] ;  /* 0x0000550000137ab9 */ /* 0x000fe20000000800 */
[----:B------:R-:W-:Y:S01]  /*3f680*/  ISETP.NE.AND.EX P0, PT, RZ, UR13, PT, P0 ;  /* 0x0000000dff007c0c */ /* 0x000fe2000bf05300 */
[----:B------:R-:W1:Y:S01]  /*3f690*/  S2UR UR18, SR_CTAID.Y ;  /* 0x00000000001279c3 */ /* 0x000e620000002600 */
[----:B------:R-:W-:Y:S02]  /*3f6a0*/  R2UR UR17, R6 ;  /* 0x00000000061172ca */ /* 0x000fe400000e0000 */
[----:B------:R-:W-:-:S02]  /*3f6b0*/  R2UR UR10, R7 ;  /* 0x00000000070a72ca */ /* 0x000fc400000e0000 */
[----:B------:R-:W-:Y:S02]  /*3f6c0*/  R2UR UR11, R6 ;  /* 0x00000000060b72ca */ /* 0x000fe400000e0000 */
[----:B0-----:R-:W-:-:S05]  /*3f6d0*/  I2FP.F32.U32 R0, UR6 ;  /* 0x0000000600007c45 */ /* 0x001fca0008201000 */
[----:B------:R-:W-:-:S04]  /*3f6e0*/  FMUL R0, R0, UR4 ;  /* 0x0000000400007c20 */ /* 0x000fc80008400000 */
[----:B------:R0:W2:Y:S01]  /*3f6f0*/  F2I.U32.TRUNC.NTZ R3, R0 ;  /* 0x0000000000037305 */ /* 0x0000a2000020f000 */
[----:B-1----:R-:W-:Y:S05]  /*3f700*/  @!P0 BRA `(.L_x_1563) ;  /* 0x0000000000308947 */ /* 0x002fea0003800000 */
        /* <DEDUP_REMOVED lines=12> */
.L_x_1563:
[----:B------:R-:W-:Y:S01]  /*3f7d0*/  USHF.R.U64 UR43, UR10, UR15, UR11 ;  /* 0x0000000f0a2b7299 */ /* 0x000fe2000800120b */
[----:B0-----:R-:W-:Y:S01]  /*3f7e0*/  I2FP.F32.U32 R0, UR18 ;  /* 0x0000001200007c45 */ /* 0x001fe20008201000 */
[----:B------:R-:W-:Y:S02]  /*3f7f0*/  USHF.R.U32.HI UR4, URZ, UR15, UR11 ;  /* 0x0000000f3f047299 */ /* 0x000fe4000801160b */
[----:B------:R-:W-:Y:S02]  /*3f800*/  UIADD3 UR10, UP0, URZ, -UR43, URZ ;  /* 0x8000002b3f0a7290 */ /* 0x000fe4000ff1e03f */
[----:B------:R-:W-:Y:S01]  /*3f810*/  FMUL R0, R0, UR19 ;  /* 0x0000001300007c20 */ /* 0x000fe20008400000 */
[----:B------:R-:W-:Y:S01]  /*3f820*/  ULDC.64 UR12, c[0x0][0x620] ;  /* 0x00018800000c7ab9 */ /* 0x000fe20000000a00 */
[----:B------:R-:W-:Y:S01]  /*3f830*/  UIADD3.X UR4, URZ, ~UR4, URZ, UP0, !UPT ;  /* 0x800000043f047290 */ /* 0x000fe200087fe43f */
[----:B------:R-:W-:Y:S01]  /*3f840*/  UMOV UR8, UR16 ;  /* 0x0000001000087c82 */ /* 0x000fe20008000000 */
[----:B------:R-:W-:-:S02]  /*3f850*/  UMOV UR9, UR17 ;  /* 0x0000001100097c82 */ /* 0x000fc40008000000 */
[----:B------:R-:W-:Y:S01]  /*3f860*/  UIMAD UR4, UR4, UR12, URZ ;  /* 0x0000000c040472a4 */ /* 0x000fe2000f8e023f */
[----:B------:R-:W0:Y:S01]  /*3f870*/  F2I.U32.TRUNC.NTZ R0, R0 ;  /* 0x0000000000007305 */ /* 0x000e22000020f000 */
[----:B------:R-:W-:Y:S01]  /*3f880*/  UIMAD.WIDE.U32 UR8, UR10, UR12, UR8 ;  /* 0x0000000c0a0872a5 */ /* 0x000fe2000f8e0008 */
[----:B--2---:R-:W-:Y:S01]  /*3f890*/  R2UR UR12, R3 ;  /* 0x00000000030c72ca */ /* 0x004fe200000e0000 */
[----:B------:R-:W-:Y:S01]  /*3f8a0*/  UIMAD UR10, UR10, UR13, UR4 ;  /* 0x0000000d0a0a72a4 */ /* 0x000fe2000f8e0204 */
[----:B------:R-:W-:Y:S01]  /*3f8b0*/  ULDC UR11, c[0x0][0x618] ;  /* 0x00018600000b7ab9 */ /* 0x000fe20000000800 */
[----:B------:R-:W-:Y:S02]  /*3f8c0*/  ULDC UR21, c[0x0][0x658] ;  /* 0x0001960000157ab9 */ /* 0x000fe40000000800 */
[----:B------:R-:W-:Y:S01]  /*3f8d0*/  UIADD3 UR9, UR9, UR10, URZ ;  /* 0x0000000a09097290 */ /* 0x000fe2000fffe03f */
[----:B------:R-:W-:Y:S01]  /*3f8e0*/  UMOV UR15, 0xffffffff ;  /* 0xffffffff000f7882 */ /* 0x000fe20000000000 */
[----:B------:R-:W-:Y:S01]  /*3f8f0*/  ULDC.64 UR4, c[0x0][0x640] ;  /* 0x0001900000047ab9 */ /* 0x000fe20000000a00 */
[----:B------:R-:W-:Y:S01]  /*3f900*/  USHF.L.U32 UR15, UR15, UR21, URZ ;  /* 0x000000150f0f7299 */ /* 0x000fe2000800063f */
[----:B------:R-:W-:Y:S01]  /*3f910*/  ISETP.NE.U32.AND P0, PT, RZ, UR4, PT ;  /* 0x00000004ff007c0c */ /* 0x000fe2000bf05070 */
[----:B------:R-:W-:-:S02]  /*3f920*/  USHF.R.U64 UR16, UR8, UR11, UR9 ;  /* 0x0000000b08107299 */ /* 0x000fc40008001209 */
[----:B------:R-:W-:Y:S01]  /*3f930*/  USHF.R.U32.HI UR8, URZ, UR11, UR9 ;  /* 0x0000000b3f087299 */ /* 0x000fe20008011609 */
[----:B0-----:R-:W-:Y:S01]  /*3f940*/  R2UR UR14, R0 ;  /* 0x00000000000e72ca */ /* 0x001fe200000e0000 */
[----:B------:R-:W-:Y:S01]  /*3f950*/  ULDC UR17, c[0x0][0x608] ;  /* 0x0001820000117ab9 */ /* 0x000fe20000000800 */
[----:B------:R-:W-:Y:S01]  /*3f960*/  ULOP3.LUT UR41, URZ, UR15, URZ, 0x33, !UPT ;  /* 0x0000000f3f297292 */ /* 0x000fe2000f8e333f */
[----:B------:R-:W-:Y:S01]  /*3f970*/  ISETP.NE.AND.EX P0, PT, RZ, UR5, PT, P0 ;  /* 0x00000005ff007c0c */ /* 0x000fe2000bf05300 */
[----:B------:R-:W-:Y:S02]  /*3f980*/  USHF.R.U64 UR15, UR16, UR17, UR8 ;  /* 0x00000011100f7299 */ /* 0x000fe40008001208 */
[----:B------:R-:W-:Y:S02]  /*3f990*/  USHF.R.U32.HI UR8, URZ, UR17, UR8 ;  /* 0x000000113f087299 */ /* 0x000fe40008011608 */
[----:B------:R-:W-:Y:S02]  /*3f9a0*/  UIADD3 UR12, -UR12, URZ, URZ ;  /* 0x0000003f0c0c7290 */ /* 0x000fe4000fffe13f */
[----:B------:R-:W-:Y:S01]  /*3f9b0*/  USHF.R.U64 UR17, UR15, UR21, UR8 ;  /* 0x000000150f117299 */ /* 0x000fe20008001208 */
[----:B------:R-:W-:Y:S01]  /*3f9c0*/  UMOV UR19, 0x1 ;  /* 0x0000000100137882 */ /* 0x000fe20000000000 */
[----:B------:R-:W-:Y:S01]  /*3f9d0*/  ULDC UR13, c[0x0][0x144] ;  /* 0x00005100000d7ab9 */ /* 0x000fe20000000800 */
[----:B------:R-:W-:Y:S01]  /*3f9e0*/  ULDC UR7, c[0x0][0x600] ;  /* 0x0001800000077ab9 */ /* 0x000fe20000000800 */
[----:B------:R-:W-:-:S02]  /*3f9f0*/  USHF.L.U32 UR24, UR19, UR21, URZ ;  /* 0x0000001513187299 */ /* 0x000fc4000800063f */
[----:B------:R-:W-:Y:S02]  /*3fa00*/  USHF.R.U32.HI UR8, URZ, UR21, UR8 ;  /* 0x000000153f087299 */ /* 0x000fe40008011608 */
[----:B------:R-:W-:Y:S02]  /*3fa10*/  UIMAD UR21, UR13, UR12, UR6 ;  /* 0x0000000c0d1572a4 */ /* 0x000fe4000f8e0206 */
[----:B------:R-:W-:Y:S02]  /*3fa20*/  UIADD3 UR20, UR7, -0x1, URZ ;  /* 0xffffffff07147890 */ /* 0x000fe4000fffe03f */
[----:B------:R-:W-:Y:S01]  /*3fa30*/  UIADD3 UR19, -UR14, URZ, URZ ;  /* 0x0000003f0e137290 */ /* 0x000fe2000fffe13f */
[----:B------:R-:W-:Y:S01]  /*3fa40*/  ULDC UR25, c[0x0][0x148] ;  /* 0x0000520000197ab9 */ /* 0x000fe20000000800 */
[----:B------:R-:W-:Y:S01]  /*3fa50*/  ULDC UR22, c[0x0][0x648] ;  /* 0x0001920000167ab9 */ /* 0x000fe20000000800 */
[----:B------:R-:W-:Y:S01]  /*3fa60*/  ULDC UR23, c[0x0][0x638] ;  /* 0x00018e0000177ab9 */ /* 0x000fe20000000800 */
        /* <DEDUP_REMOVED lines=14> */
.L_x_1564:
[----:B------:R-:W-:Y:S01]  /*3fb50*/  UISETP.NE.AND UP0, UPT, UR46, URZ, UPT ;  /* 0x0000003f2e00728c */ /* 0x000fe2000bf05270 */
[----:B------:R-:W-:Y:S01]  /*3fb60*/  IMAD.MOV.U32 R0, RZ, RZ, 0x1 ;  /* 0x00000001ff007424 */ /* 0x000fe200078e00ff */
[----:B------:R-:W-:Y:S02]  /*3fb70*/  USHF.R.U64 UR4, UR6, UR22, UR8 ;  /* 0x0000001606047299 */ /* 0x000fe40008001208 */
[----:B------:R-:W-:Y:S02]  /*3fb80*/  ULOP3.LUT UR41, UR15, UR41, URZ, 0xc0, !UPT ;  /* 0x000000290f297292 */ /* 0x000fe4000f8ec03f */
[----:B------:R-:W-:Y:S02]  /*3fb90*/  UIADD3 UR5, -UR4, URZ, URZ ;  /* 0x0000003f04057290 */ /* 0x000fe4000fffe13f */
[----:B------:R-:W-:Y:S02]  /*3fba0*/  UIMAD UR41, UR24, UR4, UR41 ;  /* 0x00000004182972a4 */ /* 0x000fe4000f8e0229 */
[----:B------:R-:W-:-:S02]  /*3fbb0*/  ULOP3.LUT UR16, UR16, UR20, URZ, 0xc0, !UPT ;  /* 0x0000001410107292 */ /* 0x000fc4000f8ec03f */
[----:B------:R-:W-:Y:S02]  /*3fbc0*/  @UP0 UIMAD UR21, UR25, UR19, UR18 ;  /* 0x00000013191502a4 */ /* 0x000fe4000f8e0212 */
[----:B------:R-:W-:-:S03]  /*3fbd0*/  UIMAD UR4, UR5, UR23, UR17 ;  /* 0x00000017050472a4 */ /* 0x000fc6000f8e0211 */
[----:B------:R-:W-:Y:S01]  /*3fbe0*/  ULDC UR5, c[0x0][0x610] ;  /* 0x0001840000057ab9 */ /* 0x000fe20000000800 */
[----:B------:R-:W-:Y:S02]  /*3fbf0*/  UIMAD UR4, UR4, UR7, UR16 ;  /* 0x00000007040472a4 */ /* 0x000fe4000f8e0210 */
[----:B------:R-:W-:-:S04]  /*3fc00*/  UIMAD UR41, UR41, UR5, UR21 ;  /* 0x00000005292972a4 */ /* 0x000fc8000f8e0215 */
[----:B------:R-:W-:Y:S02]  /*3fc10*/  USEL UR42, UR4, UR41, !UP0 ;  /* 0x00000029042a7287 */ /* 0x000fe4000c000000 */
[----:B------:R-:W-:-:S12]  /*3fc20*/  USEL UR41, UR41, UR4, !UP0 ;  /* 0x0000000429297287 */ /* 0x000fd8000c000000 */
.L_x_1562:
[----:B------:R-:W-:-:S13]  /*3fc30*/  LOP3.LUT P0, RZ, R0, 0xff, RZ, 0xc0, !PT ;  /* 0x000000ff00ff7812 */ /* 0x000fda000780c0ff */
[----:B------:R-:W-:Y:S05]  /*3fc40*/  @P0 BRA `(.L_x_1565) ;  /* 0xfffffc18000c0947 */ /* 0x000fea000383ffff */
[----:B------:R-:W-:Y:S05]  /*3fc50*/  EXIT ;  /* 0x000000000000794d */ /* 0x000fea0003800000 */
.L_x_8:
[----:B------:R-:W2:Y:S01]  /*3fc60*/  LDL R5, [R1+0x914] ;  /* 0x0009140001057983 */ /* 0x000ea20000100800 */
[----:B------:R-:W-:-:S03]  /*3fc70*/  ULDC.64 UR4, c[0x0][0x650] ;  /* 0x0001940000047ab9 */ /* 0x000fc60000000a00 */
[----:B------:R-:W3:Y:S01]  /*3fc80*/  LDL R4, [R1+0x910] ;  /* 0x0009100001047983 */ /* 0x000ee20000100800 */
[----:B0-----:R-:W-:Y:S01]  /*3fc90*/  PRMT R0, RZ, 0x7610, R0 ;  /* 0x00007610ff007816 */ /* 0x001fe20000000000 */
[----:B------:R-:W-:Y:S02]  /*3fca0*/  IMAD.MOV.U32 R3, RZ, RZ, -0x1 ;  /* 0xffffffffff037424 */ /* 0x000fe400078e00ff */
[----:B------:R-:W-:Y:S02]  /*3fcb0*/  IMAD.MOV.U32 R2, RZ, RZ, -0x1 ;  /* 0xffffffffff027424 */ /* 0x000fe400078e00ff */
[----:B------:R-:W-:Y:S01]  /*3fcc0*/  IMAD.MOV.U32 R11, RZ, RZ, -0x1 ;  /* 0xffffffffff0b7424 */ /* 0x000fe200078e00ff */
[----:B--2---:R-:W-:-:S04]  /*3fcd0*/  ISETP.GE.U32.AND P0, PT, R5, UR4, PT ;  /* 0x0000000405007c0c */ /* 0x004fc8000bf06070 */
[----:B---3--:R-:W-:-:S13]  /*3fce0*/  ISETP.GE.U32.AND.EX P0, PT, R4, UR5, PT, P0 ;  /* 0x0000000504007c0c */ /* 0x008fda000bf06100 */
        /* <DEDUP_REMOVED lines=21> */
.L_x_1567:
[----:B------:R-:W-:Y:S01]  /*3fe40*/  USHF.R.U64 UR4, UR14, UR19, UR15 ;  /* 0x000000130e047299 */ /* 0x000fe2000800120f */
[----:B------:R-:W-:Y:S01]  /*3fe50*/  R2UR UR7, R4 ;  /* 0x00000000040772ca */ /* 0x000fe200000e0000 */
[----:B------:R-:W-:Y:S02]  /*3fe60*/  USHF.R.U32.HI UR5, URZ, UR19, UR15 ;  /* 0x000000133f057299 */ /* 0x000fe4000801160f */
[----:B------:R-:W-:Y:S01]  /*3fe70*/  UIADD3 UR13, UP0, URZ, -UR4, URZ ;  /* 0x800000043f0d7290 */ /* 0x000fe2000ff1e03f */
[----:B------:R-:W-:Y:S01]  /*3fe80*/  ULDC.64 UR14, c[0x0][0x620] ;  /* 0x00018800000e7ab9 */ /* 0x000fe20000000a00 */
[----:B------:R-:W-:Y:S02]  /*3fe90*/  UMOV UR6, UR20 ;  /* 0x0000001400067c82 */ /* 0x000fe40008000000 */
[----:B------:R-:W-:Y:S02]  /*3fea0*/  UIADD3.X UR5, URZ, ~UR5, URZ, UP0, !UPT ;  /* 0x800000053f057290 */ /* 0x000fe400087fe43f */
[----:B------:R-:W-:-:S02]  /*3feb0*/  UISETP.NE.AND UP1, UPT, UR46, URZ, UPT ;  /* 0x0000003f2e00728c */ /* 0x000fc4000bf25270 */
[----:B------:R-:W-:Y:S02]  /*3fec0*/  UIMAD UR5, UR5, UR14, URZ ;  /* 0x0000000e050572a4 */ /* 0x000fe4000f8e023f */
[----:B------:R-:W-:Y:S02]  /*3fed0*/  UIMAD.WIDE.U32 UR6, UR13, UR14, UR6 ;  /* 0x0000000e0d0672a5 */ /* 0x000fe4000f8e0006 */
[----:B------:R-:W-:Y:S01]  /*3fee0*/  UIMAD UR5, UR13, UR15, UR5 ;  /* 0x0000000f0d0572a4 */ /* 0x000fe2000f8e0205 */
[----:B------:R-:W-:Y:S02]  /*3fef0*/  ULDC UR14, c[0x0][0x608] ;  /* 0x00018200000e7ab9 */ /* 0x000fe40000000800 */
[----:B------:R-:W-:Y:S01]  /*3ff00*/  ULDC UR13, c[0x0][0x618] ;  /* 0x00018600000d7ab9 */ /* 0x000fe20000000800 */
[----:B------:R-:W-:Y:S01]  /*3ff10*/  UIADD3 UR5, UR7, UR5, URZ ;  /* 0x0000000507057290 */ /* 0x000fe2000fffe03f */
[----:B------:R-:W-:Y:S01]  /*3ff20*/  ULDC UR22, c[0x0][0x658] ;  /* 0x0001960000167ab9 */ /* 0x000fe20000000800 */
[----:B------:R-:W-:-:S02]  /*3ff30*/  @UP1 UIMAD UR8, UR11, UR12, UR10 ;  /* 0x0000000c0b0812a4 */ /* 0x000fc4000f8e020a */
[----:B------:R-:W-:Y:S02]  /*3ff40*/  USHF.R.U64 UR17, UR6, UR13, UR5 ;  /* 0x0000000d06117299 */ /* 0x000fe40008001205 */
[----:B------:R-:W-:Y:S01]  /*3ff50*/  USHF.R.U32.HI UR5, URZ, UR13, UR5 ;  /* 0x0000000d3f057299 */ /* 0x000fe20008011605 */
[----:B------:R-:W-:Y:S01]  /*3ff60*/  ULDC.64 UR6, c[0x0][0x640] ;  /* 0x0001900000067ab9 */ /* 0x000fe20000000a00 */
[----:B------:R-:W-:Y:S01]  /*3ff70*/  UMOV UR10, 0xffffffff ;  /* 0xffffffff000a7882 */ /* 0x000fe20000000000 */
[----:B------:R-:W-:Y:S01]  /*3ff80*/  ISETP.NE.U32.AND P0, PT, RZ, UR6, PT ;  /* 0x00000006ff007c0c */ /* 0x000fe2000bf05070 */
[----:B------:R-:W-:Y:S02]  /*3ff90*/  USHF.R.U64 UR18, UR17, UR14, UR5 ;  /* 0x0000000e11127299 */ /* 0x000fe40008001205 */
[----:B------:R-:W-:Y:S01]  /*3ffa0*/  USHF.R.U32.HI UR5, URZ, UR14, UR5 ;  /* 0x0000000e3f057299 */ /* 0x000fe20008011605 */
[----:B------:R-:W-:Y:S01]  /*3ffb0*/  ISETP.NE.AND.EX P0, PT, RZ, UR7, PT, P0 ;  /* 0x00000007ff007c0c */ /* 0x000fe2000bf05300 */
[----:B------:R-:W-:-:S02]  /*3ffc0*/  USHF.L.U32 UR11, UR10, UR22, URZ ;  /* 0x000000160a0b7299 */ /* 0x000fc4000800063f */
[----:B------:R-:W-:Y:S01]  /*3ffd0*/  USHF.R.U64 UR19, UR18, UR22, UR5 ;  /* 0x0000001612137299 */ /* 0x000fe20008001205 */
[----:B------:R-:W-:Y:S01]  /*3ffe0*/  ULDC UR20, c[0x0][0x600] ;  /* 0x0001800000147ab9 */ /* 0x000fe20000000800 */
[----:B------:R-:W-:Y:S02]  /*3fff0*/  USHF.R.U32.HI UR10, URZ, UR22, UR5 ;  /* 0x000000163f0a7299 */ /* 0x000fe40008011605 */
[----:B------:R-:W-:Y:S02]  /*40000*/  UIADD3 UR21, UR20, -0x1, URZ ;  /* 0xffffffff14157890 */ /* 0x000fe4000fffe03f */
[----:B------:R-:W-:Y:S01]  /*40010*/  ULOP3.LUT UR26, URZ, UR11, URZ, 0x33, !UPT ;  /* 0x0000000b3f1a7292 */ /* 0x000fe2000f8e333f */
        /* <DEDUP_REMOVED lines=17> */
.L_x_1568:
[----:B------:R-:W-:Y:S01]  /*40130*/  USHF.R.U64 UR6, UR5, UR23, UR10 ;  /* 0x0000001705067299 */ /* 0x000fe2000800120a */
[----:B------:R-:W-:Y:S01]  /*40140*/  IMAD.MOV.U32 R0, RZ, RZ, 0x1 ;  /* 0x00000001ff007424 */ /* 0x000fe200078e00ff */
[----:B------:R-:W-:Y:S01]  /*40150*/  USHF.L.U32 UR25, UR25, UR22, URZ ;  /* 0x0000001619197299 */ /* 0x000fe2000800063f */
[----:B------:R-:W-:Y:S01]  /*40160*/  IMAD.U32 R11, RZ, RZ, UR4 ;  /* 0x00000004ff0b7e24 */ /* 0x000fe2000f8e00ff */
[----:B------:R-:W-:Y:S02]  /*40170*/  ULOP3.LUT UR5, UR18, UR26, URZ, 0xc0, !UPT ;  /* 0x0000001a12057292 */ /* 0x000fe4000f8ec03f */
[----:B------:R-:W-:Y:S02]  /*40180*/  UIADD3 UR7, -UR6, URZ, URZ ;  /* 0x0000003f06077290 */ /* 0x000fe4000fffe13f */
[----:B------:R-:W-:Y:S02]  /*40190*/  UIMAD UR6, UR25, UR6, UR5 ;  /* 0x00000006190672a4 */ /* 0x000fe4000f8e0205 */
[----:B------:R-:W-:-:S02]  /*401a0*/  ULOP3.LUT UR17, UR17, UR21, URZ, 0xc0, !UPT ;  /* 0x0000001511117292 */ /* 0x000fc4000f8ec03f */
[----:B------:R-:W-:Y:S02]  /*401b0*/  UIMAD UR5, UR7, UR24, UR19 ;  /* 0x00000018070572a4 */ /* 0x000fe4000f8e0213 */
[----:B------:R-:W-:Y:S01]  /*401c0*/  UISETP.NE.AND UP0, UPT, UR46, URZ, UPT ;  /* 0x0000003f2e00728c */ /* 0x000fe2000bf05270 */
[----:B------:R-:W-:Y:S01]  /*401d0*/  ULDC UR7, c[0x0][0x610] ;  /* 0x0001840000077ab9 */ /* 0x000fe20000000800 */
[----:B------:R-:W-:Y:S02]  /*401e0*/  UIMAD UR5, UR5, UR20, UR17 ;  /* 0x00000014050572a4 */ /* 0x000fe4000f8e0211 */
[----:B------:R-:W-:-:S04]  /*401f0*/  UIMAD UR8, UR6, UR7, UR8 ;  /* 0x00000007060872a4 */ /* 0x000fc8000f8e0208 */
[----:B------:R-:W-:Y:S02]  /*40200*/  USEL UR6, UR5, UR8, !UP0 ;  /* 0x0000000805067287 */ /* 0x000fe4000c000000 */
[----:B------:R-:W-:-:S04]  /*40210*/  USEL UR8, UR8, UR5, !UP0 ;  /* 0x0000000508087287 */ /* 0x000fc8000c000000 */
[----:B------:R-:W-:Y:S02]  /*40220*/  IMAD.U32 R2, RZ, RZ, UR6 ;  /* 0x00000006ff027e24 */ /* 0x000fe4000f8e00ff */
[----:B------:R-:W-:-:S07]  /*40230*/  IMAD.U32 R3, RZ, RZ, UR8 ;  /* 0x00000008ff037e24 */ /* 0x000fce000f8e00ff */
.L_x_1566:
[----:B------:R-:W-:-:S08]  /*40240*/  NOP ;  /* 0x0000000000007918 */ /* 0x000fd00000000000 */
[----:B-1----:R-:W0:-:S00]  /*40250*/  USETMAXREG.DEALLOC.CTAPOOL 0x18 ;  /* 0x00000018000079c8 */ /* 0x002e0000080e0500 */
[----:B------:R-:W-:-:S13]  /*40260*/  ISETP.NE.AND P0, PT, RZ, UR9, PT ;  /* 0x00000009ff007c0c */ /* 0x000fda000bf05270 */
[----:B------:R-:W-:Y:S05]  /*40270*/  @P0 EXIT ;  /* 0x000000000000094d */ /* 0x000fea0003800000 */
[----:B0-----:R-:W-:Y:S01]  /*40280*/  LOP3.LUT P0, RZ, R0, 0xff, RZ, 0xc0, !PT ;  /* 0x000000ff00ff7812 */ /* 0x001fe2000780c0ff */
[----:B------:R-:W-:Y:S02]  /*40290*/  IMAD.MOV.U32 R0, RZ, RZ, 0x1 ;  /* 0x00000001ff007424 */ /* 0x000fe400078e00ff */
[----:B------:R-:W-:-:S10]  /*402a0*/  IMAD.MOV.U32 R6, RZ, RZ, RZ ;  /* 0x000000ffff067224 */ /* 0x000fd400078e00ff */
[----:B------:R-:W-:Y:S05]  /*402b0*/  @!P0 BRA `(.L_x_1569) ;  /* 0x0000000c00708947 */ /* 0x000fea0003800000 */
[----:B------:R-:W0:Y:S01]  /*402c0*/  LDC R0, c[0x0][0x28c] ;  /* 0x0000a300ff007b82 */ /* 0x000e220000000800 */
[----:B------:R-:W1:Y:S01]  /*402d0*/  S2R R9, SR_CgaCtaId ;  /* 0x0000000000097919 */ /* 0x000e620000008800 */
[----:B------:R-:W-:Y:S01]  /*402e0*/  ULDC UR5, c[0x0][0x658] ;  /* 0x0001960000057ab9 */ /* 0x000fe20000000800 */
[----:B------:R-:W-:Y:S01]  /*402f0*/  UMOV UR7, 0xffffffff ;  /* 0xffffffff00077882 */ /* 0x000fe20000000000 */
[----:B------:R-:W-:Y:S01]  /*40300*/  ULDC UR6, c[0x0][0xc] ;  /* 0x0000030000067ab9 */ /* 0x000fe20000000800 */
[----:B------:R-:W-:Y:S01]  /*40310*/  USHF.L.U32 UR9, UR7, UR5, URZ ;  /* 0x0000000507097299 */ /* 0x000fe2000800063f */
[----:B------:R-:W-:Y:S01]  /*40320*/  BSSY B0, `(.L_x_1569) ;  /* 0x00000d5000007945 */ /* 0x000fe20003800000 */
[----:B------:R-:W-:Y:S01]  /*40330*/  UMOV UR8, 0x1 ;  /* 0x0000000100087882 */ /* 0x000fe20000000000 */
[----:B------:R-:W-:Y:S01]  /*40340*/  ULDC UR7, c[0x0][0x10] ;  /* 0x0000040000077ab9 */ /* 0x000fe20000000800 */
[----:B------:R-:W-:Y:S01]  /*40350*/  USHF.L.U32 UR5, UR8, UR5, URZ ;  /* 0x0000000508057299 */ /* 0x000fe2000800063f */
[----:B------:R-:W-:Y:S01]  /*40360*/  IMAD.MOV.U32 R8, RZ, RZ, 0x1 ;  /* 0x00000001ff087424 */ /* 0x000fe200078e00ff */
[----:B------:R-:W-:Y:S01]  /*40370*/  UIMAD.WIDE.U32 UR6, UR6, UR7, URZ ;  /* 0x00000007060672a5 */ /* 0x000fe2000f8e003f */
[----:B------:R-:W-:Y:S01]  /*40380*/  IMAD.MOV.U32 R6, RZ, RZ, RZ ;  /* 0x000000ffff067224 */ /* 0x000fe200078e00ff */
[----:B------:R-:W-:Y:S01]  /*40390*/  ULDC UR8, c[0x0][0x14] ;  /* 0x0000050000087ab9 */ /* 0x000fe20000000800 */
[----:B------:R-:W-:Y:S01]  /*403a0*/  ULDC UR4, c[0x0][0x600] ;  /* 0x0001800000047ab9 */ /* 0x000fe20000000800 */
[----:B------:R-:W-:-:S02]  /*403b0*/  UIMAD.WIDE.U32 UR20, UR6, UR8, URZ ;  /* 0x00000008061472a5 */ /* 0x000fc4000f8e003f */
[----:B------:R-:W-:Y:S02]  /*403c0*/  UIMAD UR7, UR7, UR8, URZ ;  /* 0x00000008070772a4 */ /* 0x000fe4000f8e023f */
[----:B------:R-:W-:Y:S02]  /*403d0*/  ULOP3.LUT UR24, UR40, 0x2, URZ, 0xfc, !UPT ;  /* 0x0000000228187892 */ /* 0x000fe4000f8efc3f */
[----:B------:R-:W-:Y:S02]  /*403e0*/  UIADD3 UR4, UR4, -0x1, URZ ;  /* 0xffffffff04047890 */ /* 0x000fe4000fffe03f */
[----:B------:R-:W-:Y:S01]  /*403f0*/  ULOP3.LUT UR6, URZ, UR9, URZ, 0x33, !UPT ;  /* 0x000000093f067292 */ /* 0x000fe2000f8e333f */
[----:B0-----:R-:W-:Y:S01]  /*40400*/  VIADD R0, R0, 0xf ;  /* 0x0000000f00007836 */ /* 0x001fe20000000000 */
[----:B------:R-:W-:Y:S01]  /*40410*/  UIADD3 UR7, UR21, UR7, URZ ;  /* 0x0000000715077290 */ /* 0x000fe2000fffe03f */
[----:B------:R-:W-:-:S03]  /*40420*/  ULDC.64 UR22, c[0x0][0x198] ;  /* 0x0000660000167ab9 */ /* 0x000fc60000000a00 */
[----:B------:R-:W-:-:S04]  /*40430*/  SHF.R.S32.HI R5, RZ, 0x1f, R0 ;  /* 0x0000001fff057819 */ /* 0x000fc80000011400 */
[----:B------:R-:W-:Y:S01]  /*40440*/  LEA.HI R5, R5, R0, RZ, 0x4 ;  /* 0x0000000005057211 */ /* 0x000fe200078f20ff */
[----:B------:R-:W-:Y:S01]  /*40450*/  IMAD.MOV.U32 R0, RZ, RZ, 0x1 ;  /* 0x00000001ff007424 */ /* 0x000fe200078e00ff */
[----:B-1----:R-:W-:Y:S02]  /*40460*/  LOP3.LUT R9, R9, 0x1, RZ, 0xc0, !PT ;  /* 0x0000000109097812 */ /* 0x002fe400078ec0ff */
[----:B------:R-:W-:-:S05]  /*40470*/  SHF.R.S32.HI R7, RZ, 0x4, R5 ;  /* 0x00000004ff077819 */ /* 0x000fca0000011405 */
[----:B------:R-:W-:-:S07]  /*40480*/  VIADD R16, R7, 0x1 ;  /* 0x0000000107107836 */ /* 0x000fce0000000000 */
.L_x_1580:
[----:B------:R-:W-:-:S03]  /*40490*/  UMOV UR8, 0xffffffff ;  /* 0xffffffff00087882 */ /* 0x000fc60000000000 */
[----:B------:R-:W-:Y:S05]  /*404a0*/  BRA.DIV UR8, `(.L_x_1570) ;  /* 0x0000001208747947 */ /* 0x000fea000b800000 */
[----:B------:R-:W-:-:S13]  /*404b0*/  ELECT P6, URZ, PT ;  /* 0x00000000003f782f */ /* 0x000fda00038c0000 */
.L_x_1595:
[----:B------:R-:W0:Y:S01]  /*404c0*/  LDC R4, c[0x0][0x28c] ;  /* 0x0000a300ff047b82 */ /* 0x000e220000000800 */
[----:B------:R-:W-:Y:S01]  /*404d0*/  BSSY B1, `(.L_x_1571) ;  /* 0x000003c000017945 */ /* 0x000fe20003800000 */
[----:B0-----:R-:W-:-:S13]  /*404e0*/  ISETP.LT.OR P6, PT, R4, 0x1, !P6 ;  /* 0x000000010400780c */ /* 0x001fda00077c1670 */
[----:B------:R-:W-:Y:S05]  /*404f0*/  @P6 BRA `(.L_x_1572) ;  /* 0x0000000000e46947 */ /* 0x000fea0003800000 */
[----:B------:R-:W-:Y:S02]  /*40500*/  IMAD R5, R2, 0x2, R9 ;  /* 0x0000000202057824 */ /* 0x000fe400078e0209 */
[----:B------:R-:W-:Y:S02]  /*40510*/  IMAD.SHL.U32 R2, R3, 0x200, RZ ;  /* 0x0000020003027824 */ /* 0x000fe400078e00ff */
[----:B------:R-:W-:Y:S02]  /*40520*/  IMAD R5, R5, 0xc0, RZ ;  /* 0x000000c005057824 */ /* 0x000fe400078e02ff */
[----:B------:R-:W-:Y:S02]  /*40530*/  IMAD.MOV.U32 R12, RZ, RZ, RZ ;  /* 0x000000ffff0c7224 */ /* 0x000fe400078e00ff */
[----:B------:R-:W-:Y:S02]  /*40540*/  IMAD.MOV.U32 R4, RZ, RZ, R16 ;  /* 0x000000ffff047224 */ /* 0x000fe400078e0010 */
[----:B------:R-:W-:-:S02]  /*40550*/  IMAD.MOV.U32 R3, RZ, RZ, R0 ;  /* 0x000000ffff037224 */ /* 0x000fc400078e0000 */
[----:B------:R-:W-:-:S07]  /*40560*/  IMAD.MOV.U32 R13, RZ, RZ, R6 ;  /* 0x000000ffff0d7224 */ /* 0x000fce00078e0006 */
.L_x_1575:
[----:B------:R-:W0:Y:S01]  /*40570*/  S2R R15, SR_CgaCtaId ;  /* 0x00000000000f7919 */ /* 0x000e220000008800 */
[----:B------:R-:W-:Y:S02]  /*40580*/  MOV R10, 0x400 ;  /* 0x00000400000a7802 */ /* 0x000fe40000000f00 */
[----:B------:R-:W-:Y:S02]  /*40590*/  SHF.L.U32 R14, R3, 0x1f, RZ ;  /* 0x0000001f030e7819 */ /* 0x000fe400000006ff */
[----:B0-----:R-:W-:-:S05]  /*405a0*/  LEA R10, R15, R10, 0x18 ;  /* 0x0000000a0f0a7211 */ /* 0x001fca00078ec0ff */
[----:B------:R-:W-:-:S04]  /*405b0*/  IMAD R15, R13, 0x8, R10 ;  /* 0x000000080d0f7824 */ /* 0x000fc800078e020a */
[----:B------:R-:W0:Y:S02]  /*405c0*/  SYNCS.PHASECHK.TRANS64.TRYWAIT P0, [R15+URZ+0x40], R14 ;  /* 0x0000400e0f0075a7 */ /* 0x000e24000800017f */
[----:B0-----:R-:W-:Y:S05]  /*405d0*/  @!P0 BRA `(.L_x_1573) ;  /* 0x0000001000488947 */ /* 0x001fea0003800000 */
.L_x_1596:
[----:B------:R-:W1:Y:S01]  /*405e0*/  S2R R17, SR_TID.X ;  /* 0x0000000000117919 */ /* 0x000e620000002100 */
[----:B------:R-:W-:-:S04]  /*405f0*/  UPRMT UR8, UR24, 0x9910, URZ ;  /* 0x0000991018087896 */ /* 0x000fc8000800003f */
[----:B------:R-:W-:Y:S01]  /*40600*/  UISETP.NE.AND UP0, UPT, UR8, 0x2, UPT ;  /* 0x000000020800788c */ /* 0x000fe2000bf05270 */
[----:B-1----:R-:W-:-:S13]  /*40610*/  LOP3.LUT P0, RZ, R17, 0x7f, RZ, 0xc0, !PT ;  /* 0x0000007f11ff7812 */ /* 0x002fda000780c0ff */
[----:B0-----:R-:W0:Y:S02]  /*40620*/  @!P0 LDC R14, c[0x0][0x500] ;  /* 0x00014000ff0e8b82 */ /* 0x001e240000000800 */
[----:B0-----:R0:W-:Y:S01]  /*40630*/  @!P0 SYNCS.ARRIVE.TRANS64 RZ, [R15+URZ], R14 ;  /* 0x0000000e0fff89a7 */ /* 0x0011e2000800003f */
[----:B------:R-:W-:-:S13]  /*40640*/  PLOP3.LUT P0, PT, PT, PT, UP0, 0x80, 0x0 ;  /* 0x000000000000781c */ /* 0x000fda0003f0f008 */
[----:B0-----:R-:W-:Y:S05]  /*40650*/  @P0 BRA `(.L_x_1574) ;  /* 0x0000000000040947 */ /* 0x001fea0003800000 */
[----:B------:R-:W-:Y:S01]  /*40660*/  BPT.TRAP 0x1 ;  /* 0x000000040000795c */ /* 0x000fe20000300000 */
.L_x_1574:
[----:B------:R-:W-:Y:S01]  /*40670*/  R2UR UR9, R15 ;  /* 0x000000000f0972ca */ /* 0x000fe200000e0000 */
[C---:B------:R-:W-:Y:S01]  /*40680*/  IMAD R15, R13.reuse, 0x2, R9 ;  /* 0x000000020d0f7824 */ /* 0x040fe200078e0209 */
[----:B------:R-:W-:Y:S01]  /*40690*/  R2UR UR18, R2 ;  /* 0x00000000021272ca */ /* 0x000fe200000e0000 */
[--C-:B------:R-:W-:Y:S01]  /*406a0*/  IMAD R14, R13, 0x4000, R10.reuse ;  /* 0x000040000d0e7824 */ /* 0x100fe200078e020a */
[----:B------:R-:W-:Y:S01]  /*406b0*/  UIADD3 UR14, UP0, UR22, 0xf0, URZ ;  /* 0x000000f0160e7890 */ /* 0x000fe2000ff1e03f */
[----:B------:R-:W-:Y:S01]  /*406c0*/  IMAD R15, R15, 0xc00, RZ ;  /* 0x00000c000f0f7824 */ /* 0x000fe200078e02ff */
[----:B------:R-:W-:Y:S01]  /*406d0*/  R2UR UR10, R12 ;  /* 0x000000000c0a72ca */ /* 0x000fe200000e0000 */
[----:B------:R-:W-:Y:S01]  /*406e0*/  VIADD R4, R4, 0xffffffff ;  /* 0xffffffff04047836 */ /* 0x000fe20000000000 */
[----:B------:R-:W-:Y:S01]  /*406f0*/  R2UR UR8, R14 ;  /* 0x000000000e0872ca */ /* 0x000fe200000e0000 */
[----:B------:R-:W-:Y:S01]  /*40700*/  IMAD R15, R15, 0x2, R10 ;  /* 0x000000020f0f7824 */ /* 0x000fe200078e020a */
[----:B------:R-:W-:Y:S01]  /*40710*/  R2UR UR12, R11 ;  /* 0x000000000b0c72ca */ /* 0x000fe200000e0000 */
[----:B------:R-:W-:Y:S01]  /*40720*/  UIADD3 UR26, UP1, UR22, 0x1f0, URZ ;  /* 0x000001f0161a7890 */ /* 0x000fe2000ff3e03f */
[----:B------:R-:W-:Y:S01]  /*40730*/  R2UR UR19, R5 ;  /* 0x00000000051372ca */ /* 0x000fe200000e0000 */
[----:B------:R-:W-:Y:S01]  /*40740*/  UIADD3.X UR15, URZ, UR23, URZ, UP0, !UPT ;  /* 0x000000173f0f7290 */ /* 0x000fe200087fe43f */
[----:B------:R-:W-:Y:S01]  /*40750*/  R2UR UR11, R15 ;  /* 0x000000000f0b72ca */ /* 0x000fe200000e0000 */
[----:B------:R-:W-:Y:S01]  /*40760*/  VIADD R13, R13, 0x1 ;  /* 0x000000010d0d7836 */ /* 0x000fe20000000000 */
[----:B------:R-:W-:Y:S01]  /*40770*/  ISETP.GT.AND P1, PT, R4, 0x1, PT ;  /* 0x000000010400780c */ /* 0x000fe20003f24270 */
[----:B------:R-:W-:Y:S01]  /*40780*/  UIADD3.X UR27, URZ, UR23, URZ, UP1, !UPT ;  /* 0x000000173f1b7290 */ /* 0x000fe20008ffe43f */
[----:B------:R-:W-:Y:S01]  /*40790*/  VIADD R12, R12, 0x10 ;  /* 0x000000100c0c7836 */ /* 0x000fe20000000000 */
[----:B------:R-:W-:Y:S01]  /*407a0*/  UMOV UR16, 0x0 ;  /* 0x0000000000107882 */ /* 0x000fe20000000000 */
[----:B------:R-:W-:Y:S01]  /*407b0*/  UMOV UR17, 0x10000000 ;  /* 0x1000000000117882 */ /* 0x000fe20000000000 */
[----:B------:R-:W-:Y:S01]  /*407c0*/  UIADD3 UR8, UR8, 0x180, URZ ;  /* 0x0000018008087890 */ /* 0x000fe2000fffe03f */
[----:B------:R-:W-:Y:S01]  /*407d0*/  ISETP.NE.AND P0, PT, R13, 0x8, PT ;  /* 0x000000080d00780c */ /* 0x000fe20003f05270 */
[----:B------:R-:W-:-:S03]  /*407e0*/  UMOV UR25, 0x30000 ;  /* 0x0003000000197882 */ /* 0x000fc60000000000 */
[----:B------:R-:W-:Y:S01]  /*407f0*/  SEL R10, RZ, 0x1, P0 ;  /* 0x00000001ff0a7807 */ /* 0x000fe20000000000 */
[----:B------:R-:W-:Y:S01]  /*40800*/  UIADD3 UR13, UR11, 0x20180, URZ ;  /* 0x000201800b0d7890 */ /* 0x000fe2000fffe03f */
[----:B------:R-:W-:Y:S02]  /*40810*/  SEL R13, R13, RZ, P0 ;  /* 0x000000ff0d0d7207 */ /* 0x000fe40000000000 */
[----:B------:R-:W-:Y:S01]  /*40820*/  UMOV UR11, UR18 ;  /* 0x00000012000b7c82 */ /* 0x000fe20008000000 */
[----:B------:R-:W-:Y:S01]  /*40830*/  LOP3.LUT R3, R3, R10, RZ, 0x3c, !PT ;  /* 0x0000000a03037212 */ /* 0x000fe200078e3cff */
[----:B------:R0:W-:Y:S02]  /*40840*/  UTMALDG.3D [UR8], [UR14], desc[UR16] ;  /* 0x000010080e0075b4 */ /* 0x0001e40008011000 */
[----:B0-----:R-:W-:Y:S01]  /*40850*/  UMOV UR8, UR13 ;  /* 0x0000000d00087c82 */ /* 0x001fe20008000000 */
[----:B------:R-:W-:Y:S02]  /*40860*/  UMOV UR11, UR19 ;  /* 0x00000013000b7c82 */ /* 0x000fe40008000000 */
[----:B------:R0:W-:Y:S02]  /*40870*/  UTMALDG.3D.MULTICAST [UR8], [UR26], UR25, desc[UR16] ;  /* 0x000010081a0073b4 */ /* 0x0001e40008011819 */
[----:B0-----:R-:W-:Y:S05]  /*40880*/  @P1 BRA `(.L_x_1575) ;  /* 0xfffffffc00381947 */ /* 0x001fea000383ffff */
.L_x_1572:
[----:B------:R-:W-:Y:S05]  /*40890*/  BSYNC B1 ;  /* 0x0000000000017941 */ /* 0x000fea0003800000 */
.L_x_1571:
[----:B------:R-:W2:Y:S01]  /*408a0*/  LDL.LU R15, [R1+0x910] ;  /* 0x00091000010f7983 */ /* 0x000ea20000300800 */
[----:B------:R-:W-:Y:S01]  /*408b0*/  LOP3.LUT P2, RZ, R8, 0xff, RZ, 0xc0, !PT ;  /* 0x000000ff08ff7812 */ /* 0x000fe2000784c0ff */
[----:B------:R-:W-:Y:S01]  /*408c0*/  IMAD.IADD R6, R7, 0x1, R6 ;  /* 0x0000000107067824 */ /* 0x000fe200078e0206 */
[----:B------:R-:W-:Y:S01]  /*408d0*/  ULDC.64 UR8, c[0x0][0x650] ;  /* 0x0001940000087ab9 */ /* 0x000fe20000000a00 */
[----:B------:R-:W3:Y:S01]  /*408e0*/  LDL.LU R14, [R1+0x914] ;  /* 0x00091400010e7983 */ /* 0x000ee20000300800 */
[----:B------:R-:W-:Y:S01]  /*408f0*/  BSSY B1, `(.L_x_1576) ;  /* 0x0000075000017945 */ /* 0x000fe20003800000 */
[----:B------:R-:W-:Y:S01]  /*40900*/  IMAD.MOV.U32 R11, RZ, RZ, -0x1 ;  /* 0xffffffffff0b7424 */ /* 0x000fe200078e00ff */
[----:B------:R-:W-:Y:S02]  /*40910*/  SHF.R.U32.HI R2, RZ, 0x3, R6 ;  /* 0x00000003ff027819 */ /* 0x000fe40000011606 */
[----:B------:R-:W-:Y:S02]  /*40920*/  ISETP.GT.U32.AND P0, PT, R6, 0x7, PT ;  /* 0x000000070600780c */ /* 0x000fe40003f04070 */
[----:B------:R-:W-:-:S02]  /*40930*/  LOP3.LUT R2, R2, 0x1, RZ, 0xc0, !PT ;  /* 0x0000000102027812 */ /* 0x000fc400078ec0ff */
[C---:B------:R-:W-:Y:S01]  /*40940*/  ISETP.LT.U32.AND P0, PT, R7.reuse, 0x8, P0 ;  /* 0x000000080700780c */ /* 0x040fe20000701070 */
[----:B------:R-:W0:Y:S01]  /*40950*/  @P2 S2R R3, SR_CgaCtaId ;  /* 0x0000000000032919 */ /* 0x000e220000008800 */
[----:B------:R-:W-:Y:S02]  /*40960*/  ISETP.NE.U32.AND P1, PT, R2, 0x1, PT ;  /* 0x000000010200780c */ /* 0x000fe40003f25070 */
[----:B------:R-:W-:Y:S02]  /*40970*/  @P2 MOV R2, 0x400 ;  /* 0x0000040000022802 */ /* 0x000fe40000000f00 */
[----:B------:R-:W-:Y:S02]  /*40980*/  ISETP.GT.U32.AND P1, PT, R7, 0x7, !P1 ;  /* 0x000000070700780c */ /* 0x000fe40004f24070 */
[----:B------:R-:W-:Y:S02]  /*40990*/  LOP3.LUT R6, R6, 0x7, RZ, 0xc0, !PT ;  /* 0x0000000706067812 */ /* 0x000fe400078ec0ff */
[----:B------:R-:W-:-:S02]  /*409a0*/  PRMT R4, RZ, 0x7610, R4 ;  /* 0x00007610ff047816 */ /* 0x000fc40000000004 */
[----:B------:R-:W-:Y:S02]  /*409b0*/  PRMT R8, RZ, 0x7610, R8 ;  /* 0x00007610ff087816 */ /* 0x000fe40000000008 */
[----:B0-----:R-:W-:Y:S02]  /*409c0*/  @P2 LEA R2, R3, R2, 0x18 ;  /* 0x0000000203022211 */ /* 0x001fe400078ec0ff */
[----:B------:R-:W-:Y:S02]  /*409d0*/  SEL R3, RZ, 0x1, !P0 ;  /* 0x00000001ff037807 */ /* 0x000fe40004000000 */
[----:B------:R0:W-:Y:S02]  /*409e0*/  @P2 SYNCS.ARRIVE.TRANS64.A1T0 RZ, [R2+URZ+0x98], RZ ;  /* 0x000098ff02ff29a7 */ /* 0x0001e4000810003f */
[----:B0-----:R-:W-:-:S04]  /*409f0*/  SEL R2, RZ, 0x1, !P1 ;  /* 0x00000001ff027807 */ /* 0x001fc80004800000 */
[----:B------:R-:W-:Y:S01]  /*40a00*/  LOP3.LUT R0, R2, R0, R3, 0x96, !PT ;  /* 0x0000000002007212 */ /* 0x000fe200078e9603 */
[----:B------:R-:W-:Y:S02]  /*40a10*/  IMAD.MOV.U32 R3, RZ, RZ, -0x1 ;  /* 0xffffffffff037424 */ /* 0x000fe400078e00ff */
[----:B------:R-:W-:Y:S01]  /*40a20*/  IMAD.MOV.U32 R2, RZ, RZ, -0x1 ;  /* 0xffffffffff027424 */ /* 0x000fe200078e00ff */
[----:B---3--:R-:W-:-:S04]  /*40a30*/  IADD3 R14, P0, R14, UR20, RZ ;  /* 0x000000140e0e7c10 */ /* 0x008fc8000ff1e0ff */
[----:B--2---:R-:W-:Y:S01]  /*40a40*/  IADD3.X R15, R15, UR7, RZ, P0, !PT ;  /* 0x000000070f0f7c10 */ /* 0x004fe200087fe4ff */
[----:B------:R0:W-:Y:S01]  /*40a50*/  STL [R1+0x914], R14 ;  /* 0x0009140e01007387 */ /* 0x0001e20000100800 */
[----:B------:R-:W-:-:S03]  /*40a60*/  ISETP.GE.U32.AND P0, PT, R14, UR8, PT ;  /* 0x000000080e007c0c */ /* 0x000fc6000bf06070 */
[----:B------:R0:W-:Y:S01]  /*40a70*/  STL [R1+0x910], R15 ;  /* 0x0009100f01007387 */ /* 0x0001e20000100800 */
[----:B------:R-:W-:-:S13]  /*40a80*/  ISETP.GE.U32.AND.EX P0, PT, R15, UR9, PT, P0 ;  /* 0x000000090f007c0c */ /* 0x000fda000bf06100 */
[----:B0-----:R-:W-:Y:S05]  /*40a90*/  @P0 BRA `(.L_x_1577) ;  /* 0x0000000400680947 */ /* 0x001fea0003800000 */
[----:B------:R-:W0:Y:S01]  /*40aa0*/  S2UR UR8, SR_CTAID.X ;  /* 0x00000000000879c3 */ /* 0x000e220000002500 */
[----:B------:R-:W-:Y:S01]  /*40ab0*/  ULDC.64 UR10, c[0x0][0x628] ;  /* 0x00018a00000a7ab9 */ /* 0x000fe20000000a00 */
[----:B------:R-:W-:Y:S01]  /*40ac0*/  ULDC UR9, c[0x0][0x150] ;  /* 0x0000540000097ab9 */ /* 0x000fe20000000800 */
[----:B------:R-:W-:Y:S01]  /*40ad0*/  ISETP.NE.U32.AND P0, PT, RZ, UR10, PT ;  /* 0x0000000aff007c0c */ /* 0x000fe2000bf05070 */
[----:B------:R-:W-:Y:S01]  /*40ae0*/  ULDC UR12, c[0x0][0x630] ;  /* 0x00018c00000c7ab9 */ /* 0x000fe20000000800 */
[----:B------:R-:W-:Y:S01]  /*40af0*/  ULDC UR14, c[0x0][0x154] ;  /* 0x00005500000e7ab9 */ /* 0x000fe20000000800 */
[----:B------:R-:W-:Y:S01]  /*40b00*/  IMAD.MOV.U32 R3, RZ, RZ, R15 ;  /* 0x000000ffff037224 */ /* 0x000fe200078e000f */
[----:B------:R-:W-:Y:S01]  /*40b10*/  ISETP.NE.AND.EX P0, PT, RZ, UR11, PT, P0 ;  /* 0x0000000bff007c0c */ /* 0x000fe2000bf05300 */
[----:B------:R-:W1:Y:S01]  /*40b20*/  S2UR UR13, SR_CTAID.Y ;  /* 0x00000000000d79c3 */ /* 0x000e620000002600 */
[----:B0-----:R-:W-:-:S05]  /*40b30*/  I2FP.F32.U32 R2, UR8 ;  /* 0x0000000800027c45 */ /* 0x001fca0008201000 */
[----:B------:R-:W-:Y:S01]  /*40b40*/  FMUL R10, R2, UR9 ;  /* 0x00000009020a7c20 */ /* 0x000fe20008400000 */
[----:B------:R-:W-:Y:S01]  /*40b50*/  IMAD.MOV.U32 R2, RZ, RZ, R14 ;  /* 0x000000ffff027224 */ /* 0x000fe200078e000e */
[----:B-1----:R-:W-:-:S04]  /*40b60*/  I2FP.F32.U32 R12, UR13 ;  /* 0x0000000d000c7c45 */ /* 0x002fc80008201000 */
[----:B------:R-:W0:Y:S01]  /*40b70*/  F2I.U32.TRUNC.NTZ R10, R10 ;  /* 0x0000000a000a7305 */ /* 0x000e22000020f000 */
[----:B------:R-:W-:Y:S05]  /*40b80*/  @!P0 BRA `(.L_x_1578) ;  /* 0x0000000000288947 */ /* 0x000fea0003800000 */
[----:B------:R-:W-:Y:S02]  /*40b90*/  ULDC UR9, c[0x0][0x634] ;  /* 0x00018d0000097ab9 */ /* 0x000fe40000000800 */
[----:B------:R-:W-:-:S05]  /*40ba0*/  IADD3 R3, P0, R14, UR9, RZ ;  /* 0x000000090e037c10 */ /* 0x000fca000ff1e0ff */
[----:B------:R-:W-:-:S04]  /*40bb0*/  IMAD.X R11, RZ, RZ, R15, P0 ;  /* 0x000000ffff0b7224 */ /* 0x000fc800000e060f */
[----:B------:R-:W-:-:S04]  /*40bc0*/  IMAD.WIDE.U32 R4, R11, UR10, RZ ;  /* 0x0000000a0b047c25 */ /* 0x000fc8000f8e00ff */
[----:B------:R-:W-:-:S04]  /*40bd0*/  IMAD.WIDE.U32 R4, P0, R3, UR11, R4 ;  /* 0x0000000b03047c25 */ /* 0x000fc8000f800004 */
[----:B------:R-:W-:-:S04]  /*40be0*/  IMAD.WIDE.U32 R2, R3, UR10, RZ ;  /* 0x0000000a03027c25 */ /* 0x000fc8000f8e00ff */
[----:B------:R-:W-:Y:S01]  /*40bf0*/  IMAD.MOV.U32 R2, RZ, RZ, R5 ;  /* 0x000000ffff027224 */ /* 0x000fe200078e0005 */
[----:B------:R-:W-:Y:S01]  /*40c00*/  IADD3 RZ, P1, R3, R4, RZ ;  /* 0x0000000403ff7210 */ /* 0x000fe20007f3e0ff */
[----:B------:R-:W-:-:S04]  /*40c10*/  IMAD.X R3, RZ, RZ, RZ, P0 ;  /* 0x000000ffff037224 */ /* 0x000fc800000e06ff */
[----:B------:R-:W-:-:S08]  /*40c20*/  IMAD.WIDE.U32.X R2, R11, UR11, R2, P1 ;  /* 0x0000000b0b027c25 */ /* 0x000fd000088e0402 */
.L_x_1578:
[--C-:B------:R-:W-:Y:S01]  /*40c30*/  SHF.R.U64 R11, R2, UR12, R3.reuse ;  /* 0x0000000c020b7c19 */ /* 0x100fe20008001203 */
[----:B------:R-:W-:Y:S01]  /*40c40*/  ULDC.64 UR10, c[0x0][0x620] ;  /* 0x00018800000a7ab9 */ /* 0x000fe20000000a00 */
[----:B------:R-:W-:Y:S01]  /*40c50*/  SHF.R.U32.HI R2, RZ, UR12, R3 ;  /* 0x0000000cff027c19 */ /* 0x000fe20008011603 */
[----:B------:R-:W-:Y:S01]  /*40c60*/  FMUL R12, R12, UR14 ;  /* 0x0000000e0c0c7c20 */ /* 0x000fe20008400000 */
[----:B------:R-:W-:Y:S01]  /*40c70*/  IADD3 R13, P0, RZ, -R11, RZ ;  /* 0x8000000bff0d7210 */ /* 0x000fe20007f1e0ff */
[----:B------:R-:W-:Y:S01]  /*40c80*/  IMAD.MOV.U32 R3, RZ, RZ, R15 ;  /* 0x000000ffff037224 */ /* 0x000fe200078e000f */
[----:B------:R-:W-:Y:S01]  /*40c90*/  ULDC.64 UR14, c[0x0][0x640] ;  /* 0x00019000000e7ab9 */ /* 0x000fe20000000a00 */
[----:B0-----:R-:W-:Y:S02]  /*40ca0*/  R2UR UR9, R10 ;  /* 0x000000000a0972ca */ /* 0x001fe400000e0000 */
[----:B------:R-:W-:Y:S01]  /*40cb0*/  IMAD.X R2, RZ, RZ, ~R2, P0 ;  /* 0x000000ffff027224 */ /* 0x000fe200000e0e02 */
[----:B------:R-:W0:Y:S01]  /*40cc0*/  F2I.U32.TRUNC.NTZ R12, R12 ;  /* 0x0000000c000c7305 */ /* 0x000e22000020f000 */
[----:B------:R-:W-:-:S02]  /*40cd0*/  ISETP.NE.U32.AND P0, PT, RZ, UR14, PT ;  /* 0x0000000eff007c0c */ /* 0x000fc4000bf05070 */
[----:B------:R-:W-:Y:S02]  /*40ce0*/  IMAD R2, R2, UR10, RZ ;  /* 0x0000000a02027c24 */ /* 0x000fe4000f8e02ff */
[----:B------:R-:W-:Y:S02]  /*40cf0*/  ISETP.NE.AND.EX P0, PT, RZ, UR15, PT, P0 ;  /* 0x0000000fff007c0c */ /* 0x000fe4000bf05300 */
[----:B------:R-:W-:Y:S02]  /*40d00*/  IMAD R5, R13, UR11, R2 ;  /* 0x0000000b0d057c24 */ /* 0x000fe4000f8e0202 */
[----:B------:R-:W-:-:S04]  /*40d10*/  IMAD.MOV.U32 R2, RZ, RZ, R14 ;  /* 0x000000ffff027224 */ /* 0x000fc800078e000e */
[----:B------:R-:W-:Y:S01]  /*40d20*/  IMAD.WIDE.U32 R2, R13, UR10, R2 ;  /* 0x0000000a0d027c25 */ /* 0x000fe2000f8e0002 */
[----:B------:R-:W-:Y:S01]  /*40d30*/  ULDC UR10, c[0x0][0x618] ;  /* 0x00018600000a7ab9 */ /* 0x000fe20000000800 */
[----:B0-----:R-:W-:Y:S02]  /*40d40*/  R2UR UR11, R12 ;  /* 0x000000000c0b72ca */ /* 0x001fe400000e0000 */
[----:B------:R-:W-:-:S05]  /*40d50*/  IMAD.IADD R3, R3, 0x1, R5 ;  /* 0x0000000103037824 */ /* 0x000fca00078e0205 */
[--C-:B------:R-:W-:Y:S02]  /*40d60*/  SHF.R.U64 R10, R2, UR10, R3.reuse ;  /* 0x0000000a020a7c19 */ /* 0x100fe40008001203 */
[----:B------:R-:W-:Y:S01]  /*40d70*/  SHF.R.U32.HI R3, RZ, UR10, R3 ;  /* 0x0000000aff037c19 */ /* 0x000fe20008011603 */
[----:B------:R-:W-:-:S03]  /*40d80*/  ULDC UR10, c[0x0][0x608] ;  /* 0x00018200000a7ab9 */ /* 0x000fc60000000800 */
[--C-:B------:R-:W-:Y:S02]  /*40d90*/  SHF.R.U64 R12, R10, UR10, R3.reuse ;  /* 0x0000000a0a0c7c19 */ /* 0x100fe40008001203 */
[----:B------:R-:W-:Y:S01]  /*40da0*/  SHF.R.U32.HI R3, RZ, UR10, R3 ;  /* 0x0000000aff037c19 */ /* 0x000fe20008011603 */
[----:B------:R-:W-:-:S03]  /*40db0*/  ULDC UR10, c[0x0][0x658] ;  /* 0x00019600000a7ab9 */ /* 0x000fc60000000800 */
[--C-:B------:R-:W-:Y:S02]  /*40dc0*/  SHF.R.U64 R13, R12, UR10, R3.reuse ;  /* 0x0000000a0c0d7c19 */ /* 0x100fe40008001203 */
[----:B------:R-:W-:-:S03]  /*40dd0*/  SHF.R.U32.HI R14, RZ, UR10, R3 ;  /* 0x0000000aff0e7c19 */ /* 0x000fc60008011603 */
[----:B------:R-:W-:Y:S02]  /*40de0*/  IMAD.MOV.U32 R2, RZ, RZ, R13 ;  /* 0x000000ffff027224 */ /* 0x000fe400078e000d */
[----:B------:R-:W-:Y:S01]  /*40df0*/  IMAD.MOV.U32 R3, RZ, RZ, R14 ;  /* 0x000000ffff037224 */ /* 0x000fe200078e000e */
[----:B------:R-:W-:Y:S06]  /*40e00*/  @!P0 BRA `(.L_x_1579) ;  /* 0x0000000000288947 */ /* 0x000fec0003800000 */
        /* <DEDUP_REMOVED lines=10> */
.L_x_1579:
[----:B------:R-:W-:Y:S01]  /*40eb0*/  ULDC UR10, c[0x0][0x648] ;  /* 0x00019200000a7ab9 */ /* 0x000fe20000000800 */
[----:B------:R-:W-:Y:S01]  /*40ec0*/  UISETP.NE.AND UP0, UPT, UR46, URZ, UPT ;  /* 0x0000003f2e00728c */ /* 0x000fe2000bf05270 */
[----:B------:R-:W-:Y:S01]  /*40ed0*/  SHF.R.U64 R3, R2, UR10, R3 ;  /* 0x0000000a02037c19 */ /* 0x000fe20008001203 */
[----:B------:R-:W-:Y:S01]  /*40ee0*/  ULDC UR10, c[0x0][0x638] ;  /* 0x00018e00000a7ab9 */ /* 0x000fe20000000800 */
[----:B------:R-:W-:Y:S01]  /*40ef0*/  UIADD3 UR11, -UR11, URZ, URZ ;  /* 0x0000003f0b0b7290 */ /* 0x000fe2000fffe13f */
[----:B------:R-:W-:Y:S02]  /*40f00*/  LOP3.LUT R12, R12, UR6, RZ, 0xc0, !PT ;  /* 0x000000060c0c7c12 */ /* 0x000fe4000f8ec0ff */
[----:B------:R-:W-:Y:S01]  /*40f10*/  IMAD.MOV R2, RZ, RZ, -R3 ;  /* 0x000000ffff027224 */ /* 0x000fe200078e0a03 */
[----:B------:R-:W-:Y:S02]  /*40f20*/  LOP3.LUT R4, R10, UR4, RZ, 0xc0, !PT ;  /* 0x000000040a047c12 */ /* 0x000fe4000f8ec0ff */
[----:B------:R-:W-:Y:S01]  /*40f30*/  IMAD R12, R3, UR5, R12 ;  /* 0x00000005030c7c24 */ /* 0x000fe2000f8e020c */
[----:B------:R-:W-:Y:S01]  /*40f40*/  PLOP3.LUT P0, PT, PT, PT, UP0, 0x40, 0x0 ;  /* 0x000000000000781c */ /* 0x000fe20003f0e808 */
[----:B------:R-:W-:Y:S01]  /*40f50*/  IMAD R13, R2, UR10, R13 ;  /* 0x0000000a020d7c24 */ /* 0x000fe2000f8e020d */
[----:B------:R-:W-:Y:S01]  /*40f60*/  UIADD3 UR10, -UR9, URZ, URZ ;  /* 0x0000003f090a7290 */ /* 0x000fe2000fffe13f */
[----:B------:R-:W-:-:S02]  /*40f70*/  PLOP3.LUT P1, PT, PT, PT, UP0, 0x40, 0x0 ;  /* 0x000000000000781c */ /* 0x000fc40003f2e808 */
[----:B------:R-:W-:Y:S02]  /*40f80*/  ULDC UR9, c[0x0][0x144] ;  /* 0x0000510000097ab9 */ /* 0x000fe40000000800 */
[----:B------:R-:W-:-:S03]  /*40f90*/  UIMAD UR8, UR9, UR10, UR8 ;  /* 0x0000000a090872a4 */ /* 0x000fc6000f8e0208 */
[----:B------:R-:W-:Y:S02]  /*40fa0*/  ULDC UR9, c[0x0][0x148] ;  /* 0x0000520000097ab9 */ /* 0x000fe40000000800 */
[----:B------:R-:W-:-:S03]  /*40fb0*/  @UP0 UIMAD UR8, UR9, UR11, UR13 ;  /* 0x0000000b090802a4 */ /* 0x000fc6000f8e020d */
[----:B------:R-:W-:Y:S02]  /*40fc0*/  ULDC UR9, c[0x0][0x600] ;  /* 0x0001800000097ab9 */ /* 0x000fe40000000800 */
[----:B------:R-:W-:Y:S02]  /*40fd0*/  IMAD R4, R13, UR9, R4 ;  /* 0x000000090d047c24 */ /* 0x000fe4000f8e0204 */
[----:B------:R-:W-:Y:S01]  /*40fe0*/  IMAD.U32 R3, RZ, RZ, UR8 ;  /* 0x00000008ff037e24 */ /* 0x000fe2000f8e00ff */
[----:B------:R-:W-:-:S03]  /*40ff0*/  ULDC UR8, c[0x0][0x610] ;  /* 0x0001840000087ab9 */ /* 0x000fc60000000800 */
[----:B------:R-:W-:-:S05]  /*41000*/  IMAD R3, R12, UR8, R3 ;  /* 0x000000080c037c24 */ /* 0x000fca000f8e0203 */
[----:B------:R-:W-:Y:S02]  /*41010*/  SEL R2, R4, R3, P0 ;  /* 0x0000000304027207 */ /* 0x000fe40000000000 */
[----:B------:R-:W-:Y:S01]  /*41020*/  SEL R3, R3, R4, P1 ;  /* 0x0000000403037207 */ /* 0x000fe20000800000 */
[----:B------:R-:W-:-:S07]  /*41030*/  IMAD.MOV.U32 R4, RZ, RZ, 0x1 ;  /* 0x00000001ff047424 */ /* 0x000fce00078e00ff */
.L_x_1577:
[----:B------:R-:W-:Y:S05]  /*41040*/  BSYNC B1 ;  /* 0x0000000000017941 */ /* 0x000fea0003800000 */
.L_x_1576:
[----:B------:R-:W-:-:S13]  /*41050*/  LOP3.LUT P0, RZ, R4, 0xff, RZ, 0xc0, !PT ;  /* 0x000000ff04ff7812 */ /* 0x000fda000780c0ff */
[----:B------:R-:W-:Y:S05]  /*41060*/  @P0 BRA `(.L_x_1580) ;  /* 0xfffffff400080947 */ /* 0x000fea000383ffff */
[----:B------:R-:W-:Y:S05]  /*41070*/  BSYNC B0 ;  /* 0x0000000000007941 */ /* 0x000fea0003800000 */
.L_x_1569:
[----:B------:R-:W-:-:S03]  /*41080*/  UMOV UR8, 0xffffffff ;  /* 0xffffffff00087882 */ /* 0x000fc60000000000 */
[----:B------:R-:W-:Y:S05]  /*41090*/  BRA.DIV UR8, `(.L_x_1581) ;  /* 0x0000000608ac7947 */ /* 0x000fea000b800000 */
[----:B------:R-:W-:-:S13]  /*410a0*/  ELECT P6, URZ, PT ;  /* 0x00000000003f782f */ /* 0x000fda00038c0000 */
.L_x_1599:
[----:B------:R-:W-:Y:S04]  /*410b0*/  BSSY B0, `(.L_x_1582) ;  /* 0x0000050000007945 */ /* 0x000fe80003800000 */
[----:B------:R-:W-:Y:S05]  /*410c0*/  @!P6 BRA `(.L_x_1583) ;  /* 0x000000040038e947 */ /* 0x000fea0003800000 */
[----:B------:R-:W-:-:S04]  /*410d0*/  ULOP3.LUT UR8, UR40, 0x2, URZ, 0xfc, !UPT ;  /* 0x0000000228087892 */ /* 0x000fc8000f8efc3f */
[----:B------:R-:W-:-:S06]  /*410e0*/  UISETP.NE.AND UP0, UPT, UR8, 0x3, UPT ;  /* 0x000000030800788c */ /* 0x000fcc000bf05270 */
[----:B------:R-:W-:-:S13]  /*410f0*/  PLOP3.LUT P0, PT, PT, PT, UP0, 0x80, 0x0 ;  /* 0x000000000000781c */ /* 0x000fda0003f0f008 */
[----:B------:R-:W-:Y:S05]  /*41100*/  @!P0 BRA `(.L_x_1584) ;  /* 0x0000000000048947 */ /* 0x000fea0003800000 */
[----:B------:R-:W-:Y:S01]  /*41110*/  BPT.TRAP 0x1 ;  /* 0x000000040000795c */ /* 0x000fe20000300000 */
.L_x_1584:
[----:B------:R-:W0:Y:S01]  /*41120*/  S2R R3, SR_CgaCtaId ;  /* 0x0000000000037919 */ /* 0x000e220000008800 */
[----:B------:R-:W-:-:S04]  /*41130*/  MOV R2, 0x400 ;  /* 0x0000040000027802 */ /* 0x000fc80000000f00 */
[----:B0-----:R-:W-:Y:S02]  /*41140*/  LEA R3, R3, R2, 0x18 ;  /* 0x0000000203037211 */ /* 0x001fe400078ec0ff */
[----:B------:R-:W-:-:S03]  /*41150*/  SHF.L.U32 R2, R0, 0x1f, RZ ;  /* 0x0000001f00027819 */ /* 0x000fc600000006ff */
[----:B------:R-:W-:-:S04]  /*41160*/  VIADD R3, R3, 0x40 ;  /* 0x0000004003037836 */ /* 0x000fc80000000000 */
[----:B------:R-:W-:-:S04]  /*41170*/  IMAD R5, R6, 0x8, R3 ;  /* 0x0000000806057824 */ /* 0x000fc800078e0203 */
[----:B------:R-:W0:Y:S02]  /*41180*/  SYNCS.PHASECHK.TRANS64.TRYWAIT P0, [R5+URZ], R2 ;  /* 0x00000002050075a7 */ /* 0x000e24000800017f */
[----:B0-----:R-:W-:Y:S05]  /*41190*/  @!P0 BRA `(.L_x_1585) ;  /* 0x00000004008c8947 */ /* 0x001fea0003800000 */
.L_x_1600:
[----:B------:R-:W-:-:S05]  /*411a0*/  VIADD R6, R6, 0x1 ;  /* 0x0000000106067836 */ /* 0x000fca0000000000 */
[----:B------:R-:W-:-:S04]  /*411b0*/  ISETP.NE.AND P0, PT, R6, 0x8, PT ;  /* 0x000000080600780c */ /* 0x000fc80003f05270 */
[----:B0-----:R-:W-:Y:S02]  /*411c0*/  SEL R5, RZ, 0x1, P0 ;  /* 0x00000001ff057807 */ /* 0x001fe40000000000 */
[----:B------:R-:W-:Y:S02]  /*411d0*/  SEL R6, R6, RZ, P0 ;  /* 0x000000ff06067207 */ /* 0x000fe40000000000 */
[----:B------:R-:W-:-:S03]  /*411e0*/  LOP3.LUT R5, R0, R5, RZ, 0x3c, !PT ;  /* 0x0000000500057212 */ /* 0x000fc600078e3cff */
[----:B------:R-:W-:Y:S01]  /*411f0*/  IMAD R7, R6, 0x8, R3 ;  /* 0x0000000806077824 */ /* 0x000fe200078e0203 */
[----:B------:R-:W-:-:S04]  /*41200*/  SHF.L.U32 R0, R5, 0x1f, RZ ;  /* 0x0000001f05007819 */ /* 0x000fc800000006ff */
[----:B------:R-:W0:Y:S02]  /*41210*/  SYNCS.PHASECHK.TRANS64.TRYWAIT P0, [R7+URZ], R0 ;  /* 0x00000000070075a7 */ /* 0x000e24000800017f */
[----:B0-----:R-:W-:Y:S05]  /*41220*/  @!P0 BRA `(.L_x_1586) ;  /* 0x00000004007c8947 */ /* 0x001fea0003800000 */
.L_x_1601:
[----:B0-----:R-:W-:-:S05]  /*41230*/  VIADD R0, R6, 0x1 ;  /* 0x0000000106007836 */ /* 0x001fca0000000000 */
[----:B------:R-:W-:-:S04]  /*41240*/  ISETP.NE.AND P0, PT, R0, 0x8, PT ;  /* 0x000000080000780c */ /* 0x000fc80003f05270 */
[----:B------:R-:W-:Y:S02]  /*41250*/  SEL R2, RZ, 0x1, P0 ;  /* 0x00000001ff027807 */ /* 0x000fe40000000000 */
[----:B------:R-:W-:Y:S02]  /*41260*/  SEL R4, R0, RZ, P0 ;  /* 0x000000ff00047207 */ /* 0x000fe40000000000 */
[----:B------:R-:W-:-:S03]  /*41270*/  LOP3.LUT R5, R5, R2, RZ, 0x3c, !PT ;  /* 0x0000000205057212 */ /* 0x000fc600078e3cff */
[----:B------:R-:W-:Y:S01]  /*41280*/  IMAD R7, R4, 0x8, R3 ;  /* 0x0000000804077824 */ /* 0x000fe200078e0203 */
[----:B------:R-:W-:-:S04]  /*41290*/  SHF.L.U32 R0, R5, 0x1f, RZ ;  /* 0x0000001f05007819 */ /* 0x000fc800000006ff */
[----:B------:R-:W0:Y:S02]  /*412a0*/  SYNCS.PHASECHK.TRANS64.TRYWAIT P0, [R7+URZ], R0 ;  /* 0x00000000070075a7 */ /* 0x000e24000800017f */
[----:B0-----:R-:W-:Y:S05]  /*412b0*/  @!P0 BRA `(.L_x_1587) ;  /* 0x00000004006c8947 */ /* 0x001fea0003800000 */
.L_x_1602:
        /* <DEDUP_REMOVED lines=9> */
.L_x_1603:
        /* <DEDUP_REMOVED lines=9> */
.L_x_1604:
        /* <DEDUP_REMOVED lines=9> */
.L_x_1605:
        /* <DEDUP_REMOVED lines=9> */
.L_x_1606:
[----:B0-----:R-:W-:-:S05]  /*41500*/  VIADD R0, R4, 0x1 ;  /* 0x0000000104007836 */ /* 0x001fca0000000000 */
[----:B------:R-:W-:-:S04]  /*41510*/  ISETP.NE.AND P0, PT, R0, 0x8, PT ;  /* 0x000000080000780c */ /* 0x000fc80003f05270 */
[----:B------:R-:W-:Y:S02]  /*41520*/  SEL R2, RZ, 0x1, P0 ;  /* 0x00000001ff027807 */ /* 0x000fe40000000000 */
[----:B------:R-:W-:Y:S02]  /*41530*/  SEL R0, R0, RZ, P0 ;  /* 0x000000ff00007207 */ /* 0x000fe40000000000 */
[----:B------:R-:W-:-:S03]  /*41540*/  LOP3.LUT R2, R5, R2, RZ, 0x3c, !PT ;  /* 0x0000000205027212 */ /* 0x000fc600078e3cff */
[----:B------:R-:W-:Y:S01]  /*41550*/  IMAD R3, R0, 0x8, R3 ;  /* 0x0000000800037824 */ /* 0x000fe200078e0203 */
[----:B------:R-:W-:-:S07]  /*41560*/  SHF.L.U32 R0, R2, 0x1f, RZ ;  /* 0x0000001f02007819 */ /* 0x000fce00000006ff */
.L_x_1592:
[----:B0-----:R0:W1:Y:S02]  /*41570*/  SYNCS.PHASECHK.TRANS64.TRYWAIT P0, [R3+URZ], R0 ;  /* 0x00000000030075a7 */ /* 0x001064000800017f */
[----:B-1----:R-:W-:Y:S05]  /*41580*/  @!P0 NANOSLEEP.SYNCS 0x989680 ;  /* 0x009896800000895d */ /* 0x002fea0003900000 */
[----:B------:R-:W1:Y:S02]  /*41590*/  @!P0 SYNCS.PHASECHK.TRANS64 P0, [R3+URZ], R0 ;  /* 0x00000000030085a7 */ /* 0x000e64000800007f */
[----:B-1----:R-:W-:Y:S05]  /*415a0*/  @!P0 BRA `(.L_x_1592) ;  /* 0xfffffffc00f08947 */ /* 0x002fea000383ffff */
.L_x_1583:
[----:B------:R-:W-:Y:S05]  /*415b0*/  BSYNC B0 ;  /* 0x0000000000007941 */ /* 0x000fea0003800000 */
.L_x_1582:
[----:B------:R-:W-:Y:S05]  /*415c0*/  EXIT ;  /* 0x000000000000794d */ /* 0x000fea0003800000 */
.L_x_22:
[----:B-1----:R1:W2:Y:S02]  /*415d0*/  SYNCS.PHASECHK.TRANS64.TRYWAIT P1, [R3+URZ], R0 ;  /* 0x00000000030075a7 */ /* 0x0022a4000802017f */
[----:B--2---:R-:W-:Y:S05]  /*415e0*/  @!P1 NANOSLEEP.SYNCS 0x989680 ;  /* 0x009896800000995d */ /* 0x004fea0003900000 */
[----:B------:R-:W2:Y:S02]  /*415f0*/  @!P1 SYNCS.PHASECHK.TRANS64 P1, [R3+URZ], R0 ;  /* 0x00000000030095a7 */ /* 0x000ea4000802007f */
[----:B--2---:R-:W-:Y:S05]  /*41600*/  @!P1 BRA `(.L_x_22) ;  /* 0xfffffffc00f09947 */ /* 0x004fea000383ffff */
[----:B------:R-:W-:Y:S05]  /*41610*/  BRA `(.L_x_21) ;  /* 0xfffffc00005c7947 */ /* 0x000fea000383ffff */
.L_x_27:
[----:B-1----:R-:W-:-:S04]  /*41620*/  IMAD.U32 R7, RZ, RZ, UR4 ;  /* 0x00000004ff077e24 */ /* 0x002fc8000f8e00ff */
[----:B------:R1:W2:Y:S03]  /*41630*/  SYNCS.PHASECHK.TRANS64.TRYWAIT P1, [R7+URZ], R5 ;  /* 0x00000005070075a7 */ /* 0x0002a6000802017f */
[----:B--2---:R-:W-:Y:S05]  /*41640*/  @!P1 NANOSLEEP.SYNCS 0x989680 ;  /* 0x009896800000995d */ /* 0x004fea0003900000 */
[----:B------:R-:W2:Y:S02]  /*41650*/  @!P1 SYNCS.PHASECHK.TRANS64 P1, [R7+URZ], R5 ;  /* 0x00000005070095a7 */ /* 0x000ea4000802007f */
[----:B--2---:R-:W-:Y:S05]  /*41660*/  @!P1 BRA `(.L_x_27) ;  /* 0xfffffffc00ec9947 */ /* 0x004fea000383ffff */
[----:B------:R-:W-:Y:S05]  /*41670*/  BRA `(.L_x_26) ;  /* 0xfffffc1c00207947 */ /* 0x000fea000383ffff */
.L_x_1570:
[----:B------:R-:W-:Y:S01]  /*41680*/  BSSY B1, `(.L_x_1593) ;  /* 0x0000006000017945 */ /* 0x000fe20003800000 */
[----:B------:R-:W-:-:S07]  /*41690*/  IMAD.MOV.U32 R15, RZ, RZ, -0x1 ;  /* 0xffffffffff0f7424 */ /* 0x000fce00078e00ff */
[----:B------:R-:W-:Y:S05]  /*416a0*/  WARPSYNC.COLLECTIVE R15, `(.L_x_1594) ;  /* 0x000000000f0c7348 */ /* 0x000fea0003c00000 */
[----:B------:R-:W-:Y:S02]  /*416b0*/  ELECT P6, UR62, PT ;  /* 0x00000000003e782f */ /* 0x000fe400038c0000 */
[----:B------:R-:W-:Y:S01]  /*416c0*/  MOV R14, UR62 ;  /* 0x0000003e000e7c02 */ /* 0x000fe20008000f00 */
[----:B------:R-:W-:Y:S10]  /*416d0*/  ENDCOLLECTIVE ;  /* 0x000000000000791b */ /* 0x000ff40003800000 */
.L_x_1594:
[----:B------:R-:W-:Y:S05]  /*416e0*/  BSYNC B1 ;  /* 0x0000000000017941 */ /* 0x000fea0003800000 */
.L_x_1593:
[----:B------:R-:W-:Y:S05]  /*416f0*/  BRA `(.L_x_1595) ;  /* 0xffffffec00707947 */ /* 0x000fea000383ffff */
.L_x_1573:
[----:B0-----:R0:W1:Y:S02]  /*41700*/  SYNCS.PHASECHK.TRANS64.TRYWAIT P0, [R15+URZ+0x40], R14 ;  /* 0x0000400e0f0075a7 */ /* 0x001064000800017f */
[----:B-1----:R-:W-:Y:S05]  /*41710*/  @!P0 NANOSLEEP.SYNCS 0x989680 ;  /* 0x009896800000895d */ /* 0x002fea0003900000 */
[----:B------:R-:W1:Y:S02]  /*41720*/  @!P0 SYNCS.PHASECHK.TRANS64 P0, [R15+URZ+0x40], R14 ;  /* 0x0000400e0f0085a7 */ /* 0x000e64000800007f */
[----:B-1----:R-:W-:Y:S05]  /*41730*/  @!P0 BRA `(.L_x_1573) ;  /* 0xfffffffc00f08947 */ /* 0x002fea000383ffff */
[----:B------:R-:W-:Y:S05]  /*41740*/  BRA `(.L_x_1596) ;  /* 0xffffffec00a47947 */ /* 0x000fea000383ffff */
.L_x_1581:
[----:B------:R-:W-:Y:S01]  /*41750*/  BSSY B0, `(.L_x_1597) ;  /* 0x0000006000007945 */ /* 0x000fe20003800000 */
[----:B------:R-:W-:-:S07]  /*41760*/  IMAD.MOV.U32 R15, RZ, RZ, -0x1 ;  /* 0xffffffffff0f7424 */ /* 0x000fce00078e00ff */
[----:B------:R-:W-:Y:S05]  /*41770*/  WARPSYNC.COLLECTIVE R15, `(.L_x_1598) ;  /* 0x000000000f0c7348 */ /* 0x000fea0003c00000 */
[----:B------:R-:W-:Y:S02]  /*41780*/  ELECT P6, UR62, PT ;  /* 0x00000000003e782f */ /* 0x000fe400038c0000 */
[----:B------:R-:W-:Y:S01]  /*41790*/  MOV R14, UR62 ;  /* 0x0000003e000e7c02 */ /* 0x000fe20008000f00 */
[----:B------:R-:W-:Y:S10]  /*417a0*/  ENDCOLLECTIVE ;  /* 0x000000000000791b */ /* 0x000ff40003800000 */
.L_x_1598:
[----:B------:R-:W-:Y:S05]  /*417b0*/  BSYNC B0 ;  /* 0x0000000000007941 */ /* 0x000fea0003800000 */
.L_x_1597:
[----:B------:R-:W-:Y:S05]  /*417c0*/  BRA `(.L_x_1599) ;  /* 0xfffffff800387947 */ /* 0x000fea000383ffff */
.L_x_1585:
[----:B0-----:R0:W1:Y:S02]  /*417d0*/  SYNCS.PHASECHK.TRANS64.TRYWAIT P0, [R5+URZ], R2 ;  /* 0x00000002050075a7 */ /* 0x001064000800017f */
[----:B-1----:R-:W-:Y:S05]  /*417e0*/  @!P0 NANOSLEEP.SYNCS 0x989680 ;  /* 0x009896800000895d */ /* 0x002fea0003900000 */
[----:B------:R-:W1:Y:S02]  /*417f0*/  @!P0 SYNCS.PHASECHK.TRANS64 P0, [R5+URZ], R2 ;  /* 0x00000002050085a7 */ /* 0x000e64000800007f */
[----:B-1----:R-:W-:Y:S05]  /*41800*/  @!P0 BRA `(.L_x_1585) ;  /* 0xfffffffc00f08947 */ /* 0x002fea000383ffff */
[----:B------:R-:W-:Y:S05]  /*41810*/  BRA `(.L_x_1600) ;  /* 0xfffffff800607947 */ /* 0x000fea000383ffff */
.L_x_1586:
[----:B0-----:R0:W1:Y:S02]  /*41820*/  SYNCS.PHASECHK.TRANS64.TRYWAIT P0, [R7+URZ], R0 ;  /* 0x00000000070075a7 */ /* 0x001064000800017f */
[----:B-1----:R-:W-:Y:S05]  /*41830*/  @!P0 NANOSLEEP.SYNCS 0x989680 ;  /* 0x009896800000895d */ /* 0x002fea0003900000 */
[----:B------:R-:W1:Y:S02]  /*41840*/  @!P0 SYNCS.PHASECHK.TRANS64 P0, [R7+URZ], R0 ;  /* 0x00000000070085a7 */ /* 0x000e64000800007f */
[----:B-1----:R-:W-:Y:S05]  /*41850*/  @!P0 BRA `(.L_x_1586) ;  /* 0xfffffffc00f08947 */ /* 0x002fea000383ffff */
[----:B------:R-:W-:Y:S05]  /*41860*/  BRA `(.L_x_1601) ;  /* 0xfffffff800707947 */ /* 0x000fea000383ffff */
.L_x_1587:
[----:B0-----:R0:W1:Y:S02]  /*41870*/  SYNCS.PHASECHK.TRANS64.TRYWAIT P0, [R7+URZ], R0 ;  /* 0x00000000070075a7 */ /* 0x001064000800017f */
[----:B-1----:R-:W-:Y:S05]  /*41880*/  @!P0 NANOSLEEP.SYNCS 0x989680 ;  /* 0x009896800000895d */ /* 0x002fea0003900000 */
[----:B------:R-:W1:Y:S02]  /*41890*/  @!P0 SYNCS.PHASECHK.TRANS64 P0, [R7+URZ], R0 ;  /* 0x00000000070085a7 */ /* 0x000e64000800007f */
[----:B-1----:R-:W-:Y:S05]  /*418a0*/  @!P0 BRA `(.L_x_1587) ;  /* 0xfffffffc00f08947 */ /* 0x002fea000383ffff */
[----:B------:R-:W-:Y:S05]  /*418b0*/  BRA `(.L_x_1602) ;  /* 0xfffffff800807947 */ /* 0x000fea000383ffff */
.L_x_1588:
[----:B0-----:R0:W1:Y:S02]  /*418c0*/  SYNCS.PHASECHK.TRANS64.TRYWAIT P0, [R7+URZ], R0 ;  /* 0x00000000070075a7 */ /* 0x001064000800017f */
[----:B-1----:R-:W-:Y:S05]  /*418d0*/  @!P0 NANOSLEEP.SYNCS 0x989680 ;  /* 0x009896800000895d */ /* 0x002fea0003900000 */
[----:B------:R-:W1:Y:S02]  /*418e0*/  @!P0 SYNCS.PHASECHK.TRANS64 P0, [R7+URZ], R0 ;  /* 0x00000000070085a7 */ /* 0x000e64000800007f */
[----:B-1----:R-:W-:Y:S05]  /*418f0*/  @!P0 BRA `(.L_x_1588) ;  /* 0xfffffffc00f08947 */ /* 0x002fea000383ffff */
[----:B------:R-:W-:Y:S05]  /*41900*/  BRA `(.L_x_1603) ;  /* 0xfffffff800907947 */ /* 0x000fea000383ffff */
.L_x_1589:
[----:B0-----:R0:W1:Y:S02]  /*41910*/  SYNCS.PHASECHK.TRANS64.TRYWAIT P0, [R7+URZ], R0 ;  /* 0x00000000070075a7 */ /* 0x001064000800017f */
[----:B-1----:R-:W-:Y:S05]  /*41920*/  @!P0 NANOSLEEP.SYNCS 0x989680 ;  /* 0x009896800000895d */ /* 0x002fea0003900000 */
[----:B------:R-:W1:Y:S02]  /*41930*/  @!P0 SYNCS.PHASECHK.TRANS64 P0, [R7+URZ], R0 ;  /* 0x00000000070085a7 */ /* 0x000e64000800007f */
[----:B-1----:R-:W-:Y:S05]  /*41940*/  @!P0 BRA `(.L_x_1589) ;  /* 0xfffffffc00f08947 */ /* 0x002fea000383ffff */
[----:B------:R-:W-:Y:S05]  /*41950*/  BRA `(.L_x_1604) ;  /* 0xfffffff800a07947 */ /* 0x000fea000383ffff */
.L_x_1590:
[----:B0-----:R0:W1:Y:S02]  /*41960*/  SYNCS.PHASECHK.TRANS64.TRYWAIT P0, [R7+URZ], R0 ;  /* 0x00000000070075a7 */ /* 0x001064000800017f */
[----:B-1----:R-:W-:Y:S05]  /*41970*/  @!P0 NANOSLEEP.SYNCS 0x989680 ;  /* 0x009896800000895d */ /* 0x002fea0003900000 */
[----:B------:R-:W1:Y:S02]  /*41980*/  @!P0 SYNCS.PHASECHK.TRANS64 P0, [R7+URZ], R0 ;  /* 0x00000000070085a7 */ /* 0x000e64000800007f */
[----:B-1----:R-:W-:Y:S05]  /*41990*/  @!P0 BRA `(.L_x_1590) ;  /* 0xfffffffc00f08947 */ /* 0x002fea000383ffff */
[----:B------:R-:W-:Y:S05]  /*419a0*/  BRA `(.L_x_1605) ;  /* 0xfffffff800b07947 */ /* 0x000fea000383ffff */
.L_x_1591:
[----:B0-----:R0:W1:Y:S02]  /*419b0*/  SYNCS.PHASECHK.TRANS64.TRYWAIT P0, [R7+URZ], R0 ;  /* 0x00000000070075a7 */ /* 0x001064000800017f */
[----:B-1----:R-:W-:Y:S05]  /*419c0*/  @!P0 NANOSLEEP.SYNCS 0x989680 ;  /* 0x009896800000895d */ /* 0x002fea0003900000 */
[----:B------:R-:W1:Y:S02]  /*419d0*/  @!P0 SYNCS.PHASECHK.TRANS64 P0, [R7+URZ], R0 ;  /* 0x00000000070085a7 */ /* 0x000e64000800007f */
[----:B-1----:R-:W-:Y:S05]  /*419e0*/  @!P0 BRA `(.L_x_1591) ;  /* 0xfffffffc00f08947 */ /* 0x002fea000383ffff */
[----:B------:R-:W-:Y:S05]  /*419f0*/  BRA `(.L_x_1606) ;  /* 0xfffffff800c07947 */ /* 0x000fea000383ffff */
.L_x_1607:
[----:B------:R-:W-:-:S00]  /*41a00*/  BRA `(.L_x_1607) ;  /* 0xfffffffc00fc7947 */ /* 0x000fc0000383ffff */
[----:B------:R-:W-:-:S00]  /*41a10*/  NOP ;  /* 0x0000000000007918 */ /* 0x000fc00000000000 */
        /* <DEDUP_REMOVED lines=14> */
.L_x_1608:


//--------------------- .nv.global.init           --------------------------
	.section	.nv.global.init,"aw",@progbits
.nv.global.init:
	.type		$str$22,@object
	.size		$str$22,($str$23 - $str$22)
$str$22:
        /*0000*/ 	.byte	0x6b, 0x5f, 0x74, 0x69, 0x6c, 0x65, 0x5f, 0x63, 0x6f, 0x75, 0x6e, 0x74, 0x20, 0x3e, 0x3d, 0x20
        /*0010*/ 	.byte	0x31, 0x00
	.type		$str$23,@object
	.size		$str$23,(__unnamed_1 - $str$23)
$str$23:
        /*0012*/ 	.byte	0x2f, 0x74, 0x6d, 0x70, 0x2f, 0x63, 0x75, 0x74, 0x6c, 0x61, 0x73, 0x73, 0x5f, 0x73, 0x77, 0x65
        /*0022*/ 	.byte	0x65, 0x70, 0x5f, 0x73, 0x72, 0x63, 0x2f, 0x69, 0x6e, 0x63, 0x6c, 0x75, 0x64, 0x65, 0x2f, 0x63
        /*0032*/ 	.byte	0x75, 0x74, 0x6c, 0x61, 0x73, 0x73, 0x2f, 0x67, 0x65, 0x6d, 0x6d, 0x2f, 0x63, 0x6f, 0x6c, 0x6c
        /*0042*/ 	.byte	0x65, 0x63, 0x74, 0x69, 0x76, 0x65, 0x2f, 0x73, 0x6d, 0x39, 0x30, 0x5f, 0x6d, 0x6d, 0x61, 0x5f
        /*0052*/ 	.byte	0x74, 0x6d, 0x61, 0x5f, 0x67, 0x6d, 0x6d, 0x61, 0x5f, 0x73, 0x73, 0x5f, 0x77, 0x61, 0x72, 0x70
        /*0062*/ 	.byte	0x73, 0x70, 0x65, 0x63, 0x69, 0x61, 0x6c, 0x69, 0x7a, 0x65, 0x64, 0x2e, 0x68, 0x70, 0x70, 0x00
	.type		__unnamed_1,@object
	.size		__unnamed_1,(.L_0 - __unnamed_1)
__unnamed_1:
        /* <DEDUP_REMOVED lines=181> */
        /*0bc2*/ 	.byte	0x64, 0x65, 0x6e, 0x74, 0x69, 0x74, 0x79, 0x5d, 0x00
.L_0:


//--------------------- .nv.shared._ZN7cutlass13device_kernelINS_4gemm6kernel13GemmUniversalIN4cute5tupleIJiiiiEEENS1_10collective13CollectiveMmaINS1_34MainloopSm90TmaGmmaWarpSpecializedILi8ENS5_IJNS4_1CILi2EEENSA_ILi1EEESC_EEENS1_35KernelTmaWarpSpecializedCooperativeEEENS5_IJNSA_ILi512EEENSA_ILi384EEENSA_ILi16EEEEEENS_6half_tENS5_IJlSC_lEEESK_SL_NS4_8TiledMMAINS4_8MMA_AtomIJNS4_4SM904GMMA26MMA_64x192x16_F32F16F16_SSILNSP_5MajorE0ELSR_0ELNSP_7ScaleInE1ELSS_1EEEEEENS4_6LayoutISD_NS5_IJSC_NSA_ILi0EEESW_EEEEENS5_IJNS4_10UnderscoreESZ_SZ_EEEEENS4_13SM90_TMA_LOADENS4_14ComposedLayoutINS4_7SwizzleILi1ELi4ELi3EEENS4_18smem_ptr_flag_bitsILi16EEENSV_INS5_IJNSA_ILi8EEESI_EEENS5_IJSI_SC_EEEEEEEvNS4_8identityENS4_23SM90_TMA_LOAD_MULTICASTES1C_vS1D_EENS_8epilogue10collective6detail29Sm90TmaWarpSpecializedAdapterINS1H_15DefaultEpilogueISK_SL_SL_NS1G_6thread17LinearCombinationISK_Li1EffLNS1L_9ScaleType4KindE0ELNS_15FloatRoundStyleE2ESK_EENS1_15EpilogueDefaultEEEEEvvEEEEvNT_6ParamsE --------------------------
	.section	.nv.shared._ZN7cutlass13device_kernelINS_4gemm6kernel13GemmUniversalIN4cute5tupleIJiiiiEEENS1_10collective13CollectiveMmaINS1_34MainloopSm90TmaGmmaWarpSpecializedILi8ENS5_IJNS4_1CILi2EEENSA_ILi1EEESC_EEENS1_35KernelTmaWarpSpecializedCooperativeEEENS5_IJNSA_ILi512EEENSA_ILi384EEENSA_ILi16EEEEEENS_6half_tENS5_IJlSC_lEEESK_SL_NS4_8TiledMMAINS4_8MMA_AtomIJNS4_4SM904GMMA26MMA_64x192x16_F32F16F16_SSILNSP_5MajorE0ELSR_0ELNSP_7ScaleInE1ELSS_1EEEEEENS4_6LayoutISD_NS5_IJSC_NSA_ILi0EEESW_EEEEENS5_IJNS4_10UnderscoreESZ_SZ_EEEEENS4_13SM90_TMA_LOADENS4_14ComposedLayoutINS4_7SwizzleILi1ELi4ELi3EEENS4_18smem_ptr_flag_bitsILi16EEENSV_INS5_IJNSA_ILi8EEESI_EEENS5_IJSI_SC_EEEEEEEvNS4_8identityENS4_23SM90_TMA_LOAD_MULTICASTES1C_vS1D_EENS_8epilogue10collective6detail29Sm90TmaWarpSpecializedAdapterINS1H_15DefaultEpilogueISK_SL_SL_NS1G_6thread17LinearCombinationISK_Li1EffLNS1L_9ScaleType4KindE0ELNS_15FloatRoundStyleE2ESK_EENS1_15EpilogueDefaultEEEEEvvEEEEvNT_6ParamsE,"aw",@nobits
	.sectionflags	@""
	.align	16
	.zero		1024


//--------------------- .nv.shared.reserved.0     --------------------------
	.section	.nv.shared.reserved.0,"aw",@nobits
	.weak		__nv_reservedSMEM_offset_0_alias
	.size		__nv_reservedSMEM_offset_0_alias, 0, 0
	.other		__nv_reservedSMEM_offset_0_alias,@"STO_CUDA_RESERVED_SHARED STV_DEFAULT"
__nv_reservedSMEM_offset_0_alias:
	.zero		0


//--------------------- .nv.global                --------------------------
	.section	.nv.global,"aw",@nobits
.nv.global:
	.type		_ZN40_INTERNAL_46c5c01e_4_k_cu_5831457d_166894cute1_E,@object
	.size		_ZN40_INTERNAL_46c5c01e_4_k_cu_5831457d_166894cute1_E,(_ZN40_INTERNAL_46c5c01e_4_k_cu_5831457d_166894cuda3std3__45__cpo6cbeginE - _ZN40_INTERNAL_46c5c01e_4_k_cu_5831457d_166894cute1_E)
_ZN40_INTERNAL_46c5c01e_4_k_cu_5831457d_166894cute1_E:
	.zero		1
	.type		_ZN40_INTERNAL_46c5c01e_4_k_cu_5831457d_166894cuda3std3__45__cpo6cbeginE,@object
	.size		_ZN40_INTERNAL_46c5c01e_4_k_cu_5831457d_166894cuda3std3__45__cpo6cbeginE,(_ZN40_INTERNAL_46c5c01e_4_k_cu_5831457d_166894cuda3std3__48in_placeE - _ZN40_INTERNAL_46c5c01e_4_k_cu_5831457d_166894cuda3std3__45__cpo6cbeginE)
_ZN40_INTERNAL_46c5c01e_4_k_cu_5831457d_166894cuda3std3__45__cpo6cbeginE:
	.zero		1
	.type		_ZN40_INTERNAL_46c5c01e_4_k_cu_5831457d_166894cuda3std3__48in_placeE,@object
	.size		_ZN40_INTERNAL_46c5c01e_4_k_cu_5831457d_166894cuda3std3__48in_placeE,(_ZN40_INTERNAL_46c5c01e_4_k_cu_5831457d_166894cuda3std6ranges3__45__cpo9iter_moveE - _ZN40_INTERNAL_46c5c01e_4_k_cu_5831457d_166894cuda3std3__48in_placeE)
_ZN40_INTERNAL_46c5c01e_4_k_cu_5831457d_166894cuda3std3__48in_placeE:
	.zero		1
	.type		_ZN40_INTERNAL_46c5c01e_4_k_cu_5831457d_166894cuda3std6ranges3__45__cpo9iter_moveE,@object
	.size		_ZN40_INTERNAL_46c5c01e_4_k_cu_5831457d_166894cuda3std6ranges3__45__cpo9iter_moveE,(_ZN40_INTERNAL_46c5c01e_4_k_cu_5831457d_166894cuda3std3__45__cpo5beginE - _ZN40_INTERNAL_46c5c01e_4_k_cu_5831457d_166894cuda3std6ranges3__45__cpo9iter_moveE)
_ZN40_INTERNAL_46c5c01e_4_k_cu_5831457d_166894cuda3std6ranges3__45__cpo9iter_moveE:
	.zero		1
	.type		_ZN40_INTERNAL_46c5c01e_4_k_cu_5831457d_166894cuda3std3__45__cpo5beginE,@object
	.size		_ZN40_INTERNAL_46c5c01e_4_k_cu_5831457d_166894cuda3std3__45__cpo5beginE,(_ZN40_INTERNAL_46c5c01e_4_k_cu_5831457d_166894cuda3std3__442_GLOBAL__N__46c5c01e_4_k_cu_5831457d_166896ignoreE - _ZN40_INTERNAL_46c5c01e_4_k_cu_5831457d_166894cuda3std3__45__cpo5beginE)
_ZN40_INTERNAL_46c5c01e_4_k_cu_5831457d_166894cuda3std3__45__cpo5beginE:
	.zero		1
	.type		_ZN40_INTERNAL_46c5c01e_4_k_cu_5831457d_166894cuda3std3__442_GLOBAL__N__46c5c01e_4_k_cu_5831457d_166896ignoreE,@object
	.size		_ZN40_INTERNAL_46c5c01e_4_k_cu_5831457d_166894cuda3std3__442_GLOBAL__N__46c5c01e_4_k_cu_5831457d_166896ignoreE,(_ZN40_INTERNAL_46c5c01e_4_k_cu_5831457d_166894cute7productE - _ZN40_INTERNAL_46c5c01e_4_k_cu_5831457d_166894cuda3std3__442_GLOBAL__N__46c5c01e_4_k_cu_5831457d_166896ignoreE)
_ZN40_INTERNAL_46c5c01e_4_k_cu_5831457d_166894cuda3std3__442_GLOBAL__N__46c5c01e_4_k_cu_5831457d_166896ignoreE:
	.zero		1
	.type		_ZN40_INTERNAL_46c5c01e_4_k_cu_5831457d_166894cute7productE,@object
	.size		_ZN40_INTERNAL_46c5c01e_4_k_cu_5831457d_166894cute7productE,(_ZN40_INTERNAL_46c5c01e_4_k_cu_5831457d_166894cuda3std3__45__cpo3endE - _ZN40_INTERNAL_46c5c01e_4_k_cu_5831457d_166894cute7productE)
_ZN40_INTERNAL_46c5c01e_4_k_cu_5831457d_166894cute7productE:
	.zero		1
	.type		_ZN40_INTERNAL_46c5c01e_4_k_cu_5831457d_166894cuda3std3__45__cpo3endE,@object
	.size		_ZN40_INTERNAL_46c5c01e_4_k_cu_5831457d_166894cuda3std3__45__cpo3endE,(_ZN40_INTERNAL_46c5c01e_4_k_cu_5831457d_166894cuda3std3__419piecewise_constructE - _ZN40_INTERNAL_46c5c01e_4_k_cu_5831457d_166894cuda3std3__45__cpo3endE)
_ZN40_INTERNAL_46c5c01e_4_k_cu_5831457d_166894cuda3std3__45__cpo3endE:
	.zero		1
	.type		_ZN40_INTERNAL_46c5c01e_4_k_cu_5831457d_166894cuda3std3__419piecewise_constructE,@object
	.size		_ZN40_INTERNAL_46c5c01e_4_k_cu_5831457d_166894cuda3std3__419piecewise_constructE,(_ZN40_INTERNAL_46c5c01e_4_k_cu_5831457d_166894cuda3std3__45__cpo4cendE - _ZN40_INTERNAL_46c5c01e_4_k_cu_5831457d_166894cuda3std3__419piecewise_constructE)
_ZN40_INTERNAL_46c5c01e_4_k_cu_5831457d_166894cuda3std3__419piecewise_constructE:
	.zero		1
	.type		_ZN40_INTERNAL_46c5c01e_4_k_cu_5831457d_166894cuda3std3__45__cpo4cendE,@object
	.size		_ZN40_INTERNAL_46c5c01e_4_k_cu_5831457d_166894cuda3std3__45__cpo4cendE,(_ZN40_INTERNAL_46c5c01e_4_k_cu_5831457d_166894cuda3std6ranges3__45__cpo4swapE - _ZN40_INTERNAL_46c5c01e_4_k_cu_5831457d_166894cuda3std3__45__cpo4cendE)
_ZN40_INTERNAL_46c5c01e_4_k_cu_5831457d_166894cuda3std3__45__cpo4cendE:
	.zero		1
	.type		_ZN40_INTERNAL_46c5c01e_4_k_cu_5831457d_166894cuda3std6ranges3__45__cpo4swapE,@object
	.size		_ZN40_INTERNAL_46c5c01e_4_k_cu_5831457d_166894cuda3std6ranges3__45__cpo4swapE,(.L_8 - _ZN40_INTERNAL_46c5c01e_4_k_cu_5831457d_166894cuda3std6ranges3__45__cpo4swapE)
_ZN40_INTERNAL_46c5c01e_4_k_cu_5831457d_166894cuda3std6ranges3__45__cpo4swapE:
	.zero		1
.L_8:


//--------------------- .nv.constant0._ZN7cutlass13device_kernelINS_4gemm6kernel13GemmUniversalIN4cute5tupleIJiiiiEEENS1_10collective13CollectiveMmaINS1_34MainloopSm90TmaGmmaWarpSpecializedILi8ENS5_IJNS4_1CILi2EEENSA_ILi1EEESC_EEENS1_35KernelTmaWarpSpecializedCooperativeEEENS5_IJNSA_ILi512EEENSA_ILi384EEENSA_ILi16EEEEEENS_6half_tENS5_IJlSC_lEEESK_SL_NS4_8TiledMMAINS4_8MMA_AtomIJNS4_4SM904GMMA26MMA_64x192x16_F32F16F16_SSILNSP_5MajorE0ELSR_0ELNSP_7ScaleInE1ELSS_1EEEEEENS4_6LayoutISD_NS5_IJSC_NSA_ILi0EEESW_EEEEENS5_IJNS4_10UnderscoreESZ_SZ_EEEEENS4_13SM90_TMA_LOADENS4_14ComposedLayoutINS4_7SwizzleILi1ELi4ELi3EEENS4_18smem_ptr_flag_bitsILi16EEENSV_INS5_IJNSA_ILi8EEESI_EEENS5_IJSI_SC_EEEEEEEvNS4_8identityENS4_23SM90_TMA_LOAD_MULTICASTES1C_vS1D_EENS_8epilogue10collective6detail29Sm90TmaWarpSpecializedAdapterINS1H_15DefaultEpilogueISK_SL_SL_NS1G_6thread17LinearCombinationISK_Li1EffLNS1L_9ScaleType4KindE0ELNS_15FloatRoundStyleE2ESK_EENS1_15EpilogueDefaultEEEEEvvEEEEvNT_6ParamsE --------------------------
	.section	.nv.constant0._ZN7cutlass13device_kernelINS_4gemm6kernel13GemmUniversalIN4cute5tupleIJiiiiEEENS1_10collective13CollectiveMmaINS1_34MainloopSm90TmaGmmaWarpSpecializedILi8ENS5_IJNS4_1CILi2EEENSA_ILi1EEESC_EEENS1_35KernelTmaWarpSpecializedCooperativeEEENS5_IJNSA_ILi512EEENSA_ILi384EEENSA_ILi16EEEEEENS_6half_tENS5_IJlSC_lEEESK_SL_NS4_8TiledMMAINS4_8MMA_AtomIJNS4_4SM904GMMA26MMA_64x192x16_F32F16F16_SSILNSP_5MajorE0ELSR_0ELNSP_7ScaleInE1ELSS_1EEEEEENS4_6LayoutISD_NS5_IJSC_NSA_ILi0EEESW_EEEEENS5_IJNS4_10UnderscoreESZ_SZ_EEEEENS4_13SM90_TMA_LOADENS4_14ComposedLayoutINS4_7SwizzleILi1ELi4ELi3EEENS4_18smem_ptr_flag_bitsILi16EEENSV_INS5_IJNSA_ILi8EEESI_EEENS5_IJSI_SC_EEEEEEEvNS4_8identityENS4_23SM90_TMA_LOAD_MULTICASTES1C_vS1D_EENS_8epilogue10collective6detail29Sm90TmaWarpSpecializedAdapterINS1H_15DefaultEpilogueISK_SL_SL_NS1G_6thread17LinearCombinationISK_Li1EffLNS1L_9ScaleType4KindE0ELNS_15FloatRoundStyleE2ESK_EENS1_15EpilogueDefaultEEEEEvvEEEEvNT_6ParamsE,"a",@progbits
	.sectionflags	@""
	.align	4
.nv.constant0._ZN7cutlass13device_kernelINS_4gemm6kernel13GemmUniversalIN4cute5tupleIJiiiiEEENS1_10collective13CollectiveMmaINS1_34MainloopSm90TmaGmmaWarpSpecializedILi8ENS5_IJNS4_1CILi2EEENSA_ILi1EEESC_EEENS1_35KernelTmaWarpSpecializedCooperativeEEENS5_IJNSA_ILi512EEENSA_ILi384EEENSA_ILi16EEEEEENS_6half_tENS5_IJlSC_lEEESK_SL_NS4_8TiledMMAINS4_8MMA_AtomIJNS4_4SM904GMMA26MMA_64x192x16_F32F16F16_SSILNSP_5MajorE0ELSR_0ELNSP_7ScaleInE1ELSS_1EEEEEENS4_6LayoutISD_NS5_IJSC_NSA_ILi0EEESW_EEEEENS5_IJNS4_10UnderscoreESZ_SZ_EEEEENS4_13SM90_TMA_LOADENS4_14ComposedLayoutINS4_7SwizzleILi1ELi4ELi3EEENS4_18smem_ptr_flag_bitsILi16EEENSV_INS5_IJNSA_ILi8EEESI_EEENS5_IJSI_SC_EEEEEEEvNS4_8identityENS4_23SM90_TMA_LOAD_MULTICASTES1C_vS1D_EENS_8epilogue10collective6detail29Sm90TmaWarpSpecializedAdapterINS1H_15DefaultEpilogueISK_SL_SL_NS1G_6thread17LinearCombinationISK_Li1EffLNS1L_9ScaleType4KindE0ELNS_15FloatRoundStyleE2ESK_EENS1_15EpilogueDefaultEEEEEvvEEEEvNT_6ParamsE:
	.zero		1664


//--------------------- SYMBOLS --------------------------

	.type		.nv.reservedSmem.offset0,@object
	.size		.nv.reservedSmem.offset0,0x4
	.type		__assertfail,@function
